	.headerflags	@"EF_CUDA_TEXMODE_UNIFIED EF_CUDA_64BIT_ADDRESS EF_CUDA_SM80 EF_CUDA_VIRTUAL_SM(EF_CUDA_SM80)"
	.elftype	@"ET_EXEC"


//--------------------- .nv.info                  --------------------------
	.section	.nv.info,"",@"SHT_CUDA_INFO"
	.align	4


	//----- nvinfo : EIATTR_REGCOUNT
	.align		4
        /*0000*/ 	.byte	0x04, 0x2f
        /*0002*/ 	.short	(.L_2 - .L_1)
	.align		4
.L_1:
        /*0004*/ 	.word	index@(embedding_lookup)
        /*0008*/ 	.word	0x00000012


	//----- nvinfo : EIATTR_MAX_STACK_SIZE
	.align		4
.L_2:
        /*000c*/ 	.byte	0x04, 0x23
        /*000e*/ 	.short	(.L_4 - .L_3)
	.align		4
.L_3:
        /*0010*/ 	.word	index@(embedding_lookup)
        /*0014*/ 	.word	0x00000000


	//----- nvinfo : EIATTR_MIN_STACK_SIZE
	.align		4
.L_4:
        /*0018*/ 	.byte	0x04, 0x12
        /*001a*/ 	.short	(.L_6 - .L_5)
	.align		4
.L_5:
        /*001c*/ 	.word	index@(embedding_lookup)
        /*0020*/ 	.word	0x00000000


	//----- nvinfo : EIATTR_FRAME_SIZE
	.align		4
.L_6:
        /*0024*/ 	.byte	0x04, 0x11
        /*0026*/ 	.short	(.L_8 - .L_7)
	.align		4
.L_7:
        /*0028*/ 	.word	index@(embedding_lookup)
        /*002c*/ 	.word	0x00000000


	//----- nvinfo : EIATTR_REGCOUNT
	.align		4
.L_8:
        /*0030*/ 	.byte	0x04, 0x2f
        /*0032*/ 	.short	(.L_10 - .L_9)
	.align		4
.L_9:
        /*0034*/ 	.word	index@(linear)
        /*0038*/ 	.word	0x00000020


	//----- nvinfo : EIATTR_MAX_STACK_SIZE
	.align		4
.L_10:
        /*003c*/ 	.byte	0x04, 0x23
        /*003e*/ 	.short	(.L_12 - .L_11)
	.align		4
.L_11:
        /*0040*/ 	.word	index@(linear)
        /*0044*/ 	.word	0x00000000


	//----- nvinfo : EIATTR_MIN_STACK_SIZE
	.align		4
.L_12:
        /*0048*/ 	.byte	0x04, 0x12
        /*004a*/ 	.short	(.L_14 - .L_13)
	.align		4
.L_13:
        /*004c*/ 	.word	index@(linear)
        /*0050*/ 	.word	0x00000000


	//----- nvinfo : EIATTR_FRAME_SIZE
	.align		4
.L_14:
        /*0054*/ 	.byte	0x04, 0x11
        /*0056*/ 	.short	(.L_16 - .L_15)
	.align		4
.L_15:
        /*0058*/ 	.word	index@(linear)
        /*005c*/ 	.word	0x00000000


	//----- nvinfo : EIATTR_REGCOUNT
	.align		4
.L_16:
        /*0060*/ 	.byte	0x04, 0x2f
        /*0062*/ 	.short	(.L_18 - .L_17)
	.align		4
.L_17:
        /*0064*/ 	.word	index@(_Z12quantized_mmILi1EEvPKfPKhPf15QuantizedConfig)
        /*0068*/ 	.word	0x00000020


	//----- nvinfo : EIATTR_MAX_STACK_SIZE
	.align		4
.L_18:
        /*006c*/ 	.byte	0x04, 0x23
        /*006e*/ 	.short	(.L_20 - .L_19)
	.align		4
.L_19:
        /*0070*/ 	.word	index@(_Z12quantized_mmILi1EEvPKfPKhPf15QuantizedConfig)
        /*0074*/ 	.word	0x00000000


	//----- nvinfo : EIATTR_MIN_STACK_SIZE
	.align		4
.L_20:
        /*0078*/ 	.byte	0x04, 0x12
        /*007a*/ 	.short	(.L_22 - .L_21)
	.align		4
.L_21:
        /*007c*/ 	.word	index@(_Z12quantized_mmILi1EEvPKfPKhPf15QuantizedConfig)
        /*0080*/ 	.word	0x00000000


	//----- nvinfo : EIATTR_FRAME_SIZE
	.align		4
.L_22:
        /*0084*/ 	.byte	0x04, 0x11
        /*0086*/ 	.short	(.L_24 - .L_23)
	.align		4
.L_23:
        /*0088*/ 	.word	index@(_Z12quantized_mmILi1EEvPKfPKhPf15QuantizedConfig)
        /*008c*/ 	.word	0x00000000


	//----- nvinfo : EIATTR_REGCOUNT
	.align		4
.L_24:
        /*0090*/ 	.byte	0x04, 0x2f
        /*0092*/ 	.short	(.L_26 - .L_25)
	.align		4
.L_25:
        /*0094*/ 	.word	index@(_Z12quantized_mmILi2EEvPKfPKhPf15QuantizedConfig)
        /*0098*/ 	.word	0x0000001a


	//----- nvinfo : EIATTR_MAX_STACK_SIZE
	.align		4
.L_26:
        /*009c*/ 	.byte	0x04, 0x23
        /*009e*/ 	.short	(.L_28 - .L_27)
	.align		4
.L_27:
        /*00a0*/ 	.word	index@(_Z12quantized_mmILi2EEvPKfPKhPf15QuantizedConfig)
        /*00a4*/ 	.word	0x00000000


	//----- nvinfo : EIATTR_MIN_STACK_SIZE
	.align		4
.L_28:
        /*00a8*/ 	.byte	0x04, 0x12
        /*00aa*/ 	.short	(.L_30 - .L_29)
	.align		4
.L_29:
        /*00ac*/ 	.word	index@(_Z12quantized_mmILi2EEvPKfPKhPf15QuantizedConfig)
        /*00b0*/ 	.word	0x00000000


	//----- nvinfo : EIATTR_FRAME_SIZE
	.align		4
.L_30:
        /*00b4*/ 	.byte	0x04, 0x11
        /*00b6*/ 	.short	(.L_32 - .L_31)
	.align		4
.L_31:
        /*00b8*/ 	.word	index@(_Z12quantized_mmILi2EEvPKfPKhPf15QuantizedConfig)
        /*00bc*/ 	.word	0x00000000


	//----- nvinfo : EIATTR_REGCOUNT
	.align		4
.L_32:
        /*00c0*/ 	.byte	0x04, 0x2f
        /*00c2*/ 	.short	(.L_34 - .L_33)
	.align		4
.L_33:
        /*00c4*/ 	.word	index@(_Z12quantized_mmILi4EEvPKfPKhPf15QuantizedConfig)
        /*00c8*/ 	.word	0x0000001b


	//----- nvinfo : EIATTR_MAX_STACK_SIZE
	.align		4
.L_34:
        /*00cc*/ 	.byte	0x04, 0x23
        /*00ce*/ 	.short	(.L_36 - .L_35)
	.align		4
.L_35:
        /*00d0*/ 	.word	index@(_Z12quantized_mmILi4EEvPKfPKhPf15QuantizedConfig)
        /*00d4*/ 	.word	0x00000000


	//----- nvinfo : EIATTR_MIN_STACK_SIZE
	.align		4
.L_36:
        /*00d8*/ 	.byte	0x04, 0x12
        /*00da*/ 	.short	(.L_38 - .L_37)
	.align		4
.L_37:
        /*00dc*/ 	.word	index@(_Z12quantized_mmILi4EEvPKfPKhPf15QuantizedConfig)
        /*00e0*/ 	.word	0x00000000


	//----- nvinfo : EIATTR_FRAME_SIZE
	.align		4
.L_38:
        /*00e4*/ 	.byte	0x04, 0x11
        /*00e6*/ 	.short	(.L_40 - .L_39)
	.align		4
.L_39:
        /*00e8*/ 	.word	index@(_Z12quantized_mmILi4EEvPKfPKhPf15QuantizedConfig)
        /*00ec*/ 	.word	0x00000000


	//----- nvinfo : EIATTR_REGCOUNT
	.align		4
.L_40:
        /*00f0*/ 	.byte	0x04, 0x2f
        /*00f2*/ 	.short	(.L_42 - .L_41)
	.align		4
.L_41:
        /*00f4*/ 	.word	index@(_Z12quantized_mmILi8EEvPKfPKhPf15QuantizedConfig)
        /*00f8*/ 	.word	0x00000020


	//----- nvinfo : EIATTR_MAX_STACK_SIZE
	.align		4
.L_42:
        /*00fc*/ 	.byte	0x04, 0x23
        /*00fe*/ 	.short	(.L_44 - .L_43)
	.align		4
.L_43:
        /*0100*/ 	.word	index@(_Z12quantized_mmILi8EEvPKfPKhPf15QuantizedConfig)
        /*0104*/ 	.word	0x00000000


	//----- nvinfo : EIATTR_MIN_STACK_SIZE
	.align		4
.L_44:
        /*0108*/ 	.byte	0x04, 0x12
        /*010a*/ 	.short	(.L_46 - .L_45)
	.align		4
.L_45:
        /*010c*/ 	.word	index@(_Z12quantized_mmILi8EEvPKfPKhPf15QuantizedConfig)
        /*0110*/ 	.word	0x00000000


	//----- nvinfo : EIATTR_FRAME_SIZE
	.align		4
.L_46:
        /*0114*/ 	.byte	0x04, 0x11
        /*0116*/ 	.short	(.L_48 - .L_47)
	.align		4
.L_47:
        /*0118*/ 	.word	index@(_Z12quantized_mmILi8EEvPKfPKhPf15QuantizedConfig)
        /*011c*/ 	.word	0x00000000


	//----- nvinfo : EIATTR_REGCOUNT
	.align		4
.L_48:
        /*0120*/ 	.byte	0x04, 0x2f
        /*0122*/ 	.short	(.L_50 - .L_49)
	.align		4
.L_49:
        /*0124*/ 	.word	index@(add)
        /*0128*/ 	.word	0x0000000e


	//----- nvinfo : EIATTR_MAX_STACK_SIZE
	.align		4
.L_50:
        /*012c*/ 	.byte	0x04, 0x23
        /*012e*/ 	.short	(.L_52 - .L_51)
	.align		4
.L_51:
        /*0130*/ 	.word	index@(add)
        /*0134*/ 	.word	0x00000000


	//----- nvinfo : EIATTR_MIN_STACK_SIZE
	.align		4
.L_52:
        /*0138*/ 	.byte	0x04, 0x12
        /*013a*/ 	.short	(.L_54 - .L_53)
	.align		4
.L_53:
        /*013c*/ 	.word	index@(add)
        /*0140*/ 	.word	0x00000000


	//----- nvinfo : EIATTR_FRAME_SIZE
	.align		4
.L_54:
        /*0144*/ 	.byte	0x04, 0x11
        /*0146*/ 	.short	(.L_56 - .L_55)
	.align		4
.L_55:
        /*0148*/ 	.word	index@(add)
        /*014c*/ 	.word	0x00000000


	//----- nvinfo : EIATTR_REGCOUNT
	.align		4
.L_56:
        /*0150*/ 	.byte	0x04, 0x2f
        /*0152*/ 	.short	(.L_58 - .L_57)
	.align		4
.L_57:
        /*0154*/ 	.word	index@(rms_norm)
        /*0158*/ 	.word	0x0000001e


	//----- nvinfo : EIATTR_MAX_STACK_SIZE
	.align		4
.L_58:
        /*015c*/ 	.byte	0x04, 0x23
        /*015e*/ 	.short	(.L_60 - .L_59)
	.align		4
.L_59:
        /*0160*/ 	.word	index@($rms_norm$__cuda_sm3x_div_rn_noftz_f32_slowpath)
        /*0164*/ 	.word	0x00000000


	//----- nvinfo : EIATTR_MIN_STACK_SIZE
	.align		4
.L_60:
        /*0168*/ 	.byte	0x04, 0x12
        /*016a*/ 	.short	(.L_62 - .L_61)
	.align		4
.L_61:
        /*016c*/ 	.word	index@($rms_norm$__cuda_sm3x_div_rn_noftz_f32_slowpath)
        /*0170*/ 	.word	0x00000000


	//----- nvinfo : EIATTR_FRAME_SIZE
	.align		4
.L_62:
        /*0174*/ 	.byte	0x04, 0x11
        /*0176*/ 	.short	(.L_64 - .L_63)
	.align		4
.L_63:
        /*0178*/ 	.word	index@($rms_norm$__cuda_sm3x_div_rn_noftz_f32_slowpath)
        /*017c*/ 	.word	0x00000000


	//----- nvinfo : EIATTR_MAX_STACK_SIZE
	.align		4
.L_64:
        /*0180*/ 	.byte	0x04, 0x23
        /*0182*/ 	.short	(.L_66 - .L_65)
	.align		4
.L_65:
        /*0184*/ 	.word	index@(rms_norm)
        /*0188*/ 	.word	0x00000000


	//----- nvinfo : EIATTR_MIN_STACK_SIZE
	.align		4
.L_66:
        /*018c*/ 	.byte	0x04, 0x12
        /*018e*/ 	.short	(.L_68 - .L_67)
	.align		4
.L_67:
        /*0190*/ 	.word	index@(rms_norm)
        /*0194*/ 	.word	0x00000000


	//----- nvinfo : EIATTR_FRAME_SIZE
	.align		4
.L_68:
        /*0198*/ 	.byte	0x04, 0x11
        /*019a*/ 	.short	(.L_70 - .L_69)
	.align		4
.L_69:
        /*019c*/ 	.word	index@(rms_norm)
        /*01a0*/ 	.word	0x00000000


	//----- nvinfo : EIATTR_REGCOUNT
	.align		4
.L_70:
        /*01a4*/ 	.byte	0x04, 0x2f
        /*01a6*/ 	.short	(.L_72 - .L_71)
	.align		4
.L_71:
        /*01a8*/ 	.word	index@(silu)
        /*01ac*/ 	.word	0x00000010


	//----- nvinfo : EIATTR_MAX_STACK_SIZE
	.align		4
.L_72:
        /*01b0*/ 	.byte	0x04, 0x23
        /*01b2*/ 	.short	(.L_74 - .L_73)
	.align		4
.L_73:
        /*01b4*/ 	.word	index@($silu$__cuda_sm20_rcp_rn_f32_slowpath)
        /*01b8*/ 	.word	0x00000000


	//----- nvinfo : EIATTR_MIN_STACK_SIZE
	.align		4
.L_74:
        /*01bc*/ 	.byte	0x04, 0x12
        /*01be*/ 	.short	(.L_76 - .L_75)
	.align		4
.L_75:
        /*01c0*/ 	.word	index@($silu$__cuda_sm20_rcp_rn_f32_slowpath)
        /*01c4*/ 	.word	0x00000000


	//----- nvinfo : EIATTR_FRAME_SIZE
	.align		4
.L_76:
        /*01c8*/ 	.byte	0x04, 0x11
        /*01ca*/ 	.short	(.L_78 - .L_77)
	.align		4
.L_77:
        /*01cc*/ 	.word	index@($silu$__cuda_sm20_rcp_rn_f32_slowpath)
        /*01d0*/ 	.word	0x00000000


	//----- nvinfo : EIATTR_MAX_STACK_SIZE
	.align		4
.L_78:
        /*01d4*/ 	.byte	0x04, 0x23
        /*01d6*/ 	.short	(.L_80 - .L_79)
	.align		4
.L_79:
        /*01d8*/ 	.word	index@(silu)
        /*01dc*/ 	.word	0x00000000


	//----- nvinfo : EIATTR_MIN_STACK_SIZE
	.align		4
.L_80:
        /*01e0*/ 	.byte	0x04, 0x12
        /*01e2*/ 	.short	(.L_82 - .L_81)
	.align		4
.L_81:
        /*01e4*/ 	.word	index@(silu)
        /*01e8*/ 	.word	0x00000000


	//----- nvinfo : EIATTR_FRAME_SIZE
	.align		4
.L_82:
        /*01ec*/ 	.byte	0x04, 0x11
        /*01ee*/ 	.short	(.L_84 - .L_83)
	.align		4
.L_83:
        /*01f0*/ 	.word	index@(silu)
        /*01f4*/ 	.word	0x00000000


	//----- nvinfo : EIATTR_REGCOUNT
	.align		4
.L_84:
        /*01f8*/ 	.byte	0x04, 0x2f
        /*01fa*/ 	.short	(.L_86 - .L_85)
	.align		4
.L_85:
        /*01fc*/ 	.word	index@(fused_gate_up_silu)
        /*0200*/ 	.word	0x00000012


	//----- nvinfo : EIATTR_MAX_STACK_SIZE
	.align		4
.L_86:
        /*0204*/ 	.byte	0x04, 0x23
        /*0206*/ 	.short	(.L_88 - .L_87)
	.align		4
.L_87:
        /*0208*/ 	.word	index@($fused_gate_up_silu$__cuda_sm20_rcp_rn_f32_slowpath)
        /*020c*/ 	.word	0x00000000


	//----- nvinfo : EIATTR_MIN_STACK_SIZE
	.align		4
.L_88:
        /*0210*/ 	.byte	0x04, 0x12
        /*0212*/ 	.short	(.L_90 - .L_89)
	.align		4
.L_89:
        /*0214*/ 	.word	index@($fused_gate_up_silu$__cuda_sm20_rcp_rn_f32_slowpath)
        /*0218*/ 	.word	0x00000000


	//----- nvinfo : EIATTR_FRAME_SIZE
	.align		4
.L_90:
        /*021c*/ 	.byte	0x04, 0x11
        /*021e*/ 	.short	(.L_92 - .L_91)
	.align		4
.L_91:
        /*0220*/ 	.word	index@($fused_gate_up_silu$__cuda_sm20_rcp_rn_f32_slowpath)
        /*0224*/ 	.word	0x00000000


	//----- nvinfo : EIATTR_MAX_STACK_SIZE
	.align		4
.L_92:
        /*0228*/ 	.byte	0x04, 0x23
        /*022a*/ 	.short	(.L_94 - .L_93)
	.align		4
.L_93:
        /*022c*/ 	.word	index@(fused_gate_up_silu)
        /*0230*/ 	.word	0x00000000


	//----- nvinfo : EIATTR_MIN_STACK_SIZE
	.align		4
.L_94:
        /*0234*/ 	.byte	0x04, 0x12
        /*0236*/ 	.short	(.L_96 - .L_95)
	.align		4
.L_95:
        /*0238*/ 	.word	index@(fused_gate_up_silu)
        /*023c*/ 	.word	0x00000000


	//----- nvinfo : EIATTR_FRAME_SIZE
	.align		4
.L_96:
        /*0240*/ 	.byte	0x04, 0x11
        /*0242*/ 	.short	(.L_98 - .L_97)
	.align		4
.L_97:
        /*0244*/ 	.word	index@(fused_gate_up_silu)
        /*0248*/ 	.word	0x00000000


	//----- nvinfo : EIATTR_REGCOUNT
	.align		4
.L_98:
        /*024c*/ 	.byte	0x04, 0x2f
        /*024e*/ 	.short	(.L_100 - .L_99)
	.align		4
.L_99:
        /*0250*/ 	.word	index@(rope)
        /*0254*/ 	.word	0x0000001a


	//----- nvinfo : EIATTR_MAX_STACK_SIZE
	.align		4
.L_100:
        /*0258*/ 	.byte	0x04, 0x23
        /*025a*/ 	.short	(.L_102 - .L_101)
	.align		4
.L_101:
        /*025c*/ 	.word	index@($rope$__cuda_sm3x_div_rn_noftz_f32_slowpath)
        /*0260*/ 	.word	0x00000000


	//----- nvinfo : EIATTR_MIN_STACK_SIZE
	.align		4
.L_102:
        /*0264*/ 	.byte	0x04, 0x12
        /*0266*/ 	.short	(.L_104 - .L_103)
	.align		4
.L_103:
        /*0268*/ 	.word	index@($rope$__cuda_sm3x_div_rn_noftz_f32_slowpath)
        /*026c*/ 	.word	0x00000000


	//----- nvinfo : EIATTR_FRAME_SIZE
	.align		4
.L_104:
        /*0270*/ 	.byte	0x04, 0x11
        /*0272*/ 	.short	(.L_106 - .L_105)
	.align		4
.L_105:
        /*0274*/ 	.word	index@($rope$__cuda_sm3x_div_rn_noftz_f32_slowpath)
        /*0278*/ 	.word	0x00000000


	//----- nvinfo : EIATTR_MAX_STACK_SIZE
	.align		4
.L_106:
        /*027c*/ 	.byte	0x04, 0x23
        /*027e*/ 	.short	(.L_108 - .L_107)
	.align		4
.L_107:
        /*0280*/ 	.word	index@(rope)
        /*0284*/ 	.word	0x00000000


	//----- nvinfo : EIATTR_MIN_STACK_SIZE
	.align		4
.L_108:
        /*0288*/ 	.byte	0x04, 0x12
        /*028a*/ 	.short	(.L_110 - .L_109)
	.align		4
.L_109:
        /*028c*/ 	.word	index@(rope)
        /*0290*/ 	.word	0x00000020


	//----- nvinfo : EIATTR_FRAME_SIZE
	.align		4
.L_110:
        /*0294*/ 	.byte	0x04, 0x11
        /*0296*/ 	.short	(.L_112 - .L_111)
	.align		4
.L_111:
        /*0298*/ 	.word	index@(rope)
        /*029c*/ 	.word	0x00000020


	//----- nvinfo : EIATTR_REGCOUNT
	.align		4
.L_112:
        /*02a0*/ 	.byte	0x04, 0x2f
        /*02a2*/ 	.short	(.L_114 - .L_113)
	.align		4
.L_113:
        /*02a4*/ 	.word	index@(fused_qkv_rope)
        /*02a8*/ 	.word	0x00000028


	//----- nvinfo : EIATTR_MAX_STACK_SIZE
	.align		4
.L_114:
        /*02ac*/ 	.byte	0x04, 0x23
        /*02ae*/ 	.short	(.L_116 - .L_115)
	.align		4
.L_115:
        /*02b0*/ 	.word	index@($fused_qkv_rope$__cuda_sm3x_div_rn_noftz_f32_slowpath)
        /*02b4*/ 	.word	0x00000000


	//----- nvinfo : EIATTR_MIN_STACK_SIZE
	.align		4
.L_116:
        /*02b8*/ 	.byte	0x04, 0x12
        /*02ba*/ 	.short	(.L_118 - .L_117)
	.align		4
.L_117:
        /*02bc*/ 	.word	index@($fused_qkv_rope$__cuda_sm3x_div_rn_noftz_f32_slowpath)
        /*02c0*/ 	.word	0x00000000


	//----- nvinfo : EIATTR_FRAME_SIZE
	.align		4
.L_118:
        /*02c4*/ 	.byte	0x04, 0x11
        /*02c6*/ 	.short	(.L_120 - .L_119)
	.align		4
.L_119:
        /*02c8*/ 	.word	index@($fused_qkv_rope$__cuda_sm3x_div_rn_noftz_f32_slowpath)
        /*02cc*/ 	.word	0x00000000


	//----- nvinfo : EIATTR_MAX_STACK_SIZE
	.align		4
.L_120:
        /*02d0*/ 	.byte	0x04, 0x23
        /*02d2*/ 	.short	(.L_122 - .L_121)
	.align		4
.L_121:
        /*02d4*/ 	.word	index@(fused_qkv_rope)
        /*02d8*/ 	.word	0x00000000


	//----- nvinfo : EIATTR_MIN_STACK_SIZE
	.align		4
.L_122:
        /*02dc*/ 	.byte	0x04, 0x12
        /*02de*/ 	.short	(.L_124 - .L_123)
	.align		4
.L_123:
        /*02e0*/ 	.word	index@(fused_qkv_rope)
        /*02e4*/ 	.word	0x00000020


	//----- nvinfo : EIATTR_FRAME_SIZE
	.align		4
.L_124:
        /*02e8*/ 	.byte	0x04, 0x11
        /*02ea*/ 	.short	(.L_126 - .L_125)
	.align		4
.L_125:
        /*02ec*/ 	.word	index@(fused_qkv_rope)
        /*02f0*/ 	.word	0x00000020


	//----- nvinfo : EIATTR_REGCOUNT
	.align		4
.L_126:
        /*02f4*/ 	.byte	0x04, 0x2f
        /*02f6*/ 	.short	(.L_128 - .L_127)
	.align		4
.L_127:
        /*02f8*/ 	.word	index@(flash_attention)
        /*02fc*/ 	.word	0x000000a8


	//----- nvinfo : EIATTR_MAX_STACK_SIZE
	.align		4
.L_128:
        /*0300*/ 	.byte	0x04, 0x23
        /*0302*/ 	.short	(.L_130 - .L_129)
	.align		4
.L_129:
        /*0304*/ 	.word	index@($flash_attention$__cuda_sm20_rcp_rn_f32_slowpath)
        /*0308*/ 	.word	0x00000000


	//----- nvinfo : EIATTR_MIN_STACK_SIZE
	.align		4
.L_130:
        /*030c*/ 	.byte	0x04, 0x12
        /*030e*/ 	.short	(.L_132 - .L_131)
	.align		4
.L_131:
        /*0310*/ 	.word	index@($flash_attention$__cuda_sm20_rcp_rn_f32_slowpath)
        /*0314*/ 	.word	0x00000000


	//----- nvinfo : EIATTR_FRAME_SIZE
	.align		4
.L_132:
        /*0318*/ 	.byte	0x04, 0x11
        /*031a*/ 	.short	(.L_134 - .L_133)
	.align		4
.L_133:
        /*031c*/ 	.word	index@($flash_attention$__cuda_sm20_rcp_rn_f32_slowpath)
        /*0320*/ 	.word	0x00000000


	//----- nvinfo : EIATTR_MAX_STACK_SIZE
	.align		4
.L_134:
        /*0324*/ 	.byte	0x04, 0x23
        /*0326*/ 	.short	(.L_136 - .L_135)
	.align		4
.L_135:
        /*0328*/ 	.word	index@(flash_attention)
        /*032c*/ 	.word	0x00000000


	//----- nvinfo : EIATTR_MIN_STACK_SIZE
	.align		4
.L_136:
        /*0330*/ 	.byte	0x04, 0x12
        /*0332*/ 	.short	(.L_138 - .L_137)
	.align		4
.L_137:
        /*0334*/ 	.word	index@(flash_attention)
        /*0338*/ 	.word	0x00000400


	//----- nvinfo : EIATTR_FRAME_SIZE
	.align		4
.L_138:
        /*033c*/ 	.byte	0x04, 0x11
        /*033e*/ 	.short	(.L_140 - .L_139)
	.align		4
.L_139:
        /*0340*/ 	.word	index@(flash_attention)
        /*0344*/ 	.word	0x00000400


	//----- nvinfo : EIATTR_REGCOUNT
	.align		4
.L_140:
        /*0348*/ 	.byte	0x04, 0x2f
        /*034a*/ 	.short	(.L_142 - .L_141)
	.align		4
.L_141:
        /*034c*/ 	.word	index@(flash_attention_paged)
        /*0350*/ 	.word	0x000000a8


	//----- nvinfo : EIATTR_MAX_STACK_SIZE
	.align		4
.L_142:
        /*0354*/ 	.byte	0x04, 0x23
        /*0356*/ 	.short	(.L_144 - .L_143)
	.align		4
.L_143:
        /*0358*/ 	.word	index@($flash_attention_paged$__cuda_sm20_rcp_rn_f32_slowpath)
        /*035c*/ 	.word	0x00000000


	//----- nvinfo : EIATTR_MIN_STACK_SIZE
	.align		4
.L_144:
        /*0360*/ 	.byte	0x04, 0x12
        /*0362*/ 	.short	(.L_146 - .L_145)
	.align		4
.L_145:
        /*0364*/ 	.word	index@($flash_attention_paged$__cuda_sm20_rcp_rn_f32_slowpath)
        /*0368*/ 	.word	0x00000000


	//----- nvinfo : EIATTR_FRAME_SIZE
	.align		4
.L_146:
        /*036c*/ 	.byte	0x04, 0x11
        /*036e*/ 	.short	(.L_148 - .L_147)
	.align		4
.L_147:
        /*0370*/ 	.word	index@($flash_attention_paged$__cuda_sm20_rcp_rn_f32_slowpath)
        /*0374*/ 	.word	0x00000000


	//----- nvinfo : EIATTR_MAX_STACK_SIZE
	.align		4
.L_148:
        /*0378*/ 	.byte	0x04, 0x23
        /*037a*/ 	.short	(.L_150 - .L_149)
	.align		4
.L_149:
        /*037c*/ 	.word	index@(flash_attention_paged)
        /*0380*/ 	.word	0x00000000


	//----- nvinfo : EIATTR_MIN_STACK_SIZE
	.align		4
.L_150:
        /*0384*/ 	.byte	0x04, 0x12
        /*0386*/ 	.short	(.L_152 - .L_151)
	.align		4
.L_151:
        /*0388*/ 	.word	index@(flash_attention_paged)
        /*038c*/ 	.word	0x00000400


	//----- nvinfo : EIATTR_FRAME_SIZE
	.align		4
.L_152:
        /*0390*/ 	.byte	0x04, 0x11
        /*0392*/ 	.short	(.L_154 - .L_153)
	.align		4
.L_153:
        /*0394*/ 	.word	index@(flash_attention_paged)
        /*0398*/ 	.word	0x00000400


	//----- nvinfo : EIATTR_REGCOUNT
	.align		4
.L_154:
        /*039c*/ 	.byte	0x04, 0x2f
        /*039e*/ 	.short	(.L_156 - .L_155)
	.align		4
.L_155:
        /*03a0*/ 	.word	index@(sample_from_logits)
        /*03a4*/ 	.word	0x00000026


	//----- nvinfo : EIATTR_MAX_STACK_SIZE
	.align		4
.L_156:
        /*03a8*/ 	.byte	0x04, 0x23
        /*03aa*/ 	.short	(.L_158 - .L_157)
	.align		4
.L_157:
        /*03ac*/ 	.word	index@($sample_from_logits$__cuda_sm3x_div_rn_noftz_f32_slowpath)
        /*03b0*/ 	.word	0x00000000


	//----- nvinfo : EIATTR_MIN_STACK_SIZE
	.align		4
.L_158:
        /*03b4*/ 	.byte	0x04, 0x12
        /*03b6*/ 	.short	(.L_160 - .L_159)
	.align		4
.L_159:
        /*03b8*/ 	.word	index@($sample_from_logits$__cuda_sm3x_div_rn_noftz_f32_slowpath)
        /*03bc*/ 	.word	0x00000000


	//----- nvinfo : EIATTR_FRAME_SIZE
	.align		4
.L_160:
        /*03c0*/ 	.byte	0x04, 0x11
        /*03c2*/ 	.short	(.L_162 - .L_161)
	.align		4
.L_161:
        /*03c4*/ 	.word	index@($sample_from_logits$__cuda_sm3x_div_rn_noftz_f32_slowpath)
        /*03c8*/ 	.word	0x00000000


	//----- nvinfo : EIATTR_MAX_STACK_SIZE
	.align		4
.L_162:
        /*03cc*/ 	.byte	0x04, 0x23
        /*03ce*/ 	.short	(.L_164 - .L_163)
	.align		4
.L_163:
        /*03d0*/ 	.word	index@(sample_from_logits)
        /*03d4*/ 	.word	0x00000000


	//----- nvinfo : EIATTR_MIN_STACK_SIZE
	.align		4
.L_164:
        /*03d8*/ 	.byte	0x04, 0x12
        /*03da*/ 	.short	(.L_166 - .L_165)
	.align		4
.L_165:
        /*03dc*/ 	.word	index@(sample_from_logits)
        /*03e0*/ 	.word	0x00000600


	//----- nvinfo : EIATTR_FRAME_SIZE
	.align		4
.L_166:
        /*03e4*/ 	.byte	0x04, 0x11
        /*03e6*/ 	.short	(.L_168 - .L_167)
	.align		4
.L_167:
        /*03e8*/ 	.word	index@(sample_from_logits)
        /*03ec*/ 	.word	0x00000600
.L_168:


//--------------------- .nv.info.sample_from_logits --------------------------
	.section	.nv.info.sample_from_logits,"",@"SHT_CUDA_INFO"
	.align	4


	//----- nvinfo : EIATTR_CUDA_API_VERSION
	.align		4
        /*0000*/ 	.byte	0x04, 0x37
        /*0002*/ 	.short	(.L_170 - .L_169)
.L_169:
        /*0004*/ 	.word	0x00000078


	//----- nvinfo : EIATTR_SW2861232_WAR
	.align		4
.L_170:
        /*0008*/ 	.byte	0x01, 0x35
	.zero		2


	//----- nvinfo : EIATTR_PARAM_CBANK
	.align		4
        /*000c*/ 	.byte	0x04, 0x0a
        /*000e*/ 	.short	(.L_172 - .L_171)
	.align		4
.L_171:
        /*0010*/ 	.word	index@(.nv.constant0.sample_from_logits)
        /*0014*/ 	.short	0x0160
        /*0016*/ 	.short	0x0028


	//----- nvinfo : EIATTR_CBANK_PARAM_SIZE
	.align		4
.L_172:
        /*0018*/ 	.byte	0x03, 0x19
        /*001a*/ 	.short	0x0028


	//----- nvinfo : EIATTR_KPARAM_INFO
	.align		4
        /*001c*/ 	.byte	0x04, 0x17
        /*001e*/ 	.short	(.L_174 - .L_173)
.L_173:
        /*0020*/ 	.word	0x00000000
        /*0024*/ 	.short	0x0002
        /*0026*/ 	.short	0x0010
        /*0028*/ 	.byte	0x00, 0xf0, 0x61, 0x00


	//----- nvinfo : EIATTR_KPARAM_INFO
	.align		4
.L_174:
        /*002c*/ 	.byte	0x04, 0x17
        /*002e*/ 	.short	(.L_176 - .L_175)
.L_175:
        /*0030*/ 	.word	0x00000000
        /*0034*/ 	.short	0x0001
        /*0036*/ 	.short	0x0008
        /*0038*/ 	.byte	0x00, 0xf0, 0x21, 0x00


	//----- nvinfo : EIATTR_KPARAM_INFO
	.align		4
.L_176:
        /*003c*/ 	.byte	0x04, 0x17
        /*003e*/ 	.short	(.L_178 - .L_177)
.L_177:
        /*0040*/ 	.word	0x00000000
        /*0044*/ 	.short	0x0000
        /*0046*/ 	.short	0x0000
        /*0048*/ 	.byte	0x00, 0xf0, 0x21, 0x00


	//----- nvinfo : EIATTR_MAXREG_COUNT
	.align		4
.L_178:
        /*004c*/ 	.byte	0x03, 0x1b
        /*004e*/ 	.short	0x00ff


	//----- nvinfo : EIATTR_EXIT_INSTR_OFFSETS
	.align		4
        /*0050*/ 	.byte	0x04, 0x1c
        /*0052*/ 	.short	(.L_180 - .L_179)


	//   ....[0]....
.L_179:
        /*0054*/ 	.word	0x00000060


	//   ....[1]....
        /*0058*/ 	.word	0x0000a620


	//   ....[2]....
        /*005c*/ 	.word	0x0000a810


	//   ....[3]....
        /*0060*/ 	.word	0x0000b650


	//   ....[4]....
        /*0064*/ 	.word	0x0000b670


	//----- nvinfo : EIATTR_CRS_STACK_SIZE
	.align		4
.L_180:
        /*0068*/ 	.byte	0x04, 0x1e
        /*006a*/ 	.short	(.L_182 - .L_181)
.L_181:
        /*006c*/ 	.word	0x00000000
.L_182:


//--------------------- .nv.info.flash_attention_paged --------------------------
	.section	.nv.info.flash_attention_paged,"",@"SHT_CUDA_INFO"
	.align	4


	//----- nvinfo : EIATTR_CUDA_API_VERSION
	.align		4
        /*0000*/ 	.byte	0x04, 0x37
        /*0002*/ 	.short	(.L_184 - .L_183)
.L_183:
        /*0004*/ 	.word	0x00000078


	//----- nvinfo : EIATTR_SW2861232_WAR
	.align		4
.L_184:
        /*0008*/ 	.byte	0x01, 0x35
	.zero		2


	//----- nvinfo : EIATTR_PARAM_CBANK
	.align		4
        /*000c*/ 	.byte	0x04, 0x0a
        /*000e*/ 	.short	(.L_186 - .L_185)
	.align		4
.L_185:
        /*0010*/ 	.word	index@(.nv.constant0.flash_attention_paged)
        /*0014*/ 	.short	0x0160
        /*0016*/ 	.short	0x005c


	//----- nvinfo : EIATTR_CBANK_PARAM_SIZE
	.align		4
.L_186:
        /*0018*/ 	.byte	0x03, 0x19
        /*001a*/ 	.short	0x005c


	//----- nvinfo : EIATTR_KPARAM_INFO
	.align		4
        /*001c*/ 	.byte	0x04, 0x17
        /*001e*/ 	.short	(.L_188 - .L_187)
.L_187:
        /*0020*/ 	.word	0x00000000
        /*0024*/ 	.short	0x0005
        /*0026*/ 	.short	0x0028
        /*0028*/ 	.byte	0x00, 0xf0, 0xd1, 0x00


	//----- nvinfo : EIATTR_KPARAM_INFO
	.align		4
.L_188:
        /*002c*/ 	.byte	0x04, 0x17
        /*002e*/ 	.short	(.L_190 - .L_189)
.L_189:
        /*0030*/ 	.word	0x00000000
        /*0034*/ 	.short	0x0004
        /*0036*/ 	.short	0x0020
        /*0038*/ 	.byte	0x00, 0xf0, 0x21, 0x00


	//----- nvinfo : EIATTR_KPARAM_INFO
	.align		4
.L_190:
        /*003c*/ 	.byte	0x04, 0x17
        /*003e*/ 	.short	(.L_192 - .L_191)
.L_191:
        /*0040*/ 	.word	0x00000000
        /*0044*/ 	.short	0x0003
        /*0046*/ 	.short	0x0018
        /*0048*/ 	.byte	0x00, 0xf0, 0x21, 0x00


	//----- nvinfo : EIATTR_KPARAM_INFO
	.align		4
.L_192:
        /*004c*/ 	.byte	0x04, 0x17
        /*004e*/ 	.short	(.L_194 - .L_193)
.L_193:
        /*0050*/ 	.word	0x00000000
        /*0054*/ 	.short	0x0002
        /*0056*/ 	.short	0x0010
        /*0058*/ 	.byte	0x00, 0xf0, 0x21, 0x00


	//----- nvinfo : EIATTR_KPARAM_INFO
	.align		4
.L_194:
        /*005c*/ 	.byte	0x04, 0x17
        /*005e*/ 	.short	(.L_196 - .L_195)
.L_195:
        /*0060*/ 	.word	0x00000000
        /*0064*/ 	.short	0x0001
        /*0066*/ 	.short	0x0008
        /*0068*/ 	.byte	0x00, 0xf0, 0x21, 0x00


	//----- nvinfo : EIATTR_KPARAM_INFO
	.align		4
.L_196:
        /*006c*/ 	.byte	0x04, 0x17
        /*006e*/ 	.short	(.L_198 - .L_197)
.L_197:
        /*0070*/ 	.word	0x00000000
        /*0074*/ 	.short	0x0000
        /*0076*/ 	.short	0x0000
        /*0078*/ 	.byte	0x00, 0xf0, 0x21, 0x00


	//----- nvinfo : EIATTR_MAXREG_COUNT
	.align		4
.L_198:
        /*007c*/ 	.byte	0x03, 0x1b
        /*007e*/ 	.short	0x00ff


	//----- nvinfo : EIATTR_EXIT_INSTR_OFFSETS
	.align		4
        /*0080*/ 	.byte	0x04, 0x1c
        /*0082*/ 	.short	(.L_200 - .L_199)


	//   ....[0]....
.L_199:
        /*0084*/ 	.word	0x00000070


	//   ....[1]....
        /*0088*/ 	.word	0x00000100


	//   ....[2]....
        /*008c*/ 	.word	0x0001c4d0


	//----- nvinfo : EIATTR_CRS_STACK_SIZE
	.align		4
.L_200:
        /*0090*/ 	.byte	0x04, 0x1e
        /*0092*/ 	.short	(.L_202 - .L_201)
.L_201:
        /*0094*/ 	.word	0x00000000
.L_202:


//--------------------- .nv.info.flash_attention  --------------------------
	.section	.nv.info.flash_attention,"",@"SHT_CUDA_INFO"
	.align	4


	//----- nvinfo : EIATTR_CUDA_API_VERSION
	.align		4
        /*0000*/ 	.byte	0x04, 0x37
        /*0002*/ 	.short	(.L_204 - .L_203)
.L_203:
        /*0004*/ 	.word	0x00000078


	//----- nvinfo : EIATTR_SW2861232_WAR
	.align		4
.L_204:
        /*0008*/ 	.byte	0x01, 0x35
	.zero		2


	//----- nvinfo : EIATTR_PARAM_CBANK
	.align		4
        /*000c*/ 	.byte	0x04, 0x0a
        /*000e*/ 	.short	(.L_206 - .L_205)
	.align		4
.L_205:
        /*0010*/ 	.word	index@(.nv.constant0.flash_attention)
        /*0014*/ 	.short	0x0160
        /*0016*/ 	.short	0x005c


	//----- nvinfo : EIATTR_CBANK_PARAM_SIZE
	.align		4
.L_206:
        /*0018*/ 	.byte	0x03, 0x19
        /*001a*/ 	.short	0x005c


	//----- nvinfo : EIATTR_KPARAM_INFO
	.align		4
        /*001c*/ 	.byte	0x04, 0x17
        /*001e*/ 	.short	(.L_208 - .L_207)
.L_207:
        /*0020*/ 	.word	0x00000000
        /*0024*/ 	.short	0x0006
        /*0026*/ 	.short	0x0030
        /*0028*/ 	.byte	0x00, 0xf0, 0xb1, 0x00


	//----- nvinfo : EIATTR_KPARAM_INFO
	.align		4
.L_208:
        /*002c*/ 	.byte	0x04, 0x17
        /*002e*/ 	.short	(.L_210 - .L_209)
.L_209:
        /*0030*/ 	.word	0x00000000
        /*0034*/ 	.short	0x0005
        /*0036*/ 	.short	0x0028
        /*0038*/ 	.byte	0x00, 0xf0, 0x21, 0x00


	//----- nvinfo : EIATTR_KPARAM_INFO
	.align		4
.L_210:
        /*003c*/ 	.byte	0x04, 0x17
        /*003e*/ 	.short	(.L_212 - .L_211)
.L_211:
        /*0040*/ 	.word	0x00000000
        /*0044*/ 	.short	0x0004
        /*0046*/ 	.short	0x0020
        /*0048*/ 	.byte	0x00, 0xf0, 0x21, 0x00


	//----- nvinfo : EIATTR_KPARAM_INFO
	.align		4
.L_212:
        /*004c*/ 	.byte	0x04, 0x17
        /*004e*/ 	.short	(.L_214 - .L_213)
.L_213:
        /*0050*/ 	.word	0x00000000
        /*0054*/ 	.short	0x0003
        /*0056*/ 	.short	0x0018
        /*0058*/ 	.byte	0x00, 0xf0, 0x21, 0x00


	//----- nvinfo : EIATTR_KPARAM_INFO
	.align		4
.L_214:
        /*005c*/ 	.byte	0x04, 0x17
        /*005e*/ 	.short	(.L_216 - .L_215)
.L_215:
        /*0060*/ 	.word	0x00000000
        /*0064*/ 	.short	0x0002
        /*0066*/ 	.short	0x0010
        /*0068*/ 	.byte	0x00, 0xf0, 0x21, 0x00


	//----- nvinfo : EIATTR_KPARAM_INFO
	.align		4
.L_216:
        /*006c*/ 	.byte	0x04, 0x17
        /*006e*/ 	.short	(.L_218 - .L_217)
.L_217:
        /*0070*/ 	.word	0x00000000
        /*0074*/ 	.short	0x0001
        /*0076*/ 	.short	0x0008
        /*0078*/ 	.byte	0x00, 0xf0, 0x21, 0x00


	//----- nvinfo : EIATTR_KPARAM_INFO
	.align		4
.L_218:
        /*007c*/ 	.byte	0x04, 0x17
        /*007e*/ 	.short	(.L_220 - .L_219)
.L_219:
        /*0080*/ 	.word	0x00000000
        /*0084*/ 	.short	0x0000
        /*0086*/ 	.short	0x0000
        /*0088*/ 	.byte	0x00, 0xf0, 0x21, 0x00


	//----- nvinfo : EIATTR_MAXREG_COUNT
	.align		4
.L_220:
        /*008c*/ 	.byte	0x03, 0x1b
        /*008e*/ 	.short	0x00ff


	//----- nvinfo : EIATTR_EXIT_INSTR_OFFSETS
	.align		4
        /*0090*/ 	.byte	0x04, 0x1c
        /*0092*/ 	.short	(.L_222 - .L_221)


	//   ....[0]....
.L_221:
        /*0094*/ 	.word	0x00000060


	//   ....[1]....
        /*0098*/ 	.word	0x000000f0


	//   ....[2]....
        /*009c*/ 	.word	0x0001be30


	//----- nvinfo : EIATTR_CRS_STACK_SIZE
	.align		4
.L_222:
        /*00a0*/ 	.byte	0x04, 0x1e
        /*00a2*/ 	.short	(.L_224 - .L_223)
.L_223:
        /*00a4*/ 	.word	0x00000000
.L_224:


//--------------------- .nv.info.fused_qkv_rope   --------------------------
	.section	.nv.info.fused_qkv_rope,"",@"SHT_CUDA_INFO"
	.align	4


	//----- nvinfo : EIATTR_CUDA_API_VERSION
	.align		4
        /*0000*/ 	.byte	0x04, 0x37
        /*0002*/ 	.short	(.L_226 - .L_225)
.L_225:
        /*0004*/ 	.word	0x00000078


	//----- nvinfo : EIATTR_SW2861232_WAR
	.align		4
.L_226:
        /*0008*/ 	.byte	0x01, 0x35
	.zero		2


	//----- nvinfo : EIATTR_PARAM_CBANK
	.align		4
        /*000c*/ 	.byte	0x04, 0x0a
        /*000e*/ 	.short	(.L_228 - .L_227)
	.align		4
.L_227:
        /*0010*/ 	.word	index@(.nv.constant0.fused_qkv_rope)
        /*0014*/ 	.short	0x0160
        /*0016*/ 	.short	0x0064


	//----- nvinfo : EIATTR_CBANK_PARAM_SIZE
	.align		4
.L_228:
        /*0018*/ 	.byte	0x03, 0x19
        /*001a*/ 	.short	0x0064


	//----- nvinfo : EIATTR_KPARAM_INFO
	.align		4
        /*001c*/ 	.byte	0x04, 0x17
        /*001e*/ 	.short	(.L_230 - .L_229)
.L_229:
        /*0020*/ 	.word	0x00000000
        /*0024*/ 	.short	0x0007
        /*0026*/ 	.short	0x0038
        /*0028*/ 	.byte	0x00, 0xf0, 0xb1, 0x00


	//----- nvinfo : EIATTR_KPARAM_INFO
	.align		4
.L_230:
        /*002c*/ 	.byte	0x04, 0x17
        /*002e*/ 	.short	(.L_232 - .L_231)
.L_231:
        /*0030*/ 	.word	0x00000000
        /*0034*/ 	.short	0x0006
        /*0036*/ 	.short	0x0030
        /*0038*/ 	.byte	0x00, 0xf0, 0x21, 0x00


	//----- nvinfo : EIATTR_KPARAM_INFO
	.align		4
.L_232:
        /*003c*/ 	.byte	0x04, 0x17
        /*003e*/ 	.short	(.L_234 - .L_233)
.L_233:
        /*0040*/ 	.word	0x00000000
        /*0044*/ 	.short	0x0005
        /*0046*/ 	.short	0x0028
        /*0048*/ 	.byte	0x00, 0xf0, 0x21, 0x00


	//----- nvinfo : EIATTR_KPARAM_INFO
	.align		4
.L_234:
        /*004c*/ 	.byte	0x04, 0x17
        /*004e*/ 	.short	(.L_236 - .L_235)
.L_235:
        /*0050*/ 	.word	0x00000000
        /*0054*/ 	.short	0x0004
        /*0056*/ 	.short	0x0020
        /*0058*/ 	.byte	0x00, 0xf0, 0x21, 0x00


	//----- nvinfo : EIATTR_KPARAM_INFO
	.align		4
.L_236:
        /*005c*/ 	.byte	0x04, 0x17
        /*005e*/ 	.short	(.L_238 - .L_237)
.L_237:
        /*0060*/ 	.word	0x00000000
        /*0064*/ 	.short	0x0003
        /*0066*/ 	.short	0x0018
        /*0068*/ 	.byte	0x00, 0xf0, 0x21, 0x00


	//----- nvinfo : EIATTR_KPARAM_INFO
	.align		4
.L_238:
        /*006c*/ 	.byte	0x04, 0x17
        /*006e*/ 	.short	(.L_240 - .L_239)
.L_239:
        /*0070*/ 	.word	0x00000000
        /*0074*/ 	.short	0x0002
        /*0076*/ 	.short	0x0010
        /*0078*/ 	.byte	0x00, 0xf0, 0x21, 0x00


	//----- nvinfo : EIATTR_KPARAM_INFO
	.align		4
.L_240:
        /*007c*/ 	.byte	0x04, 0x17
        /*007e*/ 	.short	(.L_242 - .L_241)
.L_241:
        /*0080*/ 	.word	0x00000000
        /*0084*/ 	.short	0x0001
        /*0086*/ 	.short	0x0008
        /*0088*/ 	.byte	0x00, 0xf0, 0x21, 0x00


	//----- nvinfo : EIATTR_KPARAM_INFO
	.align		4
.L_242:
        /*008c*/ 	.byte	0x04, 0x17
        /*008e*/ 	.short	(.L_244 - .L_243)
.L_243:
        /*0090*/ 	.word	0x00000000
        /*0094*/ 	.short	0x0000
        /*0096*/ 	.short	0x0000
        /*0098*/ 	.byte	0x00, 0xf0, 0x21, 0x00


	//----- nvinfo : EIATTR_MAXREG_COUNT
	.align		4
.L_244:
        /*009c*/ 	.byte	0x03, 0x1b
        /*009e*/ 	.short	0x00ff


	//----- nvinfo : EIATTR_EXIT_INSTR_OFFSETS
	.align		4
        /*00a0*/ 	.byte	0x04, 0x1c
        /*00a2*/ 	.short	(.L_246 - .L_245)


	//   ....[0]....
.L_245:
        /*00a4*/ 	.word	0x00000060


	//   ....[1]....
        /*00a8*/ 	.word	0x000000c0


	//   ....[2]....
        /*00ac*/ 	.word	0x000002b0


	//   ....[3]....
        /*00b0*/ 	.word	0x000078e0


	//----- nvinfo : EIATTR_CRS_STACK_SIZE
	.align		4
.L_246:
        /*00b4*/ 	.byte	0x04, 0x1e
        /*00b6*/ 	.short	(.L_248 - .L_247)
.L_247:
        /*00b8*/ 	.word	0x00000000
.L_248:


//--------------------- .nv.info.rope             --------------------------
	.section	.nv.info.rope,"",@"SHT_CUDA_INFO"
	.align	4


	//----- nvinfo : EIATTR_CUDA_API_VERSION
	.align		4
        /*0000*/ 	.byte	0x04, 0x37
        /*0002*/ 	.short	(.L_250 - .L_249)
.L_249:
        /*0004*/ 	.word	0x00000078


	//----- nvinfo : EIATTR_SW2861232_WAR
	.align		4
.L_250:
        /*0008*/ 	.byte	0x01, 0x35
	.zero		2


	//----- nvinfo : EIATTR_PARAM_CBANK
	.align		4
        /*000c*/ 	.byte	0x04, 0x0a
        /*000e*/ 	.short	(.L_252 - .L_251)
	.align		4
.L_251:
        /*0010*/ 	.word	index@(.nv.constant0.rope)
        /*0014*/ 	.short	0x0160
        /*0016*/ 	.short	0x0048


	//----- nvinfo : EIATTR_CBANK_PARAM_SIZE
	.align		4
.L_252:
        /*0018*/ 	.byte	0x03, 0x19
        /*001a*/ 	.short	0x0048


	//----- nvinfo : EIATTR_KPARAM_INFO
	.align		4
        /*001c*/ 	.byte	0x04, 0x17
        /*001e*/ 	.short	(.L_254 - .L_253)
.L_253:
        /*0020*/ 	.word	0x00000000
        /*0024*/ 	.short	0x0005
        /*0026*/ 	.short	0x0028
        /*0028*/ 	.byte	0x00, 0xf0, 0x81, 0x00


	//----- nvinfo : EIATTR_KPARAM_INFO
	.align		4
.L_254:
        /*002c*/ 	.byte	0x04, 0x17
        /*002e*/ 	.short	(.L_256 - .L_255)
.L_255:
        /*0030*/ 	.word	0x00000000
        /*0034*/ 	.short	0x0004
        /*0036*/ 	.short	0x0020
        /*0038*/ 	.byte	0x00, 0xf0, 0x21, 0x00


	//----- nvinfo : EIATTR_KPARAM_INFO
	.align		4
.L_256:
        /*003c*/ 	.byte	0x04, 0x17
        /*003e*/ 	.short	(.L_258 - .L_257)
.L_257:
        /*0040*/ 	.word	0x00000000
        /*0044*/ 	.short	0x0003
        /*0046*/ 	.short	0x0018
        /*0048*/ 	.byte	0x00, 0xf0, 0x21, 0x00


	//----- nvinfo : EIATTR_KPARAM_INFO
	.align		4
.L_258:
        /*004c*/ 	.byte	0x04, 0x17
        /*004e*/ 	.short	(.L_260 - .L_259)
.L_259:
        /*0050*/ 	.word	0x00000000
        /*0054*/ 	.short	0x0002
        /*0056*/ 	.short	0x0010
        /*0058*/ 	.byte	0x00, 0xf0, 0x21, 0x00


	//----- nvinfo : EIATTR_KPARAM_INFO
	.align		4
.L_260:
        /*005c*/ 	.byte	0x04, 0x17
        /*005e*/ 	.short	(.L_262 - .L_261)
.L_261:
        /*0060*/ 	.word	0x00000000
        /*0064*/ 	.short	0x0001
        /*0066*/ 	.short	0x0008
        /*0068*/ 	.byte	0x00, 0xf0, 0x21, 0x00


	//----- nvinfo : EIATTR_KPARAM_INFO
	.align		4
.L_262:
        /*006c*/ 	.byte	0x04, 0x17
        /*006e*/ 	.short	(.L_264 - .L_263)
.L_263:
        /*0070*/ 	.word	0x00000000
        /*0074*/ 	.short	0x0000
        /*0076*/ 	.short	0x0000
        /*0078*/ 	.byte	0x00, 0xf0, 0x21, 0x00


	//----- nvinfo : EIATTR_MAXREG_COUNT
	.align		4
.L_264:
        /*007c*/ 	.byte	0x03, 0x1b
        /*007e*/ 	.short	0x00ff


	//----- nvinfo : EIATTR_EXIT_INSTR_OFFSETS
	.align		4
        /*0080*/ 	.byte	0x04, 0x1c
        /*0082*/ 	.short	(.L_266 - .L_265)


	//   ....[0]....
.L_265:
        /*0084*/ 	.word	0x00000050


	//   ....[1]....
        /*0088*/ 	.word	0x000000b0


	//   ....[2]....
        /*008c*/ 	.word	0x00000130


	//   ....[3]....
        /*0090*/ 	.word	0x00001cb0


	//----- nvinfo : EIATTR_CRS_STACK_SIZE
	.align		4
.L_266:
        /*0094*/ 	.byte	0x04, 0x1e
        /*0096*/ 	.short	(.L_268 - .L_267)
.L_267:
        /*0098*/ 	.word	0x00000000
.L_268:


//--------------------- .nv.info.fused_gate_up_silu --------------------------
	.section	.nv.info.fused_gate_up_silu,"",@"SHT_CUDA_INFO"
	.align	4


	//----- nvinfo : EIATTR_CUDA_API_VERSION
	.align		4
        /*0000*/ 	.byte	0x04, 0x37
        /*0002*/ 	.short	(.L_270 - .L_269)
.L_269:
        /*0004*/ 	.word	0x00000078


	//----- nvinfo : EIATTR_SW2861232_WAR
	.align		4
.L_270:
        /*0008*/ 	.byte	0x01, 0x35
	.zero		2


	//----- nvinfo : EIATTR_PARAM_CBANK
	.align		4
        /*000c*/ 	.byte	0x04, 0x0a
        /*000e*/ 	.short	(.L_272 - .L_271)
	.align		4
.L_271:
        /*0010*/ 	.word	index@(.nv.constant0.fused_gate_up_silu)
        /*0014*/ 	.short	0x0160
        /*0016*/ 	.short	0x001c


	//----- nvinfo : EIATTR_CBANK_PARAM_SIZE
	.align		4
.L_272:
        /*0018*/ 	.byte	0x03, 0x19
        /*001a*/ 	.short	0x001c


	//----- nvinfo : EIATTR_KPARAM_INFO
	.align		4
        /*001c*/ 	.byte	0x04, 0x17
        /*001e*/ 	.short	(.L_274 - .L_273)
.L_273:
        /*0020*/ 	.word	0x00000000
        /*0024*/ 	.short	0x0003
        /*0026*/ 	.short	0x0018
        /*0028*/ 	.byte	0x00, 0xf0, 0x11, 0x00


	//----- nvinfo : EIATTR_KPARAM_INFO
	.align		4
.L_274:
        /*002c*/ 	.byte	0x04, 0x17
        /*002e*/ 	.short	(.L_276 - .L_275)
.L_275:
        /*0030*/ 	.word	0x00000000
        /*0034*/ 	.short	0x0002
        /*0036*/ 	.short	0x0010
        /*0038*/ 	.byte	0x00, 0xf0, 0x21, 0x00


	//----- nvinfo : EIATTR_KPARAM_INFO
	.align		4
.L_276:
        /*003c*/ 	.byte	0x04, 0x17
        /*003e*/ 	.short	(.L_278 - .L_277)
.L_277:
        /*0040*/ 	.word	0x00000000
        /*0044*/ 	.short	0x0001
        /*0046*/ 	.short	0x0008
        /*0048*/ 	.byte	0x00, 0xf0, 0x21, 0x00


	//----- nvinfo : EIATTR_KPARAM_INFO
	.align		4
.L_278:
        /*004c*/ 	.byte	0x04, 0x17
        /*004e*/ 	.short	(.L_280 - .L_279)
.L_279:
        /*0050*/ 	.word	0x00000000
        /*0054*/ 	.short	0x0000
        /*0056*/ 	.short	0x0000
        /*0058*/ 	.byte	0x00, 0xf0, 0x21, 0x00


	//----- nvinfo : EIATTR_MAXREG_COUNT
	.align		4
.L_280:
        /*005c*/ 	.byte	0x03, 0x1b
        /*005e*/ 	.short	0x00ff


	//----- nvinfo : EIATTR_EXIT_INSTR_OFFSETS
	.align		4
        /*0060*/ 	.byte	0x04, 0x1c
        /*0062*/ 	.short	(.L_282 - .L_281)


	//   ....[0]....
.L_281:
        /*0064*/ 	.word	0x00000050


	//   ....[1]....
        /*0068*/ 	.word	0x000002e0


	//----- nvinfo : EIATTR_CRS_STACK_SIZE
	.align		4
.L_282:
        /*006c*/ 	.byte	0x04, 0x1e
        /*006e*/ 	.short	(.L_284 - .L_283)
.L_283:
        /*0070*/ 	.word	0x00000000
.L_284:


//--------------------- .nv.info.silu             --------------------------
	.section	.nv.info.silu,"",@"SHT_CUDA_INFO"
	.align	4


	//----- nvinfo : EIATTR_CUDA_API_VERSION
	.align		4
        /*0000*/ 	.byte	0x04, 0x37
        /*0002*/ 	.short	(.L_286 - .L_285)
.L_285:
        /*0004*/ 	.word	0x00000078


	//----- nvinfo : EIATTR_SW2861232_WAR
	.align		4
.L_286:
        /*0008*/ 	.byte	0x01, 0x35
	.zero		2


	//----- nvinfo : EIATTR_PARAM_CBANK
	.align		4
        /*000c*/ 	.byte	0x04, 0x0a
        /*000e*/ 	.short	(.L_288 - .L_287)
	.align		4
.L_287:
        /*0010*/ 	.word	index@(.nv.constant0.silu)
        /*0014*/ 	.short	0x0160
        /*0016*/ 	.short	0x0014


	//----- nvinfo : EIATTR_CBANK_PARAM_SIZE
	.align		4
.L_288:
        /*0018*/ 	.byte	0x03, 0x19
        /*001a*/ 	.short	0x0014


	//----- nvinfo : EIATTR_KPARAM_INFO
	.align		4
        /*001c*/ 	.byte	0x04, 0x17
        /*001e*/ 	.short	(.L_290 - .L_289)
.L_289:
        /*0020*/ 	.word	0x00000000
        /*0024*/ 	.short	0x0002
        /*0026*/ 	.short	0x0010
        /*0028*/ 	.byte	0x00, 0xf0, 0x11, 0x00


	//----- nvinfo : EIATTR_KPARAM_INFO
	.align		4
.L_290:
        /*002c*/ 	.byte	0x04, 0x17
        /*002e*/ 	.short	(.L_292 - .L_291)
.L_291:
        /*0030*/ 	.word	0x00000000
        /*0034*/ 	.short	0x0001
        /*0036*/ 	.short	0x0008
        /*0038*/ 	.byte	0x00, 0xf0, 0x21, 0x00


	//----- nvinfo : EIATTR_KPARAM_INFO
	.align		4
.L_292:
        /*003c*/ 	.byte	0x04, 0x17
        /*003e*/ 	.short	(.L_294 - .L_293)
.L_293:
        /*0040*/ 	.word	0x00000000
        /*0044*/ 	.short	0x0000
        /*0046*/ 	.short	0x0000
        /*0048*/ 	.byte	0x00, 0xf0, 0x21, 0x00


	//----- nvinfo : EIATTR_MAXREG_COUNT
	.align		4
.L_294:
        /*004c*/ 	.byte	0x03, 0x1b
        /*004e*/ 	.short	0x00ff


	//----- nvinfo : EIATTR_EXIT_INSTR_OFFSETS
	.align		4
        /*0050*/ 	.byte	0x04, 0x1c
        /*0052*/ 	.short	(.L_296 - .L_295)


	//   ....[0]....
.L_295:
        /*0054*/ 	.word	0x00000050


	//   ....[1]....
        /*0058*/ 	.word	0x000002b0


	//----- nvinfo : EIATTR_CRS_STACK_SIZE
	.align		4
.L_296:
        /*005c*/ 	.byte	0x04, 0x1e
        /*005e*/ 	.short	(.L_298 - .L_297)
.L_297:
        /*0060*/ 	.word	0x00000000
.L_298:


//--------------------- .nv.info.rms_norm         --------------------------
	.section	.nv.info.rms_norm,"",@"SHT_CUDA_INFO"
	.align	4


	//----- nvinfo : EIATTR_CUDA_API_VERSION
	.align		4
        /*0000*/ 	.byte	0x04, 0x37
        /*0002*/ 	.short	(.L_300 - .L_299)
.L_299:
        /*0004*/ 	.word	0x00000078


	//----- nvinfo : EIATTR_SW2861232_WAR
	.align		4
.L_300:
        /*0008*/ 	.byte	0x01, 0x35
	.zero		2


	//----- nvinfo : EIATTR_PARAM_CBANK
	.align		4
        /*000c*/ 	.byte	0x04, 0x0a
        /*000e*/ 	.short	(.L_302 - .L_301)
	.align		4
.L_301:
        /*0010*/ 	.word	index@(.nv.constant0.rms_norm)
        /*0014*/ 	.short	0x0160
        /*0016*/ 	.short	0x0028


	//----- nvinfo : EIATTR_CBANK_PARAM_SIZE
	.align		4
.L_302:
        /*0018*/ 	.byte	0x03, 0x19
        /*001a*/ 	.short	0x0028


	//----- nvinfo : EIATTR_KPARAM_INFO
	.align		4
        /*001c*/ 	.byte	0x04, 0x17
        /*001e*/ 	.short	(.L_304 - .L_303)
.L_303:
        /*0020*/ 	.word	0x00000000
        /*0024*/ 	.short	0x0003
        /*0026*/ 	.short	0x0018
        /*0028*/ 	.byte	0x00, 0xf0, 0x41, 0x00


	//----- nvinfo : EIATTR_KPARAM_INFO
	.align		4
.L_304:
        /*002c*/ 	.byte	0x04, 0x17
        /*002e*/ 	.short	(.L_306 - .L_305)
.L_305:
        /*0030*/ 	.word	0x00000000
        /*0034*/ 	.short	0x0002
        /*0036*/ 	.short	0x0010
        /*0038*/ 	.byte	0x00, 0xf0, 0x21, 0x00


	//----- nvinfo : EIATTR_KPARAM_INFO
	.align		4
.L_306:
        /*003c*/ 	.byte	0x04, 0x17
        /*003e*/ 	.short	(.L_308 - .L_307)
.L_307:
        /*0040*/ 	.word	0x00000000
        /*0044*/ 	.short	0x0001
        /*0046*/ 	.short	0x0008
        /*0048*/ 	.byte	0x00, 0xf0, 0x21, 0x00


	//----- nvinfo : EIATTR_KPARAM_INFO
	.align		4
.L_308:
        /*004c*/ 	.byte	0x04, 0x17
        /*004e*/ 	.short	(.L_310 - .L_309)
.L_309:
        /*0050*/ 	.word	0x00000000
        /*0054*/ 	.short	0x0000
        /*0056*/ 	.short	0x0000
        /*0058*/ 	.byte	0x00, 0xf0, 0x21, 0x00


	//----- nvinfo : EIATTR_MAXREG_COUNT
	.align		4
.L_310:
        /*005c*/ 	.byte	0x03, 0x1b
        /*005e*/ 	.short	0x00ff


	//----- nvinfo : EIATTR_EXIT_INSTR_OFFSETS
	.align		4
        /*0060*/ 	.byte	0x04, 0x1c
        /*0062*/ 	.short	(.L_312 - .L_311)


	//   ....[0]....
.L_311:
        /*0064*/ 	.word	0x00000060


	//   ....[1]....
        /*0068*/ 	.word	0x000018a0


	//   ....[2]....
        /*006c*/ 	.word	0x00001ab0


	//----- nvinfo : EIATTR_CRS_STACK_SIZE
	.align		4
.L_312:
        /*0070*/ 	.byte	0x04, 0x1e
        /*0072*/ 	.short	(.L_314 - .L_313)
.L_313:
        /*0074*/ 	.word	0x00000000
.L_314:


//--------------------- .nv.info.add              --------------------------
	.section	.nv.info.add,"",@"SHT_CUDA_INFO"
	.align	4


	//----- nvinfo : EIATTR_CUDA_API_VERSION
	.align		4
        /*0000*/ 	.byte	0x04, 0x37
        /*0002*/ 	.short	(.L_316 - .L_315)
.L_315:
        /*0004*/ 	.word	0x00000078


	//----- nvinfo : EIATTR_SW2861232_WAR
	.align		4
.L_316:
        /*0008*/ 	.byte	0x01, 0x35
	.zero		2


	//----- nvinfo : EIATTR_PARAM_CBANK
	.align		4
        /*000c*/ 	.byte	0x04, 0x0a
        /*000e*/ 	.short	(.L_318 - .L_317)
	.align		4
.L_317:
        /*0010*/ 	.word	index@(.nv.constant0.add)
        /*0014*/ 	.short	0x0160
        /*0016*/ 	.short	0x001c


	//----- nvinfo : EIATTR_CBANK_PARAM_SIZE
	.align		4
.L_318:
        /*0018*/ 	.byte	0x03, 0x19
        /*001a*/ 	.short	0x001c


	//----- nvinfo : EIATTR_KPARAM_INFO
	.align		4
        /*001c*/ 	.byte	0x04, 0x17
        /*001e*/ 	.short	(.L_320 - .L_319)
.L_319:
        /*0020*/ 	.word	0x00000000
        /*0024*/ 	.short	0x0003
        /*0026*/ 	.short	0x0018
        /*0028*/ 	.byte	0x00, 0xf0, 0x11, 0x00


	//----- nvinfo : EIATTR_KPARAM_INFO
	.align		4
.L_320:
        /*002c*/ 	.byte	0x04, 0x17
        /*002e*/ 	.short	(.L_322 - .L_321)
.L_321:
        /*0030*/ 	.word	0x00000000
        /*0034*/ 	.short	0x0002
        /*0036*/ 	.short	0x0010
        /*0038*/ 	.byte	0x00, 0xf0, 0x21, 0x00


	//----- nvinfo : EIATTR_KPARAM_INFO
	.align		4
.L_322:
        /*003c*/ 	.byte	0x04, 0x17
        /*003e*/ 	.short	(.L_324 - .L_323)
.L_323:
        /*0040*/ 	.word	0x00000000
        /*0044*/ 	.short	0x0001
        /*0046*/ 	.short	0x0008
        /*0048*/ 	.byte	0x00, 0xf0, 0x21, 0x00


	//----- nvinfo : EIATTR_KPARAM_INFO
	.align		4
.L_324:
        /*004c*/ 	.byte	0x04, 0x17
        /*004e*/ 	.short	(.L_326 - .L_325)
.L_325:
        /*0050*/ 	.word	0x00000000
        /*0054*/ 	.short	0x0000
        /*0056*/ 	.short	0x0000
        /*0058*/ 	.byte	0x00, 0xf0, 0x21, 0x00


	//----- nvinfo : EIATTR_MAXREG_COUNT
	.align		4
.L_326:
        /*005c*/ 	.byte	0x03, 0x1b
        /*005e*/ 	.short	0x00ff


	//----- nvinfo : EIATTR_EXIT_INSTR_OFFSETS
	.align		4
        /*0060*/ 	.byte	0x04, 0x1c
        /*0062*/ 	.short	(.L_328 - .L_327)


	//   ....[0]....
.L_327:
        /*0064*/ 	.word	0x00000050


	//   ....[1]....
        /*0068*/ 	.word	0x00000130


	//----- nvinfo : EIATTR_CRS_STACK_SIZE
	.align		4
.L_328:
        /*006c*/ 	.byte	0x04, 0x1e
        /*006e*/ 	.short	(.L_330 - .L_329)
.L_329:
        /*0070*/ 	.word	0x00000000
.L_330:


//--------------------- .nv.info._Z12quantized_mmILi8EEvPKfPKhPf15QuantizedConfig --------------------------
	.section	.nv.info._Z12quantized_mmILi8EEvPKfPKhPf15QuantizedConfig,"",@"SHT_CUDA_INFO"
	.align	4


	//----- nvinfo : EIATTR_CUDA_API_VERSION
	.align		4
        /*0000*/ 	.byte	0x04, 0x37
        /*0002*/ 	.short	(.L_332 - .L_331)
.L_331:
        /*0004*/ 	.word	0x00000078


	//----- nvinfo : EIATTR_SW2861232_WAR
	.align		4
.L_332:
        /*0008*/ 	.byte	0x01, 0x35
	.zero		2


	//----- nvinfo : EIATTR_PARAM_CBANK
	.align		4
        /*000c*/ 	.byte	0x04, 0x0a
        /*000e*/ 	.short	(.L_334 - .L_333)
	.align		4
.L_333:
        /*0010*/ 	.word	index@(.nv.constant0._Z12quantized_mmILi8EEvPKfPKhPf15QuantizedConfig)
        /*0014*/ 	.short	0x0160
        /*0016*/ 	.short	0x0034


	//----- nvinfo : EIATTR_CBANK_PARAM_SIZE
	.align		4
.L_334:
        /*0018*/ 	.byte	0x03, 0x19
        /*001a*/ 	.short	0x0034


	//----- nvinfo : EIATTR_KPARAM_INFO
	.align		4
        /*001c*/ 	.byte	0x04, 0x17
        /*001e*/ 	.short	(.L_336 - .L_335)
.L_335:
        /*0020*/ 	.word	0x00000000
        /*0024*/ 	.short	0x0003
        /*0026*/ 	.short	0x0018
        /*0028*/ 	.byte	0x00, 0xf0, 0x71, 0x00


	//----- nvinfo : EIATTR_KPARAM_INFO
	.align		4
.L_336:
        /*002c*/ 	.byte	0x04, 0x17
        /*002e*/ 	.short	(.L_338 - .L_337)
.L_337:
        /*0030*/ 	.word	0x00000000
        /*0034*/ 	.short	0x0002
        /*0036*/ 	.short	0x0010
        /*0038*/ 	.byte	0x00, 0xf0, 0x21, 0x00


	//----- nvinfo : EIATTR_KPARAM_INFO
	.align		4
.L_338:
        /*003c*/ 	.byte	0x04, 0x17
        /*003e*/ 	.short	(.L_340 - .L_339)
.L_339:
        /*0040*/ 	.word	0x00000000
        /*0044*/ 	.short	0x0001
        /*0046*/ 	.short	0x0008
        /*0048*/ 	.byte	0x00, 0xf0, 0x21, 0x00


	//----- nvinfo : EIATTR_KPARAM_INFO
	.align		4
.L_340:
        /*004c*/ 	.byte	0x04, 0x17
        /*004e*/ 	.short	(.L_342 - .L_341)
.L_341:
        /*0050*/ 	.word	0x00000000
        /*0054*/ 	.short	0x0000
        /*0056*/ 	.short	0x0000
        /*0058*/ 	.byte	0x00, 0xf0, 0x21, 0x00


	//----- nvinfo : EIATTR_MAXREG_COUNT
	.align		4
.L_342:
        /*005c*/ 	.byte	0x03, 0x1b
        /*005e*/ 	.short	0x00ff


	//----- nvinfo : EIATTR_EXIT_INSTR_OFFSETS
	.align		4
        /*0060*/ 	.byte	0x04, 0x1c
        /*0062*/ 	.short	(.L_344 - .L_343)


	//   ....[0]....
.L_343:
        /*0064*/ 	.word	0x00000070


	//   ....[1]....
        /*0068*/ 	.word	0x000011c0


	//   ....[2]....
        /*006c*/ 	.word	0x000013a0


	//----- nvinfo : EIATTR_CRS_STACK_SIZE
	.align		4
.L_344:
        /*0070*/ 	.byte	0x04, 0x1e
        /*0072*/ 	.short	(.L_346 - .L_345)
.L_345:
        /*0074*/ 	.word	0x00000000
.L_346:


//--------------------- .nv.info._Z12quantized_mmILi4EEvPKfPKhPf15QuantizedConfig --------------------------
	.section	.nv.info._Z12quantized_mmILi4EEvPKfPKhPf15QuantizedConfig,"",@"SHT_CUDA_INFO"
	.align	4


	//----- nvinfo : EIATTR_CUDA_API_VERSION
	.align		4
        /*0000*/ 	.byte	0x04, 0x37
        /*0002*/ 	.short	(.L_348 - .L_347)
.L_347:
        /*0004*/ 	.word	0x00000078


	//----- nvinfo : EIATTR_SW2861232_WAR
	.align		4
.L_348:
        /*0008*/ 	.byte	0x01, 0x35
	.zero		2


	//----- nvinfo : EIATTR_PARAM_CBANK
	.align		4
        /*000c*/ 	.byte	0x04, 0x0a
        /*000e*/ 	.short	(.L_350 - .L_349)
	.align		4
.L_349:
        /*0010*/ 	.word	index@(.nv.constant0._Z12quantized_mmILi4EEvPKfPKhPf15QuantizedConfig)
        /*0014*/ 	.short	0x0160
        /*0016*/ 	.short	0x0034


	//----- nvinfo : EIATTR_CBANK_PARAM_SIZE
	.align		4
.L_350:
        /*0018*/ 	.byte	0x03, 0x19
        /*001a*/ 	.short	0x0034


	//----- nvinfo : EIATTR_KPARAM_INFO
	.align		4
        /*001c*/ 	.byte	0x04, 0x17
        /*001e*/ 	.short	(.L_352 - .L_351)
.L_351:
        /*0020*/ 	.word	0x00000000
        /*0024*/ 	.short	0x0003
        /*0026*/ 	.short	0x0018
        /*0028*/ 	.byte	0x00, 0xf0, 0x71, 0x00


	//----- nvinfo : EIATTR_KPARAM_INFO
	.align		4
.L_352:
        /*002c*/ 	.byte	0x04, 0x17
        /*002e*/ 	.short	(.L_354 - .L_353)
.L_353:
        /*0030*/ 	.word	0x00000000
        /*0034*/ 	.short	0x0002
        /*0036*/ 	.short	0x0010
        /*0038*/ 	.byte	0x00, 0xf0, 0x21, 0x00


	//----- nvinfo : EIATTR_KPARAM_INFO
	.align		4
.L_354:
        /*003c*/ 	.byte	0x04, 0x17
        /*003e*/ 	.short	(.L_356 - .L_355)
.L_355:
        /*0040*/ 	.word	0x00000000
        /*0044*/ 	.short	0x0001
        /*0046*/ 	.short	0x0008
        /*0048*/ 	.byte	0x00, 0xf0, 0x21, 0x00


	//----- nvinfo : EIATTR_KPARAM_INFO
	.align		4
.L_356:
        /*004c*/ 	.byte	0x04, 0x17
        /*004e*/ 	.short	(.L_358 - .L_357)
.L_357:
        /*0050*/ 	.word	0x00000000
        /*0054*/ 	.short	0x0000
        /*0056*/ 	.short	0x0000
        /*0058*/ 	.byte	0x00, 0xf0, 0x21, 0x00


	//----- nvinfo : EIATTR_MAXREG_COUNT
	.align		4
.L_358:
        /*005c*/ 	.byte	0x03, 0x1b
        /*005e*/ 	.short	0x00ff


	//----- nvinfo : EIATTR_EXIT_INSTR_OFFSETS
	.align		4
        /*0060*/ 	.byte	0x04, 0x1c
        /*0062*/ 	.short	(.L_360 - .L_359)


	//   ....[0]....
.L_359:
        /*0064*/ 	.word	0x00000070


	//   ....[1]....
        /*0068*/ 	.word	0x00000a20


	//   ....[2]....
        /*006c*/ 	.word	0x00000c00


	//----- nvinfo : EIATTR_CRS_STACK_SIZE
	.align		4
.L_360:
        /*0070*/ 	.byte	0x04, 0x1e
        /*0072*/ 	.short	(.L_362 - .L_361)
.L_361:
        /*0074*/ 	.word	0x00000000
.L_362:


//--------------------- .nv.info._Z12quantized_mmILi2EEvPKfPKhPf15QuantizedConfig --------------------------
	.section	.nv.info._Z12quantized_mmILi2EEvPKfPKhPf15QuantizedConfig,"",@"SHT_CUDA_INFO"
	.align	4


	//----- nvinfo : EIATTR_CUDA_API_VERSION
	.align		4
        /*0000*/ 	.byte	0x04, 0x37
        /*0002*/ 	.short	(.L_364 - .L_363)
.L_363:
        /*0004*/ 	.word	0x00000078


	//----- nvinfo : EIATTR_SW2861232_WAR
	.align		4
.L_364:
        /*0008*/ 	.byte	0x01, 0x35
	.zero		2


	//----- nvinfo : EIATTR_PARAM_CBANK
	.align		4
        /*000c*/ 	.byte	0x04, 0x0a
        /*000e*/ 	.short	(.L_366 - .L_365)
	.align		4
.L_365:
        /*0010*/ 	.word	index@(.nv.constant0._Z12quantized_mmILi2EEvPKfPKhPf15QuantizedConfig)
        /*0014*/ 	.short	0x0160
        /*0016*/ 	.short	0x0034


	//----- nvinfo : EIATTR_CBANK_PARAM_SIZE
	.align		4
.L_366:
        /*0018*/ 	.byte	0x03, 0x19
        /*001a*/ 	.short	0x0034


	//----- nvinfo : EIATTR_KPARAM_INFO
	.align		4
        /*001c*/ 	.byte	0x04, 0x17
        /*001e*/ 	.short	(.L_368 - .L_367)
.L_367:
        /*0020*/ 	.word	0x00000000
        /*0024*/ 	.short	0x0003
        /*0026*/ 	.short	0x0018
        /*0028*/ 	.byte	0x00, 0xf0, 0x71, 0x00


	//----- nvinfo : EIATTR_KPARAM_INFO
	.align		4
.L_368:
        /*002c*/ 	.byte	0x04, 0x17
        /*002e*/ 	.short	(.L_370 - .L_369)
.L_369:
        /*0030*/ 	.word	0x00000000
        /*0034*/ 	.short	0x0002
        /*0036*/ 	.short	0x0010
        /*0038*/ 	.byte	0x00, 0xf0, 0x21, 0x00


	//----- nvinfo : EIATTR_KPARAM_INFO
	.align		4
.L_370:
        /*003c*/ 	.byte	0x04, 0x17
        /*003e*/ 	.short	(.L_372 - .L_371)
.L_371:
        /*0040*/ 	.word	0x00000000
        /*0044*/ 	.short	0x0001
        /*0046*/ 	.short	0x0008
        /*0048*/ 	.byte	0x00, 0xf0, 0x21, 0x00


	//----- nvinfo : EIATTR_KPARAM_INFO
	.align		4
.L_372:
        /*004c*/ 	.byte	0x04, 0x17
        /*004e*/ 	.short	(.L_374 - .L_373)
.L_373:
        /*0050*/ 	.word	0x00000000
        /*0054*/ 	.short	0x0000
        /*0056*/ 	.short	0x0000
        /*0058*/ 	.byte	0x00, 0xf0, 0x21, 0x00


	//----- nvinfo : EIATTR_MAXREG_COUNT
	.align		4
.L_374:
        /*005c*/ 	.byte	0x03, 0x1b
        /*005e*/ 	.short	0x00ff


	//----- nvinfo : EIATTR_EXIT_INSTR_OFFSETS
	.align		4
        /*0060*/ 	.byte	0x04, 0x1c
        /*0062*/ 	.short	(.L_376 - .L_375)


	//   ....[0]....
.L_375:
        /*0064*/ 	.word	0x00000070


	//   ....[1]....
        /*0068*/ 	.word	0x00000a50


	//   ....[2]....
        /*006c*/ 	.word	0x00000c30


	//----- nvinfo : EIATTR_CRS_STACK_SIZE
	.align		4
.L_376:
        /*0070*/ 	.byte	0x04, 0x1e
        /*0072*/ 	.short	(.L_378 - .L_377)
.L_377:
        /*0074*/ 	.word	0x00000000
.L_378:


//--------------------- .nv.info._Z12quantized_mmILi1EEvPKfPKhPf15QuantizedConfig --------------------------
	.section	.nv.info._Z12quantized_mmILi1EEvPKfPKhPf15QuantizedConfig,"",@"SHT_CUDA_INFO"
	.align	4


	//----- nvinfo : EIATTR_CUDA_API_VERSION
	.align		4
        /*0000*/ 	.byte	0x04, 0x37
        /*0002*/ 	.short	(.L_380 - .L_379)
.L_379:
        /*0004*/ 	.word	0x00000078


	//----- nvinfo : EIATTR_SW2861232_WAR
	.align		4
.L_380:
        /*0008*/ 	.byte	0x01, 0x35
	.zero		2


	//----- nvinfo : EIATTR_PARAM_CBANK
	.align		4
        /*000c*/ 	.byte	0x04, 0x0a
        /*000e*/ 	.short	(.L_382 - .L_381)
	.align		4
.L_381:
        /*0010*/ 	.word	index@(.nv.constant0._Z12quantized_mmILi1EEvPKfPKhPf15QuantizedConfig)
        /*0014*/ 	.short	0x0160
        /*0016*/ 	.short	0x0034


	//----- nvinfo : EIATTR_CBANK_PARAM_SIZE
	.align		4
.L_382:
        /*0018*/ 	.byte	0x03, 0x19
        /*001a*/ 	.short	0x0034


	//----- nvinfo : EIATTR_KPARAM_INFO
	.align		4
        /*001c*/ 	.byte	0x04, 0x17
        /*001e*/ 	.short	(.L_384 - .L_383)
.L_383:
        /*0020*/ 	.word	0x00000000
        /*0024*/ 	.short	0x0003
        /*0026*/ 	.short	0x0018
        /*0028*/ 	.byte	0x00, 0xf0, 0x71, 0x00


	//----- nvinfo : EIATTR_KPARAM_INFO
	.align		4
.L_384:
        /*002c*/ 	.byte	0x04, 0x17
        /*002e*/ 	.short	(.L_386 - .L_385)
.L_385:
        /*0030*/ 	.word	0x00000000
        /*0034*/ 	.short	0x0002
        /*0036*/ 	.short	0x0010
        /*0038*/ 	.byte	0x00, 0xf0, 0x21, 0x00


	//----- nvinfo : EIATTR_KPARAM_INFO
	.align		4
.L_386:
        /*003c*/ 	.byte	0x04, 0x17
        /*003e*/ 	.short	(.L_388 - .L_387)
.L_387:
        /*0040*/ 	.word	0x00000000
        /*0044*/ 	.short	0x0001
        /*0046*/ 	.short	0x0008
        /*0048*/ 	.byte	0x00, 0xf0, 0x21, 0x00


	//----- nvinfo : EIATTR_KPARAM_INFO
	.align		4
.L_388:
        /*004c*/ 	.byte	0x04, 0x17
        /*004e*/ 	.short	(.L_390 - .L_389)
.L_389:
        /*0050*/ 	.word	0x00000000
        /*0054*/ 	.short	0x0000
        /*0056*/ 	.short	0x0000
        /*0058*/ 	.byte	0x00, 0xf0, 0x21, 0x00


	//----- nvinfo : EIATTR_MAXREG_COUNT
	.align		4
.L_390:
        /*005c*/ 	.byte	0x03, 0x1b
        /*005e*/ 	.short	0x00ff


	//----- nvinfo : EIATTR_EXIT_INSTR_OFFSETS
	.align		4
        /*0060*/ 	.byte	0x04, 0x1c
        /*0062*/ 	.short	(.L_392 - .L_391)


	//   ....[0]....
.L_391:
        /*0064*/ 	.word	0x00000070


	//   ....[1]....
        /*0068*/ 	.word	0x00000990


	//   ....[2]....
        /*006c*/ 	.word	0x00000b70


	//----- nvinfo : EIATTR_CRS_STACK_SIZE
	.align		4
.L_392:
        /*0070*/ 	.byte	0x04, 0x1e
        /*0072*/ 	.short	(.L_394 - .L_393)
.L_393:
        /*0074*/ 	.word	0x00000000
.L_394:


//--------------------- .nv.info.linear           --------------------------
	.section	.nv.info.linear,"",@"SHT_CUDA_INFO"
	.align	4


	//----- nvinfo : EIATTR_CUDA_API_VERSION
	.align		4
        /*0000*/ 	.byte	0x04, 0x37
        /*0002*/ 	.short	(.L_396 - .L_395)
.L_395:
        /*0004*/ 	.word	0x00000078


	//----- nvinfo : EIATTR_SW2861232_WAR
	.align		4
.L_396:
        /*0008*/ 	.byte	0x01, 0x35
	.zero		2


	//----- nvinfo : EIATTR_PARAM_CBANK
	.align		4
        /*000c*/ 	.byte	0x04, 0x0a
        /*000e*/ 	.short	(.L_398 - .L_397)
	.align		4
.L_397:
        /*0010*/ 	.word	index@(.nv.constant0.linear)
        /*0014*/ 	.short	0x0160
        /*0016*/ 	.short	0x003c


	//----- nvinfo : EIATTR_CBANK_PARAM_SIZE
	.align		4
.L_398:
        /*0018*/ 	.byte	0x03, 0x19
        /*001a*/ 	.short	0x003c


	//----- nvinfo : EIATTR_KPARAM_INFO
	.align		4
        /*001c*/ 	.byte	0x04, 0x17
        /*001e*/ 	.short	(.L_400 - .L_399)
.L_399:
        /*0020*/ 	.word	0x00000000
        /*0024*/ 	.short	0x0004
        /*0026*/ 	.short	0x0020
        /*0028*/ 	.byte	0x00, 0xf0, 0x71, 0x00


	//----- nvinfo : EIATTR_KPARAM_INFO
	.align		4
.L_400:
        /*002c*/ 	.byte	0x04, 0x17
        /*002e*/ 	.short	(.L_402 - .L_401)
.L_401:
        /*0030*/ 	.word	0x00000000
        /*0034*/ 	.short	0x0003
        /*0036*/ 	.short	0x0018
        /*0038*/ 	.byte	0x00, 0xf0, 0x21, 0x00


	//----- nvinfo : EIATTR_KPARAM_INFO
	.align		4
.L_402:
        /*003c*/ 	.byte	0x04, 0x17
        /*003e*/ 	.short	(.L_404 - .L_403)
.L_403:
        /*0040*/ 	.word	0x00000000
        /*0044*/ 	.short	0x0002
        /*0046*/ 	.short	0x0010
        /*0048*/ 	.byte	0x00, 0xf0, 0x21, 0x00


	//----- nvinfo : EIATTR_KPARAM_INFO
	.align		4
.L_404:
        /*004c*/ 	.byte	0x04, 0x17
        /*004e*/ 	.short	(.L_406 - .L_405)
.L_405:
        /*0050*/ 	.word	0x00000000
        /*0054*/ 	.short	0x0001
        /*0056*/ 	.short	0x0008
        /*0058*/ 	.byte	0x00, 0xf0, 0x21, 0x00


	//----- nvinfo : EIATTR_KPARAM_INFO
	.align		4
.L_406:
        /*005c*/ 	.byte	0x04, 0x17
        /*005e*/ 	.short	(.L_408 - .L_407)
.L_407:
        /*0060*/ 	.word	0x00000000
        /*0064*/ 	.short	0x0000
        /*0066*/ 	.short	0x0000
        /*0068*/ 	.byte	0x00, 0xf0, 0x21, 0x00


	//----- nvinfo : EIATTR_MAXREG_COUNT
	.align		4
.L_408:
        /*006c*/ 	.byte	0x03, 0x1b
        /*006e*/ 	.short	0x00ff


	//----- nvinfo : EIATTR_EXIT_INSTR_OFFSETS
	.align		4
        /*0070*/ 	.byte	0x04, 0x1c
        /*0072*/ 	.short	(.L_410 - .L_409)


	//   ....[0]....
.L_409:
        /*0074*/ 	.word	0x00000070


	//   ....[1]....
        /*0078*/ 	.word	0x00000f30


	//   ....[2]....
        /*007c*/ 	.word	0x00001120


	//   ....[3]....
        /*0080*/ 	.word	0x00001330


	//----- nvinfo : EIATTR_CRS_STACK_SIZE
	.align		4
.L_410:
        /*0084*/ 	.byte	0x04, 0x1e
        /*0086*/ 	.short	(.L_412 - .L_411)
.L_411:
        /*0088*/ 	.word	0x00000000
.L_412:


//--------------------- .nv.info.embedding_lookup --------------------------
	.section	.nv.info.embedding_lookup,"",@"SHT_CUDA_INFO"
	.align	4


	//----- nvinfo : EIATTR_CUDA_API_VERSION
	.align		4
        /*0000*/ 	.byte	0x04, 0x37
        /*0002*/ 	.short	(.L_414 - .L_413)
.L_413:
        /*0004*/ 	.word	0x00000078


	//----- nvinfo : EIATTR_SW2861232_WAR
	.align		4
.L_414:
        /*0008*/ 	.byte	0x01, 0x35
	.zero		2


	//----- nvinfo : EIATTR_PARAM_CBANK
	.align		4
        /*000c*/ 	.byte	0x04, 0x0a
        /*000e*/ 	.short	(.L_416 - .L_415)
	.align		4
.L_415:
        /*0010*/ 	.word	index@(.nv.constant0.embedding_lookup)
        /*0014*/ 	.short	0x0160
        /*0016*/ 	.short	0x0028


	//----- nvinfo : EIATTR_CBANK_PARAM_SIZE
	.align		4
.L_416:
        /*0018*/ 	.byte	0x03, 0x19
        /*001a*/ 	.short	0x0028


	//----- nvinfo : EIATTR_KPARAM_INFO
	.align		4
        /*001c*/ 	.byte	0x04, 0x17
        /*001e*/ 	.short	(.L_418 - .L_417)
.L_417:
        /*0020*/ 	.word	0x00000000
        /*0024*/ 	.short	0x0003
        /*0026*/ 	.short	0x0018
        /*0028*/ 	.byte	0x00, 0xf0, 0x41, 0x00


	//----- nvinfo : EIATTR_KPARAM_INFO
	.align		4
.L_418:
        /*002c*/ 	.byte	0x04, 0x17
        /*002e*/ 	.short	(.L_420 - .L_419)
.L_419:
        /*0030*/ 	.word	0x00000000
        /*0034*/ 	.short	0x0002
        /*0036*/ 	.short	0x0010
        /*0038*/ 	.byte	0x00, 0xf0, 0x21, 0x00


	//----- nvinfo : EIATTR_KPARAM_INFO
	.align		4
.L_420:
        /*003c*/ 	.byte	0x04, 0x17
        /*003e*/ 	.short	(.L_422 - .L_421)
.L_421:
        /*0040*/ 	.word	0x00000000
        /*0044*/ 	.short	0x0001
        /*0046*/ 	.short	0x0008
        /*0048*/ 	.byte	0x00, 0xf0, 0x21, 0x00


	//----- nvinfo : EIATTR_KPARAM_INFO
	.align		4
.L_422:
        /*004c*/ 	.byte	0x04, 0x17
        /*004e*/ 	.short	(.L_424 - .L_423)
.L_423:
        /*0050*/ 	.word	0x00000000
        /*0054*/ 	.short	0x0000
        /*0056*/ 	.short	0x0000
        /*0058*/ 	.byte	0x00, 0xf0, 0x21, 0x00


	//----- nvinfo : EIATTR_MAXREG_COUNT
	.align		4
.L_424:
        /*005c*/ 	.byte	0x03, 0x1b
        /*005e*/ 	.short	0x00ff


	//----- nvinfo : EIATTR_EXIT_INSTR_OFFSETS
	.align		4
        /*0060*/ 	.byte	0x04, 0x1c
        /*0062*/ 	.short	(.L_426 - .L_425)


	//   ....[0]....
.L_425:
        /*0064*/ 	.word	0x00000080


	//   ....[1]....
        /*0068*/ 	.word	0x000002e0


	//----- nvinfo : EIATTR_CRS_STACK_SIZE
	.align		4
.L_426:
        /*006c*/ 	.byte	0x04, 0x1e
        /*006e*/ 	.short	(.L_428 - .L_427)
.L_427:
        /*0070*/ 	.word	0x00000000
.L_428:


//--------------------- .nv.constant0.sample_from_logits --------------------------
	.section	.nv.constant0.sample_from_logits,"a",@progbits
	.align	4
.nv.constant0.sample_from_logits:
	.zero		392


//--------------------- .nv.constant0.flash_attention_paged --------------------------
	.section	.nv.constant0.flash_attention_paged,"a",@progbits
	.align	4
.nv.constant0.flash_attention_paged:
	.zero		444


//--------------------- .nv.constant0.flash_attention --------------------------
	.section	.nv.constant0.flash_attention,"a",@progbits
	.align	4
.nv.constant0.flash_attention:
	.zero		444


//--------------------- .nv.constant2.fused_qkv_rope --------------------------
	.section	.nv.constant2.fused_qkv_rope,"a",@progbits
	.align	4
.nv.constant2.fused_qkv_rope:
        /*0000*/ 	.byte	0x19, 0x2d, 0x44, 0x54, 0xfb, 0x21, 0xf9, 0x3b


//--------------------- .nv.constant0.fused_qkv_rope --------------------------
	.section	.nv.constant0.fused_qkv_rope,"a",@progbits
	.align	4
.nv.constant0.fused_qkv_rope:
	.zero		452


//--------------------- .nv.constant2.rope        --------------------------
	.section	.nv.constant2.rope,"a",@progbits
	.align	4
.nv.constant2.rope:
        /*0000*/ 	.byte	0x19, 0x2d, 0x44, 0x54, 0xfb, 0x21, 0xf9, 0x3b


//--------------------- .nv.constant0.rope        --------------------------
	.section	.nv.constant0.rope,"a",@progbits
	.align	4
.nv.constant0.rope:
	.zero		424


//--------------------- .nv.constant0.fused_gate_up_silu --------------------------
	.section	.nv.constant0.fused_gate_up_silu,"a",@progbits
	.align	4
.nv.constant0.fused_gate_up_silu:
	.zero		380


//--------------------- .nv.constant0.silu        --------------------------
	.section	.nv.constant0.silu,"a",@progbits
	.align	4
.nv.constant0.silu:
	.zero		372


//--------------------- .nv.constant0.rms_norm    --------------------------
	.section	.nv.constant0.rms_norm,"a",@progbits
	.align	4
.nv.constant0.rms_norm:
	.zero		392


//--------------------- .nv.constant0.add         --------------------------
	.section	.nv.constant0.add,"a",@progbits
	.align	4
.nv.constant0.add:
	.zero		380


//--------------------- .nv.constant0._Z12quantized_mmILi8EEvPKfPKhPf15QuantizedConfig --------------------------
	.section	.nv.constant0._Z12quantized_mmILi8EEvPKfPKhPf15QuantizedConfig,"a",@progbits
	.align	4
.nv.constant0._Z12quantized_mmILi8EEvPKfPKhPf15QuantizedConfig:
	.zero		404


//--------------------- .nv.constant0._Z12quantized_mmILi4EEvPKfPKhPf15QuantizedConfig --------------------------
	.section	.nv.constant0._Z12quantized_mmILi4EEvPKfPKhPf15QuantizedConfig,"a",@progbits
	.align	4
.nv.constant0._Z12quantized_mmILi4EEvPKfPKhPf15QuantizedConfig:
	.zero		404


//--------------------- .nv.constant0._Z12quantized_mmILi2EEvPKfPKhPf15QuantizedConfig --------------------------
	.section	.nv.constant0._Z12quantized_mmILi2EEvPKfPKhPf15QuantizedConfig,"a",@progbits
	.align	4
.nv.constant0._Z12quantized_mmILi2EEvPKfPKhPf15QuantizedConfig:
	.zero		404


//--------------------- .nv.constant0._Z12quantized_mmILi1EEvPKfPKhPf15QuantizedConfig --------------------------
	.section	.nv.constant0._Z12quantized_mmILi1EEvPKfPKhPf15QuantizedConfig,"a",@progbits
	.align	4
.nv.constant0._Z12quantized_mmILi1EEvPKfPKhPf15QuantizedConfig:
	.zero		404


//--------------------- .nv.constant0.linear      --------------------------
	.section	.nv.constant0.linear,"a",@progbits
	.align	4
.nv.constant0.linear:
	.zero		412


//--------------------- .nv.constant0.embedding_lookup --------------------------
	.section	.nv.constant0.embedding_lookup,"a",@progbits
	.align	4
.nv.constant0.embedding_lookup:
	.zero		392


//--------------------- .text.sample_from_logits  --------------------------
	.section	.text.sample_from_logits,"ax",@progbits
	.sectioninfo	@"SHI_REGISTERS=38"
	.align	128
        .global         sample_from_logits
        .type           sample_from_logits,@function
        .size           sample_from_logits,(.L_x_465 - sample_from_logits)
        .other          sample_from_logits,@"STO_CUDA_ENTRY STV_DEFAULT"
sample_from_logits:
.text.sample_from_logits:
[----:B------:R-:W-:-:S03]  /*0000*/  MOV R1, c[0x0][0x28] ;  /* 0x00000a0000017a02 */ /* 0x000fc60000000f00 */
[----:B------:R-:W0:Y:S01]  /*0010*/  S2R R13, SR_CTAID.X ;  /* 0x00000000000d7919 */ /* 0x000e220000002500 */
[----:B------:R-:W-:-:S03]  /*0020*/  IADD3 R1, R1, -0x600, RZ ;  /* 0xfffffa0001017810 */ /* 0x000fc60007ffe0ff */
[----:B------:R-:W0:Y:S02]  /*0030*/  S2R R0, SR_TID.X ;  /* 0x0000000000007919 */ /* 0x000e240000002100 */
[----:B0-----:R-:W-:-:S05]  /*0040*/  IMAD R13, R13, c[0x0][0x0], R0 ;  /* 0x000000000d0d7a24 */ /* 0x001fca00078e0200 */
[----:B------:R-:W-:-:S13]  /*0050*/  ISETP.GE.U32.AND P0, PT, R13, c[0x0][0x184], PT ;  /* 0x000061000d007a0c */ /* 0x000fda0003f06070 */
[----:B------:R-:W-:Y:S05]  /*0060*/  @P0 EXIT ;  /* 0x000000000000094d */ /* 0x000fea0003800000 */
[----:B------:R-:W-:Y:S01]  /*0070*/  ISETP.NE.AND P0, PT, RZ, c[0x0][0x170], PT ;  /* 0x00005c00ff007a0c */ /* 0x000fe20003f05270 */
[----:B------:R-:W-:Y:S01]  /*0080*/  HFMA2.MMA R0, -RZ, RZ, 0, 2.384185791015625e-07 ;  /* 0x00000004ff007435 */ /* 0x000fe200000001ff */
[----:B------:R-:W-:-:S09]  /*0090*/  ULDC.64 UR6, c[0x0][0x118] ;  /* 0x0000460000067ab9 */ /* 0x000fd20000000a00 */
[----:B------:R-:W-:Y:S02]  /*00a0*/  IMAD.WIDE.U32 R10, R13, R0, c[0x0][0x168] ;  /* 0x00005a000d0a7625 */ /* 0x000fe400078e0000 */
[----:B------:R-:W-:Y:S05]  /*00b0*/  @!P0 BRA `(.L_x_0) ;  /* 0x0000b5a000008947 */ /* 0x000fea0003800000 */
[----:B------:R-:W-:Y:S01]  /*00c0*/  MOV R9, c[0x0][0x178] ;  /* 0x00005e0000097a02 */ /* 0x000fe20000000f00 */
[----:B------:R-:W-:Y:S01]  /*00d0*/  IMAD R13, R13, c[0x0][0x180], RZ ;  /* 0x000060000d0d7a24 */ /* 0x000fe200078e02ff */
[----:B------:R-:W-:Y:S02]  /*00e0*/  MOV R3, c[0x0][0x170] ;  /* 0x00005c0000037a02 */ /* 0x000fe40000000f00 */
[----:B------:R-:W-:Y:S02]  /*00f0*/  FSETP.GT.AND P0, PT, R9, 1, PT ;  /* 0x3f8000000900780b */ /* 0x000fe40003f04000 */
[----:B------:R-:W-:Y:S02]  /*0100*/  ISETP.NE.AND P1, PT, RZ, c[0x0][0x174], PT ;  /* 0x00005d00ff007a0c */ /* 0x000fe40003f25270 */
[----:B------:R-:W-:-:S04]  /*0110*/  FSETP.GEU.OR P0, PT, RZ, c[0x0][0x178], P0 ;  /* 0x00005e00ff007a0b */ /* 0x000fc8000070e400 */
[----:B------:R-:W-:-:S04]  /*0120*/  FSEL R9, R9, 1, !P0 ;  /* 0x3f80000009097808 */ /* 0x000fc80004000000 */
[----:B------:R-:W-:-:S04]  /*0130*/  FSETP.GEU.AND P0, PT, R9, 1, PT ;  /* 0x3f8000000900780b */ /* 0x000fc80003f0e000 */
[----:B------:R-:W-:-:S04]  /*0140*/  SEL R2, R3, 0x1, !P0 ;  /* 0x0000000103027807 */ /* 0x000fc80004000000 */
[----:B------:R-:W-:-:S04]  /*0150*/  SEL R2, R2, c[0x0][0x174], !P1 ;  /* 0x00005d0002027a07 */ /* 0x000fc80004800000 */
[----:B------:R-:W-:-:S13]  /*0160*/  ISETP.GE.U32.AND P0, PT, R2, 0x2, PT ;  /* 0x000000020200780c */ /* 0x000fda0003f06070 */
[----:B------:R-:W-:Y:S05]  /*0170*/  @!P0 BRA `(.L_x_1) ;  /* 0x0000a6a000008947 */ /* 0x000fea0003800000 */
[----:B------:R-:W-:-:S04]  /*0180*/  IMNMX.U32 R12, R2, c[0x0][0x170], PT ;  /* 0x00005c00020c7a17 */ /* 0x000fc80003800000 */
[----:B------:R-:W-:-:S04]  /*0190*/  IMNMX.U32 R12, R12, 0x80, PT ;  /* 0x000000800c0c7817 */ /* 0x000fc80003800000 */
[----:B------:R-:W-:-:S13]  /*01a0*/  ISETP.NE.AND P2, PT, R12, RZ, PT ;  /* 0x000000ff0c00720c */ /* 0x000fda0003f45270 */
[----:B------:R-:W-:Y:S05]  /*01b0*/  @!P2 BRA `(.L_x_2) ;  /* 0x00001fe00000a947 */ /* 0x000fea0003800000 */
[----:B------:R-:W-:Y:S01]  /*01c0*/  MOV R0, 0xff800000 ;  /* 0xff80000000007802 */ /* 0x000fe20000000f00 */
[----:B------:R0:W-:Y:S01]  /*01d0*/  STL [R1+0x200], RZ ;  /* 0x000200ff01007387 */ /* 0x0001e20000100800 */
[----:B------:R-:W-:-:S03]  /*01e0*/  ISETP.NE.AND P0, PT, R12, 0x1, PT ;  /* 0x000000010c00780c */ /* 0x000fc60003f05270 */
[----:B------:R0:W-:Y:S10]  /*01f0*/  STL [R1], R0 ;  /* 0x0000000001007387 */ /* 0x0001f40000100800 */
[----:B------:R-:W-:Y:S05]  /*0200*/  @!P0 BRA `(.L_x_2) ;  /* 0x00001f9000008947 */ /* 0x000fea0003800000 */
[----:B0-----:R0:W-:Y:S01]  /*0210*/  STL [R1+0x4], R0 ;  /* 0x0000040001007387 */ /* 0x0011e20000100800 */
[----:B------:R-:W-:-:S03]  /*0220*/  ISETP.NE.AND P0, PT, R12, 0x2, PT ;  /* 0x000000020c00780c */ /* 0x000fc60003f05270 */
[----:B------:R0:W-:Y:S10]  /*0230*/  STL [R1+0x204], RZ ;  /* 0x000204ff01007387 */ /* 0x0001f40000100800 */
[----:B------:R-:W-:Y:S05]  /*0240*/  @!P0 BRA `(.L_x_2) ;  /* 0x00001f5000008947 */ /* 0x000fea0003800000 */
[----:B0-----:R0:W-:Y:S01]  /*0250*/  STL [R1+0x8], R0 ;  /* 0x0000080001007387 */ /* 0x0011e20000100800 */
[----:B------:R-:W-:-:S03]  /*0260*/  ISETP.GE.U32.AND P0, PT, R12, 0x4, PT ;  /* 0x000000040c00780c */ /* 0x000fc60003f06070 */
[----:B------:R0:W-:Y:S10]  /*0270*/  STL [R1+0x208], RZ ;  /* 0x000208ff01007387 */ /* 0x0001f40000100800 */
        /* <DEDUP_REMOVED lines=493> */
[----:B0-----:R-:W-:Y:S01]  /*2150*/  ISETP.GE.U32.AND P0, PT, R12, 0x80, PT ;  /* 0x000000800c00780c */ /* 0x001fe20003f06070 */
[----:B------:R0:W-:Y:S04]  /*2160*/  STL [R1+0x1f8], R0 ;  /* 0x0001f80001007387 */ /* 0x0001e80000100800 */
[----:B------:R0:W-:Y:S08]  /*2170*/  STL [R1+0x3f8], RZ ;  /* 0x0003f8ff01007387 */ /* 0x0001f00000100800 */
[----:B------:R0:W-:Y:S04]  /*2180*/  @P0 STL [R1+0x1fc], R0 ;  /* 0x0001fc0001000387 */ /* 0x0001e80000100800 */
[----:B------:R0:W-:Y:S02]  /*2190*/  @P0 STL [R1+0x3fc], RZ ;  /* 0x0003fcff01000387 */ /* 0x0001e40000100800 */
.L_x_2:
[----:B0-----:R-:W-:Y:S02]  /*21a0*/  IADD3 R2, R12, -0x1, RZ ;  /* 0xffffffff0c027810 */ /* 0x001fe40007ffe0ff */
[----:B------:R-:W-:-:S02]  /*21b0*/  FSETP.LT.AND P0, PT, RZ, c[0x0][0x17c], PT ;  /* 0x00005f00ff007a0b */ /* 0x000fc40003f01000 */
[C---:B------:R-:W-:Y:S02]  /*21c0*/  ISETP.NE.AND P1, PT, R2.reuse, RZ, PT ;  /* 0x000000ff0200720c */ /* 0x040fe40003f25270 */
[----:B------:R-:W-:Y:S02]  /*21d0*/  MOV R15, c[0x0][0x17c] ;  /* 0x00005f00000f7a02 */ /* 0x000fe40000000f00 */
[----:B------:R-:W-:Y:S02]  /*21e0*/  LEA R14, R2, R1, 0x2 ;  /* 0x00000001020e7211 */ /* 0x000fe400078e10ff */
[----:B------:R-:W-:-:S07]  /*21f0*/  FSEL R15, R15, 1, P0 ;  /* 0x3f8000000f0f7808 */ /* 0x000fce0000000000 */
[----:B------:R-:W-:Y:S05]  /*2200*/  @!P1 BRA `(.L_x_3) ;  /* 0x0000033000009947 */ /* 0x000fea0003800000 */
[----:B------:R-:W-:-:S10]  /*2210*/  HFMA2.MMA R4, -RZ, RZ, 0, 0 ;  /* 0x00000000ff047435 */ /* 0x000fd400000001ff */
.L_x_11:
[----:B0-----:R-:W-:Y:S02]  /*2220*/  IADD3 R6, R13, R4, RZ ;  /* 0x000000040d067210 */ /* 0x001fe40007ffe0ff */
[----:B------:R-:W-:-:S05]  /*2230*/  MOV R7, 0x4 ;  /* 0x0000000400077802 */ /* 0x000fca0000000f00 */
[----:B------:R-:W-:-:S05]  /*2240*/  IMAD.WIDE.U32 R6, R6, R7, c[0x0][0x160] ;  /* 0x0000580006067625 */ /* 0x000fca00078e0007 */
[----:B------:R-:W2:Y:S01]  /*2250*/  LDG.E R8, [R6.64] ;  /* 0x0000000606087981 */ /* 0x000ea2000c1e1900 */
[----:B------:R-:W0:Y:S01]  /*2260*/  MUFU.RCP R0, R15 ;  /* 0x0000000f00007308 */ /* 0x000e220000001000 */
[----:B------:R-:W-:Y:S01]  /*2270*/  BSSY B0, `(.L_x_4) ;  /* 0x000000b000007945 */ /* 0x000fe20003800000 */
[----:B0-----:R-:W-:-:S04]  /*2280*/  FFMA R3, R0, -R15, 1 ;  /* 0x3f80000000037423 */ /* 0x001fc8000000080f */
[----:B------:R-:W-:Y:S02]  /*2290*/  FFMA R3, R0, R3, R0 ;  /* 0x0000000300037223 */ /* 0x000fe40000000000 */
[----:B--2---:R-:W0:Y:S02]  /*22a0*/  FCHK P0, R8, R15 ;  /* 0x0000000f08007302 */ /* 0x004e240000000000 */
[----:B------:R-:W-:-:S04]  /*22b0*/  FFMA R0, R8, R3, RZ ;  /* 0x0000000308007223 */ /* 0x000fc800000000ff */
[----:B------:R-:W-:-:S04]  /*22c0*/  FFMA R5, R0, -R15, R8 ;  /* 0x8000000f00057223 */ /* 0x000fc80000000008 */
[----:B------:R-:W-:Y:S01]  /*22d0*/  FFMA R3, R3, R5, R0 ;  /* 0x0000000503037223 */ /* 0x000fe20000000000 */
[----:B0-----:R-:W-:Y:S05]  /*22e0*/  @!P0 BRA `(.L_x_5) ;  /* 0x0000003000008947 */ /* 0x001fea0003800000 */
[----:B------:R-:W-:-:S02]  /*22f0*/  MOV R16, 0x2310 ;  /* 0x0000231000107802 */ /* 0x000fc40000000f00 */
[----:B------:R-:W-:Y:S05]  /*2300*/  CALL.REL.NOINC `($sample_from_logits$__cuda_sm3x_div_rn_noftz_f32_slowpath) ;  /* 0x0000937000007944 */ /* 0x000fea0003c00000 */
[----:B------:R-:W-:-:S02]  /*2310*/  MOV R3, R6 ;  /* 0x0000000600037202 */ /* 0x000fc40000000f00 */
.L_x_5:
[----:B------:R-:W-:Y:S05]  /*2320*/  BSYNC B0 ;  /* 0x0000000000007941 */ /* 0x000fea0003800000 */
.L_x_4:
[----:B------:R-:W2:Y:S01]  /*2330*/  LDL R0, [R14] ;  /* 0x000000000e007983 */ /* 0x000ea20000100800 */
[----:B------:R-:W-:Y:S01]  /*2340*/  BSSY B0, `(.L_x_6) ;  /* 0x000001a000007945 */ /* 0x000fe20003800000 */
[----:B--2---:R-:W-:-:S13]  /*2350*/  FSETP.GTU.AND P0, PT, R3, R0, PT ;  /* 0x000000000300720b */ /* 0x004fda0003f0c000 */
[----:B------:R-:W-:Y:S05]  /*2360*/  @!P0 BRA `(.L_x_7) ;  /* 0x0000017000008947 */ /* 0x000fea0003800000 */
[----:B------:R-:W-:Y:S01]  /*2370*/  BSSY B1, `(.L_x_8) ;  /* 0x0000013000017945 */ /* 0x000fe20003800000 */
[----:B------:R-:W-:Y:S02]  /*2380*/  MOV R5, R2 ;  /* 0x0000000200057202 */ /* 0x000fe40000000f00 */
[----:B------:R-:W-:-:S04]  /*2390*/  MOV R0, R12 ;  /* 0x0000000c00007202 */ /* 0x000fc80000000f00 */
.L_x_10:
[----:B------:R-:W-:-:S04]  /*23a0*/  IADD3 R0, R0, -0x2, RZ ;  /* 0xfffffffe00007810 */ /* 0x000fc80007ffe0ff */
[----:B0-----:R-:W-:-:S05]  /*23b0*/  LEA R6, R0, R1, 0x2 ;  /* 0x0000000100067211 */ /* 0x001fca00078e10ff */
[----:B------:R-:W2:Y:S01]  /*23c0*/  LDL R16, [R6] ;  /* 0x0000000006107983 */ /* 0x000ea20000100800 */
[----:B------:R-:W-:Y:S02]  /*23d0*/  MOV R8, R5 ;  /* 0x0000000500087202 */ /* 0x000fe40000000f00 */
[----:B--2---:R-:W-:-:S13]  /*23e0*/  FSETP.GT.AND P0, PT, R3, R16, PT ;  /* 0x000000100300720b */ /* 0x004fda0003f04000 */
[----:B------:R-:W-:Y:S05]  /*23f0*/  @!P0 BRA `(.L_x_9) ;  /* 0x000000a000008947 */ /* 0x000fea0003800000 */
[-C--:B------:R-:W-:Y:S02]  /*2400*/  LEA R6, R8, R1.reuse, 0x2 ;  /* 0x0000000108067211 */ /* 0x080fe400078e10ff */
[----:B------:R-:W-:-:S03]  /*2410*/  LEA R7, R0, R1, 0x2 ;  /* 0x0000000100077211 */ /* 0x000fc600078e10ff */
[----:B------:R0:W-:Y:S04]  /*2420*/  STL [R6], R16 ;  /* 0x0000001006007387 */ /* 0x0001e80000100800 */
[----:B------:R-:W2:Y:S01]  /*2430*/  LDL R7, [R7+0x200] ;  /* 0x0002000007077983 */ /* 0x000ea20000100800 */
[----:B------:R-:W-:Y:S02]  /*2440*/  IADD3 R5, R8, -0x1, RZ ;  /* 0xffffffff08057810 */ /* 0x000fe40007ffe0ff */
[----:B------:R-:W-:Y:S02]  /*2450*/  MOV R0, R8 ;  /* 0x0000000800007202 */ /* 0x000fe40000000f00 */
[----:B------:R-:W-:Y:S01]  /*2460*/  ISETP.NE.AND P0, PT, R5, RZ, PT ;  /* 0x000000ff0500720c */ /* 0x000fe20003f05270 */
[----:B--2---:R0:W-:-:S12]  /*2470*/  STL [R6+0x200], R7 ;  /* 0x0002000706007387 */ /* 0x0041d80000100800 */
[----:B------:R-:W-:Y:S05]  /*2480*/  @P0 BRA `(.L_x_10) ;  /* 0xffffff1000000947 */ /* 0x000fea000383ffff */
[----:B------:R-:W-:-:S06]  /*2490*/  HFMA2.MMA R8, -RZ, RZ, 0, 0 ;  /* 0x00000000ff087435 */ /* 0x000fcc00000001ff */
.L_x_9:
[----:B------:R-:W-:Y:S05]  /*24a0*/  BSYNC B1 ;  /* 0x0000000000017941 */ /* 0x000fea0003800000 */
.L_x_8:
[----:B------:R-:W-:-:S05]  /*24b0*/  LEA R8, R8, R1, 0x2 ;  /* 0x0000000108087211 */ /* 0x000fca00078e10ff */
[----:B------:R1:W-:Y:S04]  /*24c0*/  STL [R8], R3 ;  /* 0x0000000308007387 */ /* 0x0003e80000100800 */
[----:B------:R1:W-:Y:S02]  /*24d0*/  STL [R8+0x200], R4 ;  /* 0x0002000408007387 */ /* 0x0003e40000100800 */
.L_x_7:
[----:B------:R-:W-:Y:S05]  /*24e0*/  BSYNC B0 ;  /* 0x0000000000007941 */ /* 0x000fea0003800000 */
.L_x_6:
[----:B-1----:R-:W-:-:S04]  /*24f0*/  IADD3 R4, R4, 0x1, RZ ;  /* 0x0000000104047810 */ /* 0x002fc80007ffe0ff */
[----:B------:R-:W-:-:S13]  /*2500*/  ISETP.GE.U32.AND P0, PT, R4, c[0x0][0x170], PT ;  /* 0x00005c0004007a0c */ /* 0x000fda0003f06070 */
[----:B------:R-:W-:Y:S05]  /*2510*/  @!P0 BRA `(.L_x_11) ;  /* 0xfffffd0000008947 */ /* 0x000fea000383ffff */
[----:B------:R1:W5:Y:S01]  /*2520*/  LDL R0, [R1] ;  /* 0x0000000001007983 */ /* 0x0003620000100800 */
[----:B------:R-:W-:Y:S05]  /*2530*/  BRA `(.L_x_12) ;  /* 0x0000087000007947 */ /* 0x000fea0003800000 */
.L_x_3:
[C---:B------:R-:W-:Y:S01]  /*2540*/  IADD3 R0, R3.reuse, -0x1, RZ ;  /* 0xffffffff03007810 */ /* 0x040fe20007ffe0ff */
[----:B------:R-:W-:Y:S01]  /*2550*/  UMOV UR4, URZ ;  /* 0x0000003f00047c82 */ /* 0x000fe20008000000 */
[----:B------:R-:W-:Y:S02]  /*2560*/  LOP3.LUT R3, R3, 0x3, RZ, 0xc0, !PT ;  /* 0x0000000303037812 */ /* 0x000fe400078ec0ff */
[----:B------:R-:W-:Y:S02]  /*2570*/  ISETP.GE.U32.AND P0, PT, R0, 0x3, PT ;  /* 0x000000030000780c */ /* 0x000fe40003f06070 */
[----:B------:R-:W-:Y:S02]  /*2580*/  MOV R2, RZ ;  /* 0x000000ff00027202 */ /* 0x000fe40000000f00 */
[----:B------:R-:W-:-:S09]  /*2590*/  MOV R0, 0xff800000 ;  /* 0xff80000000007802 */ /* 0x000fd20000000f00 */
[----:B------:R-:W-:Y:S05]  /*25a0*/  @!P0 BRA `(.L_x_13) ;  /* 0x0000062000008947 */ /* 0x000fea0003800000 */
[----:B------:R-:W-:-:S02]  /*25b0*/  IADD3 R18, -R3, c[0x0][0x170], RZ ;  /* 0x00005c0003127a10 */ /* 0x000fc40007ffe1ff */
.L_x_22:
[----:B------:R-:W-:Y:S01]  /*25c0*/  HFMA2.MMA R7, -RZ, RZ, 0, 2.384185791015625e-07 ;  /* 0x00000004ff077435 */ /* 0x000fe200000001ff */
[----:B0-----:R-:W-:-:S09]  /*25d0*/  IADD3 R6, R13, UR4, RZ ;  /* 0x000000040d067c10 */ /* 0x001fd2000fffe0ff */
[----:B------:R-:W-:-:S05]  /*25e0*/  IMAD.WIDE.U32 R6, R6, R7, c[0x0][0x160] ;  /* 0x0000580006067625 */ /* 0x000fca00078e0007 */
[----:B------:R-:W2:Y:S01]  /*25f0*/  LDG.E R8, [R6.64] ;  /* 0x0000000606087981 */ /* 0x000ea2000c1e1900 */
[----:B------:R-:W0:Y:S01]  /*2600*/  MUFU.RCP R4, R15 ;  /* 0x0000000f00047308 */ /* 0x000e220000001000 */
[----:B------:R-:W-:Y:S01]  /*2610*/  IADD3 R18, R18, -0x4, RZ ;  /* 0xfffffffc12127810 */ /* 0x000fe20007ffe0ff */
[----:B------:R-:W-:Y:S03]  /*2620*/  BSSY B0, `(.L_x_14) ;  /* 0x000000c000007945 */ /* 0x000fe60003800000 */
[----:B------:R-:W-:Y:S01]  /*2630*/  ISETP.NE.AND P3, PT, R18, RZ, PT ;  /* 0x000000ff1200720c */ /* 0x000fe20003f65270 */
[----:B0-----:R-:W-:-:S04]  /*2640*/  FFMA R5, R4, -R15, 1 ;  /* 0x3f80000004057423 */ /* 0x001fc8000000080f */
[----:B------:R-:W-:Y:S01]  /*2650*/  FFMA R17, R4, R5, R4 ;  /* 0x0000000504117223 */ /* 0x000fe20000000004 */
[----:B--2---:R-:W0:Y:S03]  /*2660*/  FCHK P0, R8, R15 ;  /* 0x0000000f08007302 */ /* 0x004e260000000000 */
[----:B------:R-:W-:-:S04]  /*2670*/  FFMA R4, R17, R8, RZ ;  /* 0x0000000811047223 */ /* 0x000fc800000000ff */
[----:B------:R-:W-:-:S04]  /*2680*/  FFMA R5, R4, -R15, R8 ;  /* 0x8000000f04057223 */ /* 0x000fc80000000008 */
[----:B------:R-:W-:Y:S01]  /*2690*/  FFMA R5, R17, R5, R4 ;  /* 0x0000000511057223 */ /* 0x000fe20000000004 */
[----:B0-----:R-:W-:Y:S05]  /*26a0*/  @!P0 BRA `(.L_x_15) ;  /* 0x0000003000008947 */ /* 0x001fea0003800000 */
[----:B------:R-:W-:-:S02]  /*26b0*/  MOV R16, 0x26d0 ;  /* 0x000026d000107802 */ /* 0x000fc40000000f00 */
[----:B------:R-:W-:Y:S05]  /*26c0*/  CALL.REL.NOINC `($sample_from_logits$__cuda_sm3x_div_rn_noftz_f32_slowpath) ;  /* 0x00008fb000007944 */ /* 0x000fea0003c00000 */
[----:B------:R-:W-:-:S02]  /*26d0*/  MOV R5, R6 ;  /* 0x0000000600057202 */ /* 0x000fc40000000f00 */
.L_x_15:
[----:B------:R-:W-:Y:S05]  /*26e0*/  BSYNC B0 ;  /* 0x0000000000007941 */ /* 0x000fea0003800000 */
.L_x_14:
[----:B------:R-:W2:Y:S01]  /*26f0*/  LDL R4, [R14] ;  /* 0x000000000e047983 */ /* 0x000ea20000100800 */
[----:B------:R-:W-:Y:S01]  /*2700*/  UIADD3 UR5, UR4, 0x1, URZ ;  /* 0x0000000104057890 */ /* 0x000fe2000fffe03f */
[----:B------:R-:W-:-:S05]  /*2710*/  HFMA2.MMA R17, -RZ, RZ, 0, 2.384185791015625e-07 ;  /* 0x00000004ff117435 */ /* 0x000fca00000001ff */
[----:B------:R-:W-:-:S05]  /*2720*/  IADD3 R16, R13, UR5, RZ ;  /* 0x000000050d107c10 */ /* 0x000fca000fffe0ff */
[----:B------:R-:W-:-:S06]  /*2730*/  IMAD.WIDE.U32 R16, R16, R17, c[0x0][0x160] ;  /* 0x0000580010107625 */ /* 0x000fcc00078e0011 */
[----:B------:R-:W3:Y:S01]  /*2740*/  LDG.E R16, [R16.64] ;  /* 0x0000000610107981 */ /* 0x000ee2000c1e1900 */
[----:B------:R-:W0:Y:S01]  /*2750*/  MUFU.RCP R6, R15 ;  /* 0x0000000f00067308 */ /* 0x000e220000001000 */
[----:B--2---:R-:W-:-:S13]  /*2760*/  FSETP.GTU.AND P1, PT, R5, R4, PT ;  /* 0x000000040500720b */ /* 0x004fda0003f2c000 */
[----:B------:R1:W-:Y:S04]  /*2770*/  @P1 STL [R1], R5 ;  /* 0x0000000501001387 */ /* 0x0003e80000100800 */
[----:B------:R1:W5:Y:S01]  /*2780*/  @P1 LDL R4, [R14] ;  /* 0x000000000e041983 */ /* 0x0003620000100800 */
[----:B---3--:R-:W2:Y:S01]  /*2790*/  FCHK P0, R16, R15 ;  /* 0x0000000f10007302 */ /* 0x008ea20000000000 */
[C---:B0-----:R-:W-:Y:S01]  /*27a0*/  FFMA R7, R6.reuse, -R15, 1 ;  /* 0x3f80000006077423 */ /* 0x041fe2000000080f */
[----:B------:R-:W-:Y:S01]  /*27b0*/  BSSY B0, `(.L_x_16) ;  /* 0x000000b000007945 */ /* 0x000fe20003800000 */
[----:B------:R-:W-:Y:S02]  /*27c0*/  @P1 MOV R0, R5 ;  /* 0x0000000500001202 */ /* 0x000fe40000000f00 */
[----:B------:R-:W-:Y:S01]  /*27d0*/  FFMA R8, R6, R7, R6 ;  /* 0x0000000706087223 */ /* 0x000fe20000000006 */
[----:B------:R-:W-:-:S03]  /*27e0*/  @P1 MOV R2, UR4 ;  /* 0x0000000400021c02 */ /* 0x000fc60008000f00 */
[----:B------:R-:W-:-:S04]  /*27f0*/  FFMA R6, R8, R16, RZ ;  /* 0x0000001008067223 */ /* 0x000fc800000000ff */
[----:B------:R-:W-:-:S04]  /*2800*/  FFMA R7, R6, -R15, R16 ;  /* 0x8000000f06077223 */ /* 0x000fc80000000010 */
[----:B------:R-:W-:Y:S01]  /*2810*/  FFMA R6, R8, R7, R6 ;  /* 0x0000000708067223 */ /* 0x000fe20000000006 */
[----:B--2---:R-:W-:Y:S05]  /*2820*/  @!P0 BRA `(.L_x_17) ;  /* 0x0000003000008947 */ /* 0x004fea0003800000 */
[----:B-1----:R-:W-:Y:S02]  /*2830*/  MOV R8, R16 ;  /* 0x0000001000087202 */ /* 0x002fe40000000f00 */
[----:B------:R-:W-:-:S02]  /*2840*/  MOV R16, 0x2860 ;  /* 0x0000286000107802 */ /* 0x000fc40000000f00 */
[----:B-----5:R-:W-:Y:S05]  /*2850*/  CALL.REL.NOINC `($sample_from_logits$__cuda_sm3x_div_rn_noftz_f32_slowpath) ;  /* 0x00008e2000007944 */ /* 0x020fea0003c00000 */
.L_x_17:
[----:B-1----:R-:W-:Y:S05]  /*2860*/  BSYNC B0 ;  /* 0x0000000000007941 */ /* 0x002fea0003800000 */
.L_x_16:
[----:B------:R-:W-:Y:S01]  /*2870*/  UIADD3 UR8, UR4, 0x2, URZ ;  /* 0x0000000204087890 */ /* 0x000fe2000fffe03f */
[----:B------:R-:W-:-:S05]  /*2880*/  HFMA2.MMA R17, -RZ, RZ, 0, 2.384185791015625e-07 ;  /* 0x00000004ff117435 */ /* 0x000fca00000001ff */
[----:B------:R-:W-:-:S05]  /*2890*/  IADD3 R16, R13, UR8, RZ ;  /* 0x000000080d107c10 */ /* 0x000fca000fffe0ff */
[----:B------:R-:W-:-:S06]  /*28a0*/  IMAD.WIDE.U32 R16, R16, R17, c[0x0][0x160] ;  /* 0x0000580010107625 */ /* 0x000fcc00078e0011 */
[----:B------:R-:W2:Y:S01]  /*28b0*/  LDG.E R16, [R16.64] ;  /* 0x0000000610107981 */ /* 0x000ea2000c1e1900 */
[----:B-----5:R-:W-:-:S13]  /*28c0*/  FSETP.GTU.AND P1, PT, R6, R4, PT ;  /* 0x000000040600720b */ /* 0x020fda0003f2c000 */
[----:B------:R0:W-:Y:S04]  /*28d0*/  @P1 STL [R1], R6 ;  /* 0x0000000601001387 */ /* 0x0001e80000100800 */
[----:B------:R0:W5:Y:S01]  /*28e0*/  @P1 LDL R4, [R14] ;  /* 0x000000000e041983 */ /* 0x0001620000100800 */
[----:B------:R-:W1:Y:S01]  /*28f0*/  MUFU.RCP R5, R15 ;  /* 0x0000000f00057308 */ /* 0x000e620000001000 */
[----:B------:R-:W-:Y:S01]  /*2900*/  BSSY B0, `(.L_x_18) ;  /* 0x000000e000007945 */ /* 0x000fe20003800000 */
[----:B------:R-:W-:Y:S02]  /*2910*/  @P1 MOV R0, R6 ;  /* 0x0000000600001202 */ /* 0x000fe40000000f00 */
[----:B------:R-:W-:Y:S01]  /*2920*/  @P1 MOV R2, UR5 ;  /* 0x0000000500021c02 */ /* 0x000fe20008000f00 */
[----:B-1----:R-:W-:-:S04]  /*2930*/  FFMA R8, R5, -R15, 1 ;  /* 0x3f80000005087423 */ /* 0x002fc8000000080f */
[----:B------:R-:W-:Y:S01]  /*2940*/  FFMA R7, R5, R8, R5 ;  /* 0x0000000805077223 */ /* 0x000fe20000000005 */
[----:B--2---:R-:W1:Y:S03]  /*2950*/  FCHK P0, R16, R15 ;  /* 0x0000000f10007302 */ /* 0x004e660000000000 */
[----:B------:R-:W-:-:S04]  /*2960*/  FFMA R5, R7, R16, RZ ;  /* 0x0000001007057223 */ /* 0x000fc800000000ff */
[----:B------:R-:W-:-:S04]  /*2970*/  FFMA R8, R5, -R15, R16 ;  /* 0x8000000f05087223 */ /* 0x000fc80000000010 */
[----:B------:R-:W-:Y:S01]  /*2980*/  FFMA R5, R7, R8, R5 ;  /* 0x0000000807057223 */ /* 0x000fe20000000005 */
[----:B-1----:R-:W-:Y:S05]  /*2990*/  @!P0 BRA `(.L_x_19) ;  /* 0x0000004000008947 */ /* 0x002fea0003800000 */
[----:B0-----:R-:W-:Y:S02]  /*29a0*/  MOV R8, R16 ;  /* 0x0000001000087202 */ /* 0x001fe40000000f00 */
[----:B------:R-:W-:-:S02]  /*29b0*/  MOV R16, 0x29d0 ;  /* 0x000029d000107802 */ /* 0x000fc40000000f00 */
[----:B-----5:R-:W-:Y:S05]  /*29c0*/  CALL.REL.NOINC `($sample_from_logits$__cuda_sm3x_div_rn_noftz_f32_slowpath) ;  /* 0x00008cb000007944 */ /* 0x020fea0003c00000 */
[----:B------:R-:W-:-:S02]  /*29d0*/  MOV R5, R6 ;  /* 0x0000000600057202 */ /* 0x000fc40000000f00 */
.L_x_19:
[----:B0-----:R-:W-:Y:S05]  /*29e0*/  BSYNC B0 ;  /* 0x0000000000007941 */ /* 0x001fea0003800000 */
.L_x_18:
        /* <DEDUP_REMOVED lines=22> */
.L_x_21:
[----:B0-----:R-:W-:Y:S05]  /*2b50*/  BSYNC B0 ;  /* 0x0000000000007941 */ /* 0x001fea0003800000 */
.L_x_20:
[----:B-----5:R-:W-:Y:S01]  /*2b60*/  FSETP.GTU.AND P0, PT, R6, R4, PT ;  /* 0x000000040600720b */ /* 0x020fe20003f0c000 */
[----:B------:R-:W-:-:S12]  /*2b70*/  UIADD3 UR4, UR4, 0x4, URZ ;  /* 0x0000000404047890 */ /* 0x000fd8000fffe03f */
[----:B------:R0:W-:Y:S01]  /*2b80*/  @P0 STL [R1], R6 ;  /* 0x0000000601000387 */ /* 0x0001e20000100800 */
[----:B------:R-:W-:Y:S02]  /*2b90*/  @P0 MOV R0, R6 ;  /* 0x0000000600000202 */ /* 0x000fe40000000f00 */
[----:B------:R-:W-:Y:S01]  /*2ba0*/  @P0 MOV R2, UR5 ;  /* 0x0000000500020c02 */ /* 0x000fe20008000f00 */
[----:B------:R-:W-:Y:S05]  /*2bb0*/  @P3 BRA `(.L_x_22) ;  /* 0xfffffa0000003947 */ /* 0x000fea000383ffff */
[----:B------:R1:W-:Y:S02]  /*2bc0*/  STL [R1+0x200], R2 ;  /* 0x0002000201007387 */ /* 0x0003e40000100800 */
.L_x_13:
[----:B------:R-:W-:-:S13]  /*2bd0*/  ISETP.NE.AND P0, PT, R3, RZ, PT ;  /* 0x000000ff0300720c */ /* 0x000fda0003f05270 */
[----:B------:R-:W-:Y:S05]  /*2be0*/  @!P0 BRA `(.L_x_12) ;  /* 0x000001c000008947 */ /* 0x000fea0003800000 */
[----:B------:R-:W-:-:S02]  /*2bf0*/  IADD3 R4, R13, UR4, RZ ;  /* 0x000000040d047c10 */ /* 0x000fc4000fffe0ff */
.L_x_25:
[----:B------:R-:W-:-:S10]  /*2c00*/  HFMA2.MMA R17, -RZ, RZ, 0, 2.384185791015625e-07 ;  /* 0x00000004ff117435 */ /* 0x000fd400000001ff */
[----:B------:R-:W-:-:S05]  /*2c10*/  IMAD.WIDE.U32 R16, R4, R17, c[0x0][0x160] ;  /* 0x0000580004107625 */ /* 0x000fca00078e0011 */
[----:B------:R-:W2:Y:S01]  /*2c20*/  LDG.E R8, [R16.64] ;  /* 0x0000000610087981 */ /* 0x000ea2000c1e1900 */
[----:B0-----:R-:W0:Y:S01]  /*2c30*/  MUFU.RCP R6, R15 ;  /* 0x0000000f00067308 */ /* 0x001e220000001000 */
        /* <DEDUP_REMOVED lines=9> */
[----:B-1----:R-:W-:Y:S05]  /*2cd0*/  CALL.REL.NOINC `($sample_from_logits$__cuda_sm3x_div_rn_noftz_f32_slowpath) ;  /* 0x000089a000007944 */ /* 0x002fea0003c00000 */
.L_x_24:
[----:B------:R-:W-:Y:S05]  /*2ce0*/  BSYNC B0 ;  /* 0x0000000000007941 */ /* 0x000fea0003800000 */
.L_x_23:
[----:B------:R-:W2:Y:S01]  /*2cf0*/  LDL R5, [R14] ;  /* 0x000000000e057983 */ /* 0x000ea20000100800 */
[----:B------:R-:W-:Y:S02]  /*2d00*/  IADD3 R3, R3, -0x1, RZ ;  /* 0xffffffff03037810 */ /* 0x000fe40007ffe0ff */
[----:B------:R-:W-:Y:S02]  /*2d10*/  IADD3 R4, R4, 0x1, RZ ;  /* 0x0000000104047810 */ /* 0x000fe40007ffe0ff */
[----:B------:R-:W-:Y:S02]  /*2d20*/  ISETP.NE.AND P1, PT, R3, RZ, PT ;  /* 0x000000ff0300720c */ /* 0x000fe40003f25270 */
[----:B--2---:R-:W-:-:S13]  /*2d30*/  FSETP.GTU.AND P0, PT, R6, R5, PT ;  /* 0x000000050600720b */ /* 0x004fda0003f0c000 */
[----:B------:R0:W-:Y:S01]  /*2d40*/  @P0 STL [R1], R6 ;  /* 0x0000000601000387 */ /* 0x0001e20000100800 */
[----:B-1----:R-:W-:Y:S01]  /*2d50*/  @P0 MOV R2, UR4 ;  /* 0x0000000400020c02 */ /* 0x002fe20008000f00 */
[----:B------:R-:W-:Y:S01]  /*2d60*/  UIADD3 UR4, UR4, 0x1, URZ ;  /* 0x0000000104047890 */ /* 0x000fe2000fffe03f */
[----:B------:R-:W-:Y:S01]  /*2d70*/  @P0 MOV R0, R6 ;  /* 0x0000000600000202 */ /* 0x000fe20000000f00 */
[----:B------:R-:W-:Y:S05]  /*2d80*/  @P1 BRA `(.L_x_25) ;  /* 0xfffffe7000001947 */ /* 0x000fea000383ffff */
[----:B------:R-:W-:-:S03]  /*2d90*/  NOP ;  /* 0x0000000000007918 */ /* 0x000fc60000000000 */
[----:B------:R1:W-:Y:S02]  /*2da0*/  STL [R1+0x200], R2 ;  /* 0x0002000201007387 */ /* 0x0003e40000100800 */
.L_x_12:
[----:B-1----:R-:W-:Y:S01]  /*2db0*/  HFMA2.MMA R2, -RZ, RZ, 0, 0 ;  /* 0x00000000ff027435 */ /* 0x002fe200000001ff */
[----:B0-----:R-:W-:Y:S01]  /*2dc0*/  IADD3 R7, R1, 0x400, RZ ;  /* 0x0000040001077810 */ /* 0x001fe20007ffe0ff */
[----:B------:R-:W-:Y:S08]  /*2dd0*/  @!P2 BRA `(.L_x_26) ;  /* 0x00006ff00000a947 */ /* 0x000ff00003800000 */
[----:B------:R-:W-:Y:S01]  /*2de0*/  MOV R8, 0x3bbb989d ;  /* 0x3bbb989d00087802 */ /* 0x000fe20000000f00 */
[----:B-----5:R-:W-:Y:S01]  /*2df0*/  FADD R3, R0, -R0 ;  /* 0x8000000000037221 */ /* 0x020fe20000000000 */
[----:B------:R-:W-:Y:S02]  /*2e00*/  MOV R5, 0x437c0000 ;  /* 0x437c000000057802 */ /* 0x000fe40000000f00 */
[----:B------:R-:W-:Y:S01]  /*2e10*/  ISETP.NE.AND P0, PT, R12, 0x1, PT ;  /* 0x000000010c00780c */ /* 0x000fe20003f05270 */
[----:B------:R-:W-:-:S04]  /*2e20*/  FFMA.SAT R2, R3, R8, 0.5 ;  /* 0x3f00000003027423 */ /* 0x000fc80000002008 */
[----:B------:R-:W-:-:S04]  /*2e30*/  FFMA.RM R2, R2, R5, 12582913 ;  /* 0x4b40000102027423 */ /* 0x000fc80000004005 */
[----:B------:R-:W-:-:S04]  /*2e40*/  FADD R4, R2, -12583039 ;  /* 0xcb40007f02047421 */ /* 0x000fc80000000000 */
[----:B------:R-:W-:-:S04]  /*2e50*/  FFMA R4, R3, 1.4426950216293334961, -R4 ;  /* 0x3fb8aa3b03047823 */ /* 0x000fc80000000804 */
[----:B------:R-:W-:Y:S01]  /*2e60*/  FFMA R3, R3, 1.925963033500011079e-08, R4 ;  /* 0x32a5706003037823 */ /* 0x000fe20000000004 */
[----:B------:R-:W-:-:S05]  /*2e70*/  SHF.L.U32 R4, R2, 0x17, RZ ;  /* 0x0000001702047819 */ /* 0x000fca00000006ff */
[----:B------:R-:W0:Y:S02]  /*2e80*/  MUFU.EX2 R3, R3 ;  /* 0x0000000300037308 */ /* 0x000e240000000800 */
[----:B0-----:R-:W-:-:S04]  /*2e90*/  FMUL R4, R4, R3 ;  /* 0x0000000304047220 */ /* 0x001fc80000400000 */
[----:B------:R-:W-:Y:S01]  /*2ea0*/  FADD R2, RZ, R4 ;  /* 0x00000004ff027221 */ /* 0x000fe20000000000 */
[----:B------:R0:W-:Y:S01]  /*2eb0*/  STL [R1+0x400], R4 ;  /* 0x0004000401007387 */ /* 0x0001e20000100800 */
[----:B------:R-:W-:Y:S05]  /*2ec0*/  @!P0 BRA `(.L_x_26) ;  /* 0x00006f0000008947 */ /* 0x000fea0003800000 */
[----:B------:R-:W2:Y:S01]  /*2ed0*/  LDL R3, [R1+0x4] ;  /* 0x0000040001037983 */ /* 0x000ea20000100800 */
[----:B------:R-:W-:Y:S01]  /*2ee0*/  ISETP.NE.AND P0, PT, R12, 0x2, PT ;  /* 0x000000020c00780c */ /* 0x000fe20003f05270 */
[----:B--2---:R-:W-:-:S04]  /*2ef0*/  FADD R3, R3, -R0 ;  /* 0x8000000003037221 */ /* 0x004fc80000000000 */
[----:B0-----:R-:W-:-:S04]  /*2f00*/  FFMA.SAT R4, R3, R8, 0.5 ;  /* 0x3f00000003047423 */ /* 0x001fc80000002008 */
[----:B------:R-:W-:-:S04]  /*2f10*/  FFMA.RM R4, R4, R5, 12582913 ;  /* 0x4b40000104047423 */ /* 0x000fc80000004005 */
[C---:B------:R-:W-:Y:S01]  /*2f20*/  FADD R6, R4.reuse, -12583039 ;  /* 0xcb40007f04067421 */ /* 0x040fe20000000000 */
[----:B------:R-:W-:-:S03]  /*2f30*/  SHF.L.U32 R4, R4, 0x17, RZ ;  /* 0x0000001704047819 */ /* 0x000fc600000006ff */
[----:B------:R-:W-:-:S04]  /*2f40*/  FFMA R6, R3, 1.4426950216293334961, -R6 ;  /* 0x3fb8aa3b03067823 */ /* 0x000fc80000000806 */
[----:B------:R-:W-:-:S04]  /*2f50*/  FFMA R6, R3, 1.925963033500011079e-08, R6 ;  /* 0x32a5706003067823 */ /* 0x000fc80000000006 */
[----:B------:R-:W0:Y:S02]  /*2f60*/  MUFU.EX2 R3, R6 ;  /* 0x0000000600037308 */ /* 0x000e240000000800 */
[----:B0-----:R-:W-:-:S04]  /*2f70*/  FMUL R3, R4, R3 ;  /* 0x0000000304037220 */ /* 0x001fc80000400000 */
[----:B------:R-:W-:Y:S01]  /*2f80*/  FADD R2, R2, R3 ;  /* 0x0000000302027221 */ /* 0x000fe20000000000 */
[----:B------:R0:W-:Y:S01]  /*2f90*/  STL [R1+0x404], R3 ;  /* 0x0004040301007387 */ /* 0x0001e20000100800 */
[----:B------:R-:W-:Y:S05]  /*2fa0*/  @!P0 BRA `(.L_x_26) ;  /* 0x00006e2000008947 */ /* 0x000fea0003800000 */
[----:B0-----:R-:W2:Y:S01]  /*2fb0*/  LDL R3, [R1+0x8] ;  /* 0x0000080001037983 */ /* 0x001ea20000100800 */
[----:B------:R-:W-:Y:S01]  /*2fc0*/  ISETP.GE.U32.AND P0, PT, R12, 0x4, PT ;  /* 0x000000040c00780c */ /* 0x000fe20003f06070 */
[----:B--2---:R-:W-:-:S04]  /*2fd0*/  FADD R3, R3, -R0 ;  /* 0x8000000003037221 */ /* 0x004fc80000000000 */
[----:B------:R-:W-:-:S04]  /*2fe0*/  FFMA.SAT R4, R3, R8, 0.5 ;  /* 0x3f00000003047423 */ /* 0x000fc80000002008 */
        /* <DEDUP_REMOVED lines=11> */
[----:B------:R-:W-:Y:S01]  /*30a0*/  ISETP.NE.AND P0, PT, R12, 0x4, PT ;  /* 0x000000040c00780c */ /* 0x000fe20003f05270 */
        /* <DEDUP_REMOVED lines=1734> */
[----:B0-----:R-:W2:Y:S02]  /*9d10*/  LDL R3, [R1+0x1fc] ;  /* 0x0001fc0001037983 */ /* 0x001ea40000100800 */
        /* <DEDUP_REMOVED lines=10> */
[----:B------:R0:W-:Y:S04]  /*9dc0*/  STL [R1+0x5fc], R3 ;  /* 0x0005fc0301007387 */ /* 0x0001e80000100800 */
.L_x_26:
[----:B------:R-:W-:Y:S01]  /*9dd0*/  FSETP.GT.AND P0, PT, R2, RZ, PT ;  /* 0x000000ff0200720b */ /* 0x000fe20003f04000 */
[----:B------:R-:W-:Y:S03]  /*9de0*/  BSSY B0, `(.L_x_27) ;  /* 0x000001d000007945 */ /* 0x000fe60003800000 */
[----:B------:R-:W-:-:S13]  /*9df0*/  FSETP.GEU.OR P0, PT, R9, 1, !P0 ;  /* 0x3f8000000900780b */ /* 0x000fda000470e400 */
[----:B------:R-:W-:Y:S05]  /*9e00*/  @P0 BRA `(.L_x_28) ;  /* 0x000001a000000947 */ /* 0x000fea0003800000 */
[----:B-----5:R-:W-:Y:S01]  /*9e10*/  HFMA2.MMA R0, -RZ, RZ, 0, 0 ;  /* 0x00000000ff007435 */ /* 0x020fe200000001ff */
[----:B0-----:R-:W-:-:S04]  /*9e20*/  MOV R3, RZ ;  /* 0x000000ff00037202 */ /* 0x001fc80000000f00 */
.L_x_31:
[----:B------:R-:W-:-:S13]  /*9e30*/  ISETP.GE.U32.AND P0, PT, R3, R12, PT ;  /* 0x0000000c0300720c */ /* 0x000fda0003f06070 */
[----:B------:R-:W-:Y:S05]  /*9e40*/  @P0 BRA `(.L_x_28) ;  /* 0x0000016000000947 */ /* 0x000fea0003800000 */
[----:B------:R-:W-:-:S05]  /*9e50*/  LEA R4, R3, R7, 0x2 ;  /* 0x0000000703047211 */ /* 0x000fca00078e10ff */
[----:B------:R-:W2:Y:S01]  /*9e60*/  LDL R5, [R4] ;  /* 0x0000000004057983 */ /* 0x000ea20000100800 */
[----:B------:R-:W0:Y:S01]  /*9e70*/  MUFU.RCP R13, R2 ;  /* 0x00000002000d7308 */ /* 0x000e220000001000 */
[----:B------:R-:W-:Y:S01]  /*9e80*/  BSSY B1, `(.L_x_29) ;  /* 0x000000e000017945 */ /* 0x000fe20003800000 */
[----:B0-----:R-:W-:-:S04]  /*9e90*/  FFMA R6, R13, -R2, 1 ;  /* 0x3f8000000d067423 */ /* 0x001fc80000000802 */
[----:B------:R-:W-:Y:S02]  /*9ea0*/  FFMA R6, R13, R6, R13 ;  /* 0x000000060d067223 */ /* 0x000fe4000000000d */
[----:B--2---:R-:W-:-:S04]  /*9eb0*/  FADD R15, R5, R0 ;  /* 0x00000000050f7221 */ /* 0x004fc80000000000 */
[----:B------:R-:W0:Y:S01]  /*9ec0*/  FCHK P0, R15, R2 ;  /* 0x000000020f007302 */ /* 0x000e220000000000 */
[----:B------:R-:W-:Y:S01]  /*9ed0*/  FFMA R5, R15, R6, RZ ;  /* 0x000000060f057223 */ /* 0x000fe200000000ff */
[----:B------:R-:W-:-:S03]  /*9ee0*/  MOV R0, R15 ;  /* 0x0000000f00007202 */ /* 0x000fc60000000f00 */
[----:B------:R-:W-:-:S04]  /*9ef0*/  FFMA R8, R5, -R2, R15 ;  /* 0x8000000205087223 */ /* 0x000fc8000000000f */
[----:B------:R-:W-:Y:S01]  /*9f00*/  FFMA R6, R6, R8, R5 ;  /* 0x0000000806067223 */ /* 0x000fe20000000005 */
[----:B0-----:R-:W-:Y:S05]  /*9f10*/  @!P0 BRA `(.L_x_30) ;  /* 0x0000004000008947 */ /* 0x001fea0003800000 */
[----:B------:R-:W-:Y:S02]  /*9f20*/  MOV R8, R15 ;  /* 0x0000000f00087202 */ /* 0x000fe40000000f00 */
[----:B------:R-:W-:Y:S02]  /*9f30*/  MOV R15, R2 ;  /* 0x00000002000f7202 */ /* 0x000fe40000000f00 */
[----:B------:R-:W-:-:S02]  /*9f40*/  MOV R16, 0x9f60 ;  /* 0x00009f6000107802 */ /* 0x000fc40000000f00 */
[----:B------:R-:W-:Y:S05]  /*9f50*/  CALL.REL.NOINC `($sample_from_logits$__cuda_sm3x_div_rn_noftz_f32_slowpath) ;  /* 0x0000172000007944 */ /* 0x000fea0003c00000 */
.L_x_30:
[----:B------:R-:W-:Y:S05]  /*9f60*/  BSYNC B1 ;  /* 0x0000000000017941 */ /* 0x000fea0003800000 */
.L_x_29:
[----:B------:R-:W-:Y:S02]  /*9f70*/  FSETP.GE.AND P0, PT, R6, R9, PT ;  /* 0x000000090600720b */ /* 0x000fe40003f06000 */
[----:B------:R-:W-:-:S11]  /*9f80*/  IADD3 R3, R3, 0x1, RZ ;  /* 0x0000000103037810 */ /* 0x000fd60007ffe0ff */
[----:B------:R-:W-:Y:S05]  /*9f90*/  @!P0 BRA `(.L_x_31) ;  /* 0xfffffe9000008947 */ /* 0x000fea000383ffff */
[----:B------:R-:W-:-:S02]  /*9fa0*/  MOV R12, R3 ;  /* 0x00000003000c7202 */ /* 0x000fc40000000f00 */
.L_x_28:
[----:B------:R-:W-:Y:S05]  /*9fb0*/  BSYNC B0 ;  /* 0x0000000000007941 */ /* 0x000fea0003800000 */
.L_x_27:
[----:B------:R-:W-:Y:S01]  /*9fc0*/  ISETP.NE.AND P1, PT, R12, RZ, PT ;  /* 0x000000ff0c00720c */ /* 0x000fe20003f25270 */
[----:B------:R-:W-:Y:S01]  /*9fd0*/  BSSY B0, `(.L_x_32) ;  /* 0x000005f000007945 */ /* 0x000fe20003800000 */
[----:B------:R-:W-:-:S11]  /*9fe0*/  HFMA2.MMA R5, -RZ, RZ, 0, 0 ;  /* 0x00000000ff057435 */ /* 0x000fd600000001ff */
[----:B------:R-:W-:Y:S05]  /*9ff0*/  @!P1 BRA `(.L_x_33) ;  /* 0x000005c000009947 */ /* 0x000fea0003800000 */
[C---:B-----5:R-:W-:Y:S01]  /*a000*/  IADD3 R0, R12.reuse, -0x1, RZ ;  /* 0xffffffff0c007810 */ /* 0x060fe20007ffe0ff */
[----:B------:R-:W-:Y:S01]  /*a010*/  BSSY B1, `(.L_x_34) ;  /* 0x0000051000017945 */ /* 0x000fe20003800000 */
[----:B0-----:R-:W-:Y:S02]  /*a020*/  LOP3.LUT R3, R12, 0x3, RZ, 0xc0, !PT ;  /* 0x000000030c037812 */ /* 0x001fe400078ec0ff */
[----:B------:R-:W-:Y:S02]  /*a030*/  ISETP.GE.U32.AND P0, PT, R0, 0x3, PT ;  /* 0x000000030000780c */ /* 0x000fe40003f06070 */
[----:B------:R-:W-:Y:S02]  /*a040*/  MOV R5, RZ ;  /* 0x000000ff00057202 */ /* 0x000fe40000000f00 */
[----:B------:R-:W-:-:S09]  /*a050*/  MOV R2, RZ ;  /* 0x000000ff00027202 */ /* 0x000fd20000000f00 */
[----:B------:R-:W-:Y:S05]  /*a060*/  @!P0 BRA `(.L_x_35) ;  /* 0x000004b000008947 */ /* 0x000fea0003800000 */
[----:B------:R-:W-:Y:S01]  /*a070*/  IADD3 R0, -R3, R12, RZ ;  /* 0x0000000c03007210 */ /* 0x000fe20007ffe1ff */
[----:B------:R-:W-:Y:S03]  /*a080*/  BSSY B2, `(.L_x_36) ;  /* 0x000003f000027945 */ /* 0x000fe60003800000 */
[----:B------:R-:W-:-:S13]  /*a090*/  ISETP.GT.AND P0, PT, R0, RZ, PT ;  /* 0x000000ff0000720c */ /* 0x000fda0003f04270 */
[----:B------:R-:W-:Y:S05]  /*a0a0*/  @!P0 BRA `(.L_x_37) ;  /* 0x000003c000008947 */ /* 0x000fea0003800000 */
[----:B------:R-:W-:Y:S01]  /*a0b0*/  ISETP.GT.AND P2, PT, R0, 0xc, PT ;  /* 0x0000000c0000780c */ /* 0x000fe20003f44270 */
[----:B------:R-:W-:Y:S01]  /*a0c0*/  BSSY B3, `(.L_x_38) ;  /* 0x0000023000037945 */ /* 0x000fe20003800000 */
[----:B------:R-:W-:-:S11]  /*a0d0*/  PLOP3.LUT P0, PT, PT, PT, PT, 0x80, 0x0 ;  /* 0x000000000000781c */ /* 0x000fd60003f0f070 */
[----:B------:R-:W-:Y:S05]  /*a0e0*/  @!P2 BRA `(.L_x_39) ;  /* 0x000002000000a947 */ /* 0x000fea0003800000 */
[----:B------:R-:W-:-:S02]  /*a0f0*/  PLOP3.LUT P0, PT, PT, PT, PT, 0x8, 0x0 ;  /* 0x000000000000781c */ /* 0x000fc40003f0e170 */
.L_x_40:
[----:B------:R-:W-:-:S06]  /*a100*/  LEA R16, R2, R7, 0x2 ;  /* 0x0000000702107211 */ /* 0x000fcc00078e10ff */
[----:B------:R-:W2:Y:S01]  /*a110*/  LDL.128 R16, [R16] ;  /* 0x0000000010107983 */ /* 0x000ea20000100c00 */
[----:B------:R-:W-:-:S04]  /*a120*/  IADD3 R4, R2, 0x4, RZ ;  /* 0x0000000402047810 */ /* 0x000fc80007ffe0ff */
[----:B------:R-:W-:-:S06]  /*a130*/  LEA R20, R4, R7, 0x2 ;  /* 0x0000000704147211 */ /* 0x000fcc00078e10ff */
[----:B------:R-:W3:Y:S01]  /*a140*/  LDL.128 R20, [R20] ;  /* 0x0000000014147983 */ /* 0x000ee20000100c00 */
[----:B------:R-:W-:-:S04]  /*a150*/  IADD3 R4, R2, 0x8, RZ ;  /* 0x0000000802047810 */ /* 0x000fc80007ffe0ff */
[----:B------:R-:W-:-:S06]  /*a160*/  LEA R24, R4, R7, 0x2 ;  /* 0x0000000704187211 */ /* 0x000fcc00078e10ff */
[----:B------:R-:W4:Y:S01]  /*a170*/  LDL.128 R24, [R24] ;  /* 0x0000000018187983 */ /* 0x000f220000100c00 */
[----:B------:R-:W-:-:S04]  /*a180*/  IADD3 R4, R2, 0xc, RZ ;  /* 0x0000000c02047810 */ /* 0x000fc80007ffe0ff */
[----:B------:R-:W-:-:S06]  /*a190*/  LEA R28, R4, R7, 0x2 ;  /* 0x00000007041c7211 */ /* 0x000fcc00078e10ff */
[----:B------:R-:W5:Y:S01]  /*a1a0*/  LDL.128 R28, [R28] ;  /* 0x000000001c1c7983 */ /* 0x000f620000100c00 */
[----:B------:R-:W-:Y:S02]  /*a1b0*/  IADD3 R0, R0, -0x10, RZ ;  /* 0xfffffff000007810 */ /* 0x000fe40007ffe0ff */
[----:B------:R-:W-:Y:S02]  /*a1c0*/  IADD3 R2, R2, 0x10, RZ ;  /* 0x0000001002027810 */ /* 0x000fe40007ffe0ff */
[----:B------:R-:W-:Y:S01]  /*a1d0*/  ISETP.GT.AND P2, PT, R0, 0xc, PT ;  /* 0x0000000c0000780c */ /* 0x000fe20003f44270 */
[----:B--2---:R-:W-:-:S04]  /*a1e0*/  FADD R4, R16, R5 ;  /* 0x0000000510047221 */ /* 0x004fc80000000000 */
[----:B------:R-:W-:-:S04]  /*a1f0*/  FADD R17, R4, R17 ;  /* 0x0000001104117221 */ /* 0x000fc80000000000 */
[----:B------:R-:W-:-:S04]  /*a200*/  FADD R18, R17, R18 ;  /* 0x0000001211127221 */ /* 0x000fc80000000000 */
[----:B------:R-:W-:-:S04]  /*a210*/  FADD R19, R18, R19 ;  /* 0x0000001312137221 */ /* 0x000fc80000000000 */
[----:B---3--:R-:W-:-:S04]  /*a220*/  FADD R20, R19, R20 ;  /* 0x0000001413147221 */ /* 0x008fc80000000000 */
[----:B------:R-:W-:-:S04]  /*a230*/  FADD R21, R20, R21 ;  /* 0x0000001514157221 */ /* 0x000fc80000000000 */
[----:B------:R-:W-:-:S04]  /*a240*/  FADD R22, R21, R22 ;  /* 0x0000001615167221 */ /* 0x000fc80000000000 */
[----:B------:R-:W-:-:S04]  /*a250*/  FADD R23, R22, R23 ;  /* 0x0000001716177221 */ /* 0x000fc80000000000 */
[----:B----4-:R-:W-:-:S04]  /*a260*/  FADD R24, R23, R24 ;  /* 0x0000001817187221 */ /* 0x010fc80000000000 */
[----:B------:R-:W-:-:S04]  /*a270*/  FADD R25, R24, R25 ;  /* 0x0000001918197221 */ /* 0x000fc80000000000 */
[----:B------:R-:W-:-:S04]  /*a280*/  FADD R26, R25, R26 ;  /* 0x0000001a191a7221 */ /* 0x000fc80000000000 */
[----:B------:R-:W-:-:S04]  /*a290*/  FADD R27, R26, R27 ;  /* 0x0000001b1a1b7221 */ /* 0x000fc80000000000 */
[----:B-----5:R-:W-:-:S04]  /*a2a0*/  FADD R28, R27, R28 ;  /* 0x0000001c1b1c7221 */ /* 0x020fc80000000000 */
[----:B------:R-:W-:-:S04]  /*a2b0*/  FADD R29, R28, R29 ;  /* 0x0000001d1c1d7221 */ /* 0x000fc80000000000 */
[----:B------:R-:W-:-:S04]  /*a2c0*/  FADD R30, R29, R30 ;  /* 0x0000001e1d1e7221 */ /* 0x000fc80000000000 */
[----:B------:R-:W-:Y:S01]  /*a2d0*/  FADD R5, R30, R31 ;  /* 0x0000001f1e057221 */ /* 0x000fe20000000000 */
[----:B------:R-:W-:Y:S05]  /*a2e0*/  @P2 BRA `(.L_x_40) ;  /* 0xfffffe1000002947 */ /* 0x000fea000383ffff */
.L_x_39:
[----:B------:R-:W-:Y:S05]  /*a2f0*/  BSYNC B3 ;  /* 0x0000000000037941 */ /* 0x000fea0003800000 */
.L_x_38:
[----:B------:R-:W-:Y:S01]  /*a300*/  ISETP.GT.AND P2, PT, R0, 0x4, PT ;  /* 0x000000040000780c */ /* 0x000fe20003f44270 */
[----:B------:R-:W-:-:S12]  /*a310*/  BSSY B3, `(.L_x_41) ;  /* 0x0000012000037945 */ /* 0x000fd80003800000 */
[----:B------:R-:W-:Y:S05]  /*a320*/  @!P2 BRA `(.L_x_42) ;  /* 0x000001000000a947 */ /* 0x000fea0003800000 */
[----:B------:R-:W-:-:S06]  /*a330*/  LEA R16, R2, R7, 0x2 ;  /* 0x0000000702107211 */ /* 0x000fcc00078e10ff */
[----:B------:R-:W2:Y:S01]  /*a340*/  LDL.128 R16, [R16] ;  /* 0x0000000010107983 */ /* 0x000ea20000100c00 */
[----:B------:R-:W-:-:S04]  /*a350*/  IADD3 R4, R2, 0x4, RZ ;  /* 0x0000000402047810 */ /* 0x000fc80007ffe0ff */
[----:B------:R-:W-:-:S06]  /*a360*/  LEA R20, R4, R7, 0x2 ;  /* 0x0000000704147211 */ /* 0x000fcc00078e10ff */
[----:B------:R-:W3:Y:S01]  /*a370*/  LDL.128 R20, [R20] ;  /* 0x0000000014147983 */ /* 0x000ee20000100c00 */
[----:B------:R-:W-:Y:S02]  /*a380*/  PLOP3.LUT P0, PT, PT, PT, PT, 0x8, 0x0 ;  /* 0x000000000000781c */ /* 0x000fe40003f0e170 */
[----:B------:R-:W-:Y:S02]  /*a390*/  IADD3 R0, R0, -0x8, RZ ;  /* 0xfffffff800007810 */ /* 0x000fe40007ffe0ff */
[----:B------:R-:W-:Y:S01]  /*a3a0*/  IADD3 R2, R2, 0x8, RZ ;  /* 0x0000000802027810 */ /* 0x000fe20007ffe0ff */
[----:B--2---:R-:W-:-:S04]  /*a3b0*/  FADD R4, R5, R16 ;  /* 0x0000001005047221 */ /* 0x004fc80000000000 */
[----:B------:R-:W-:-:S04]  /*a3c0*/  FADD R17, R4, R17 ;  /* 0x0000001104117221 */ /* 0x000fc80000000000 */
[----:B------:R-:W-:-:S04]  /*a3d0*/  FADD R18, R17, R18 ;  /* 0x0000001211127221 */ /* 0x000fc80000000000 */
[----:B------:R-:W-:-:S04]  /*a3e0*/  FADD R19, R18, R19 ;  /* 0x0000001312137221 */ /* 0x000fc80000000000 */
[----:B---3--:R-:W-:-:S04]  /*a3f0*/  FADD R4, R19, R20 ;  /* 0x0000001413047221 */ /* 0x008fc80000000000 */
[----:B------:R-:W-:-:S04]  /*a400*/  FADD R21, R4, R21 ;  /* 0x0000001504157221 */ /* 0x000fc80000000000 */
[----:B------:R-:W-:-:S04]  /*a410*/  FADD R22, R21, R22 ;  /* 0x0000001615167221 */ /* 0x000fc80000000000 */
[----:B------:R-:W-:-:S02]  /*a420*/  FADD R5, R22, R23 ;  /* 0x0000001716057221 */ /* 0x000fc40000000000 */
.L_x_42:
[----:B------:R-:W-:Y:S05]  /*a430*/  BSYNC B3 ;  /* 0x0000000000037941 */ /* 0x000fea0003800000 */
.L_x_41:
[----:B------:R-:W-:-:S13]  /*a440*/  ISETP.NE.OR P0, PT, R0, RZ, P0 ;  /* 0x000000ff0000720c */ /* 0x000fda0000705670 */
[----:B------:R-:W-:Y:S01]  /*a450*/  @!P0 BREAK B2 ;  /* 0x0000000000028942 */ /* 0x000fe20003800000 */
[----:B------:R-:W-:Y:S05]  /*a460*/  @!P0 BRA `(.L_x_35) ;  /* 0x000000b000008947 */ /* 0x000fea0003800000 */
.L_x_37:
[----:B------:R-:W-:Y:S05]  /*a470*/  BSYNC B2 ;  /* 0x0000000000027941 */ /* 0x000fea0003800000 */
.L_x_36:
[----:B------:R-:W-:-:S06]  /*a480*/  LEA R19, R2, R7, 0x2 ;  /* 0x0000000702137211 */ /* 0x000fcc00078e10ff */
[----:B------:R-:W2:Y:S01]  /*a490*/  LDL.128 R16, [R19] ;  /* 0x0000000013107983 */ /* 0x000ea20000100c00 */
[----:B------:R-:W-:Y:S02]  /*a4a0*/  IADD3 R0, R0, -0x4, RZ ;  /* 0xfffffffc00007810 */ /* 0x000fe40007ffe0ff */
[----:B------:R-:W-:Y:S02]  /*a4b0*/  IADD3 R2, R2, 0x4, RZ ;  /* 0x0000000402027810 */ /* 0x000fe40007ffe0ff */
[----:B------:R-:W-:Y:S01]  /*a4c0*/  ISETP.NE.AND P0, PT, R0, RZ, PT ;  /* 0x000000ff0000720c */ /* 0x000fe20003f05270 */
[----:B--2---:R-:W-:-:S04]  /*a4d0*/  FADD R16, R16, R5 ;  /* 0x0000000510107221 */ /* 0x004fc80000000000 */
[----:B------:R-:W-:-:S04]  /*a4e0*/  FADD R17, R16, R17 ;  /* 0x0000001110117221 */ /* 0x000fc80000000000 */
[----:B------:R-:W-:-:S04]  /*a4f0*/  FADD R18, R17, R18 ;  /* 0x0000001211127221 */ /* 0x000fc80000000000 */
[----:B------:R-:W-:Y:S01]  /*a500*/  FADD R5, R18, R19 ;  /* 0x0000001312057221 */ /* 0x000fe20000000000 */
[----:B------:R-:W-:Y:S05]  /*a510*/  @P0 BRA `(.L_x_36) ;  /* 0xffffff6000000947 */ /* 0x000fea000383ffff */
.L_x_35:
[----:B------:R-:W-:Y:S05]  /*a520*/  BSYNC B1 ;  /* 0x0000000000017941 */ /* 0x000fea0003800000 */
.L_x_34:
[----:B------:R-:W-:-:S13]  /*a530*/  ISETP.NE.AND P0, PT, R3, RZ, PT ;  /* 0x000000ff0300720c */ /* 0x000fda0003f05270 */
[----:B------:R-:W-:Y:S05]  /*a540*/  @!P0 BRA `(.L_x_33) ;  /* 0x0000007000008947 */ /* 0x000fea0003800000 */
[----:B------:R-:W-:-:S05]  /*a550*/  LEA R2, R2, R7, 0x2 ;  /* 0x0000000702027211 */ /* 0x000fca00078e10ff */
.L_x_43:
[----:B------:R0:W2:Y:S01]  /*a560*/  LDL R0, [R2] ;  /* 0x0000000002007983 */ /* 0x0000a20000100800 */
[----:B------:R-:W-:-:S04]  /*a570*/  IADD3 R3, R3, -0x1, RZ ;  /* 0xffffffff03037810 */ /* 0x000fc80007ffe0ff */
[----:B------:R-:W-:Y:S02]  /*a580*/  ISETP.NE.AND P0, PT, R3, RZ, PT ;  /* 0x000000ff0300720c */ /* 0x000fe40003f05270 */
[----:B0-----:R-:W-:Y:S01]  /*a590*/  IADD3 R2, R2, 0x4, RZ ;  /* 0x0000000402027810 */ /* 0x001fe20007ffe0ff */
[----:B--2---:R-:W-:-:S10]  /*a5a0*/  FADD R5, R0, R5 ;  /* 0x0000000500057221 */ /* 0x004fd40000000000 */
[----:B------:R-:W-:Y:S05]  /*a5b0*/  @P0 BRA `(.L_x_43) ;  /* 0xffffffa000000947 */ /* 0x000fea000383ffff */
.L_x_33:
[----:B------:R-:W-:Y:S05]  /*a5c0*/  BSYNC B0 ;  /* 0x0000000000007941 */ /* 0x000fea0003800000 */
.L_x_32:
[----:B------:R-:W-:Y:S01]  /*a5d0*/  WARPSYNC 0xffffffff ;  /* 0xffffffff00007948 */ /* 0x000fe20003800000 */
[----:B------:R-:W-:-:S13]  /*a5e0*/  FSETP.GTU.AND P0, PT, R5, RZ, PT ;  /* 0x000000ff0500720b */ /* 0x000fda0003f0c000 */
[----:B------:R-:W-:Y:S05]  /*a5f0*/  @P0 BRA `(.L_x_44) ;  /* 0x0000003000000947 */ /* 0x000fea0003800000 */
[----:B0-----:R-:W2:Y:S04]  /*a600*/  LDL R3, [R1+0x200] ;  /* 0x0002000001037983 */ /* 0x001ea80000100800 */
[----:B--2---:R-:W-:Y:S01]  /*a610*/  STG.E [R10.64], R3 ;  /* 0x000000030a007986 */ /* 0x004fe2000c101906 */
[----:B------:R-:W-:Y:S05]  /*a620*/  EXIT ;  /* 0x000000000000794d */ /* 0x000fea0003800000 */
.L_x_44:
[----:B0-----:R-:W-:-:S04]  /*a630*/  CS2R R2, SR_CLOCKLO ;  /* 0x0000000000027805 */ /* 0x001fc80000015000 */
[----:B------:R0:W5:Y:S02]  /*a640*/  LDL R9, [R1+0x200] ;  /* 0x0002000001097983 */ /* 0x0001640000100800 */
[----:B-----5:R-:W-:Y:S01]  /*a650*/  LOP3.LUT R0, R3, R2, RZ, 0x3c, !PT ;  /* 0x0000000203007212 */ /* 0x020fe200078e3cff */
[----:B------:R-:W-:Y:S03]  /*a660*/  BSSY B0, `(.L_x_45) ;  /* 0x0000019000007945 */ /* 0x000fe60003800000 */
[----:B------:R-:W-:-:S04]  /*a670*/  SHF.L.U32 R0, R0, 0xd, RZ ;  /* 0x0000000d00007819 */ /* 0x000fc800000006ff */
[----:B------:R-:W-:-:S04]  /*a680*/  LOP3.LUT R0, R0, R3, R2, 0x96, !PT ;  /* 0x0000000300007212 */ /* 0x000fc800078e9602 */
[----:B------:R-:W-:-:S04]  /*a690*/  SHF.R.U32.HI R3, RZ, 0x11, R0 ;  /* 0x00000011ff037819 */ /* 0x000fc80000011600 */
[----:B------:R-:W-:-:S04]  /*a6a0*/  LOP3.LUT R3, R3, R0, RZ, 0x3c, !PT ;  /* 0x0000000003037212 */ /* 0x000fc800078e3cff */
[----:B------:R-:W-:-:S04]  /*a6b0*/  SHF.L.U32 R0, R3, 0x5, RZ ;  /* 0x0000000503007819 */ /* 0x000fc800000006ff */
[----:B------:R-:W-:-:S06]  /*a6c0*/  LOP3.LUT R0, R0, R3, RZ, 0x3c, !PT ;  /* 0x0000000300007212 */ /* 0x000fcc00078e3cff */
[----:B------:R-:W1:Y:S02]  /*a6d0*/  I2F.U32 R0, R0 ;  /* 0x0000000000007306 */ /* 0x000e640000201000 */
[----:B-1----:R-:W-:-:S04]  /*a6e0*/  FADD R2, R0, 1 ;  /* 0x3f80000000027421 */ /* 0x002fc80000000000 */
[----:B------:R-:W-:-:S04]  /*a6f0*/  FMUL R2, R2, 2.3283064365386962891e-10 ;  /* 0x2f80000002027820 */ /* 0x000fc80000400000 */
[----:B------:R-:W-:Y:S01]  /*a700*/  FMUL R5, R2, R5 ;  /* 0x0000000502057220 */ /* 0x000fe20000400000 */
[----:B------:R-:W-:Y:S05]  /*a710*/  @!P1 BRA `(.L_x_46) ;  /* 0x000000d000009947 */ /* 0x000fea0003800000 */
[----:B0-----:R-:W-:Y:S01]  /*a720*/  HFMA2.MMA R2, -RZ, RZ, 0, 0 ;  /* 0x00000000ff027435 */ /* 0x001fe200000001ff */
[----:B------:R-:W-:-:S04]  /*a730*/  MOV R0, RZ ;  /* 0x000000ff00007202 */ /* 0x000fc80000000f00 */
.L_x_48:
[----:B------:R-:W-:-:S06]  /*a740*/  LEA R3, R0, R7, 0x2 ;  /* 0x0000000700037211 */ /* 0x000fcc00078e10ff */
[----:B------:R-:W2:Y:S02]  /*a750*/  LDL R3, [R3] ;  /* 0x0000000003037983 */ /* 0x000ea40000100800 */
[----:B--2---:R-:W-:-:S05]  /*a760*/  FADD R2, R3, R2 ;  /* 0x0000000203027221 */ /* 0x004fca0000000000 */
[----:B------:R-:W-:-:S13]  /*a770*/  FSETP.GTU.AND P0, PT, R5, R2, PT ;  /* 0x000000020500720b */ /* 0x000fda0003f0c000 */
[----:B------:R-:W-:Y:S05]  /*a780*/  @!P0 BRA `(.L_x_47) ;  /* 0x0000004000008947 */ /* 0x000fea0003800000 */
[----:B------:R-:W-:-:S04]  /*a790*/  IADD3 R0, R0, 0x1, RZ ;  /* 0x0000000100007810 */ /* 0x000fc80007ffe0ff */
[----:B------:R-:W-:-:S13]  /*a7a0*/  ISETP.GE.U32.AND P0, PT, R0, R12, PT ;  /* 0x0000000c0000720c */ /* 0x000fda0003f06070 */
[----:B------:R-:W-:Y:S05]  /*a7b0*/  @!P0 BRA `(.L_x_48) ;  /* 0xffffff8000008947 */ /* 0x000fea000383ffff */
[----:B------:R-:W-:Y:S05]  /*a7c0*/  BRA `(.L_x_46) ;  /* 0x0000002000007947 */ /* 0x000fea0003800000 */
.L_x_47:
[----:B------:R-:W-:-:S05]  /*a7d0*/  LEA R0, R0, R1, 0x2 ;  /* 0x0000000100007211 */ /* 0x000fca00078e10ff */
[----:B------:R0:W5:Y:S02]  /*a7e0*/  LDL R9, [R0+0x200] ;  /* 0x0002000000097983 */ /* 0x0001640000100800 */
.L_x_46:
[----:B0-----:R-:W-:Y:S05]  /*a7f0*/  BSYNC B0 ;  /* 0x0000000000007941 */ /* 0x001fea0003800000 */
.L_x_45:
[----:B-----5:R-:W-:Y:S01]  /*a800*/  STG.E [R10.64], R9 ;  /* 0x000000090a007986 */ /* 0x020fe2000c101906 */
[----:B------:R-:W-:Y:S05]  /*a810*/  EXIT ;  /* 0x000000000000794d */ /* 0x000fea0003800000 */
.L_x_1:
[----:B------:R-:W-:Y:S01]  /*a820*/  ISETP.GE.U32.AND P0, PT, R3, 0x2, PT ;  /* 0x000000020300780c */ /* 0x000fe20003f06070 */
[----:B------:R-:W-:-:S12]  /*a830*/  HFMA2.MMA R21, -RZ, RZ, 0, 0 ;  /* 0x00000000ff157435 */ /* 0x000fd800000001ff */
[----:B------:R-:W-:Y:S05]  /*a840*/  @!P0 BRA `(.L_x_49) ;  /* 0x00000df000008947 */ /* 0x000fea0003800000 */
[----:B------:R-:W-:-:S06]  /*a850*/  IMAD.WIDE.U32 R6, R13, R0, c[0x0][0x160] ;  /* 0x000058000d067625 */ /* 0x000fcc00078e0000 */
[----:B------:R0:W5:Y:S01]  /*a860*/  LDG.E R6, [R6.64] ;  /* 0x0000000606067981 */ /* 0x000162000c1e1900 */
[C---:B------:R-:W-:Y:S02]  /*a870*/  IADD3 R2, R3.reuse, -0x2, RZ ;  /* 0xfffffffe03027810 */ /* 0x040fe40007ffe0ff */
[----:B------:R-:W-:Y:S02]  /*a880*/  IADD3 R14, R3, -0x1, RZ ;  /* 0xffffffff030e7810 */ /* 0x000fe40007ffe0ff */
[----:B------:R-:W-:Y:S02]  /*a890*/  ISETP.GE.U32.AND P0, PT, R2, 0x3, PT ;  /* 0x000000030200780c */ /* 0x000fe40003f06070 */
[----:B------:R-:W-:Y:S02]  /*a8a0*/  MOV R21, RZ ;  /* 0x000000ff00157202 */ /* 0x000fe40000000f00 */
[----:B------:R-:W-:Y:S02]  /*a8b0*/  MOV R12, 0x1 ;  /* 0x00000001000c7802 */ /* 0x000fe40000000f00 */
[----:B------:R-:W-:-:S07]  /*a8c0*/  LOP3.LUT R9, R14, 0x3, RZ, 0xc0, !PT ;  /* 0x000000030e097812 */ /* 0x000fce00078ec0ff */
[----:B------:R-:W-:Y:S05]  /*a8d0*/  @!P0 BRA `(.L_x_50) ;  /* 0x00000c9000008947 */ /* 0x000fea0003800000 */
[----:B0-----:R-:W-:-:S04]  /*a8e0*/  IADD3 R14, -R9, R14, RZ ;  /* 0x0000000e090e7210 */ /* 0x001fc80007ffe1ff */
[----:B------:R-:W-:-:S13]  /*a8f0*/  ISETP.GT.AND P0, PT, R14, RZ, PT ;  /* 0x000000ff0e00720c */ /* 0x000fda0003f04270 */
[----:B------:R-:W-:Y:S05]  /*a900*/  @!P0 BRA `(.L_x_51) ;  /* 0x00000a9000008947 */ /* 0x000fea0003800000 */
[----:B------:R-:W-:Y:S02]  /*a910*/  ISETP.GT.AND P1, PT, R14, 0xc, PT ;  /* 0x0000000c0e00780c */ /* 0x000fe40003f24270 */
[----:B------:R-:W-:-:S11]  /*a920*/  PLOP3.LUT P0, PT, PT, PT, PT, 0x80, 0x0 ;  /* 0x000000000000781c */ /* 0x000fd60003f0f070 */
[----:B------:R-:W-:Y:S05]  /*a930*/  @!P1 BRA `(.L_x_52) ;  /* 0x000006c000009947 */ /* 0x000fea0003800000 */
[----:B------:R-:W-:-:S02]  /*a940*/  PLOP3.LUT P0, PT, PT, PT, PT, 0x8, 0x0 ;  /* 0x000000000000781c */ /* 0x000fc40003f0e170 */
.L_x_53:
[----:B------:R-:W-:-:S05]  /*a950*/  IADD3 R3, R13, R12, RZ ;  /* 0x0000000c0d037210 */ /* 0x000fca0007ffe0ff */
[----:B------:R-:W-:Y:S01]  /*a960*/  IMAD.WIDE.U32 R2, R3, R0, c[0x0][0x160] ;  /* 0x0000580003027625 */ /* 0x000fe200078e0000 */
[----:B------:R-:W-:-:S04]  /*a970*/  IADD3 R24, R12, 0x1, RZ ;  /* 0x000000010c187810 */ /* 0x000fc80007ffe0ff */
[----:B------:R0:W2:Y:S01]  /*a980*/  LDG.E R7, [R2.64] ;  /* 0x0000000602077981 */ /* 0x0000a2000c1e1900 */
[----:B------:R-:W-:Y:S02]  /*a990*/  IADD3 R5, R13, R24, RZ ;  /* 0x000000180d057210 */ /* 0x000fe40007ffe0ff */
[----:B------:R-:W-:-:S03]  /*a9a0*/  IADD3 R23, R12, 0x2, RZ ;  /* 0x000000020c177810 */ /* 0x000fc60007ffe0ff */
[----:B------:R-:W-:Y:S01]  /*a9b0*/  IMAD.WIDE.U32 R4, R5, R0, c[0x0][0x160] ;  /* 0x0000580005047625 */ /* 0x000fe200078e0000 */
[----:B------:R-:W-:-:S04]  /*a9c0*/  IADD3 R29, R13, R23, RZ ;  /* 0x000000170d1d7210 */ /* 0x000fc80007ffe0ff */
[----:B------:R1:W3:Y:S01]  /*a9d0*/  LDG.E R20, [R4.64] ;  /* 0x0000000604147981 */ /* 0x0002e2000c1e1900 */
[----:B------:R-:W-:Y:S01]  /*a9e0*/  IMAD.WIDE.U32 R28, R29, R0, c[0x0][0x160] ;  /* 0x000058001d1c7625 */ /* 0x000fe200078e0000 */
[----:B------:R-:W-:-:S04]  /*a9f0*/  IADD3 R16, R12, 0x3, RZ ;  /* 0x000000030c107810 */ /* 0x000fc80007ffe0ff */
[----:B------:R-:W-:Y:S01]  /*aa00*/  IADD3 R35, R13, R16, RZ ;  /* 0x000000100d237210 */ /* 0x000fe20007ffe0ff */
[----:B------:R4:W3:Y:S01]  /*aa10*/  LDG.E R28, [R28.64] ;  /* 0x000000061c1c7981 */ /* 0x0008e2000c1e1900 */
[----:B------:R-:W-:-:S03]  /*aa20*/  IADD3 R17, R12, 0x4, RZ ;  /* 0x000000040c117810 */ /* 0x000fc60007ffe0ff */
[----:B------:R-:W-:Y:S01]  /*aa30*/  IMAD.WIDE.U32 R34, R35, R0, c[0x0][0x160] ;  /* 0x0000580023227625 */ /* 0x000fe200078e0000 */
[----:B------:R-:W-:-:S04]  /*aa40*/  IADD3 R33, R13, R17, RZ ;  /* 0x000000110d217210 */ /* 0x000fc80007ffe0ff */
[----:B------:R-:W3:Y:S01]  /*aa50*/  LDG.E R26, [R34.64] ;  /* 0x00000006221a7981 */ /* 0x000ee2000c1e1900 */
[----:B------:R-:W-:Y:S01]  /*aa60*/  IMAD.WIDE.U32 R32, R33, R0, c[0x0][0x160] ;  /* 0x0000580021207625 */ /* 0x000fe200078e0000 */
[----:B------:R-:W-:-:S04]  /*aa70*/  IADD3 R8, R12, 0x5, RZ ;  /* 0x000000050c087810 */ /* 0x000fc80007ffe0ff */
[----:B------:R-:W3:Y:S01]  /*aa80*/  LDG.E R27, [R32.64] ;  /* 0x00000006201b7981 */ /* 0x000ee2000c1e1900 */
[----:B-1----:R-:W-:Y:S02]  /*aa90*/  IADD3 R5, R13, R8, RZ ;  /* 0x000000080d057210 */ /* 0x002fe40007ffe0ff */
[----:B------:R-:W-:-:S03]  /*aaa0*/  IADD3 R15, R12, 0x6, RZ ;  /* 0x000000060c0f7810 */ /* 0x000fc60007ffe0ff */
[-C--:B------:R-:W-:Y:S01]  /*aab0*/  IMAD.WIDE.U32 R4, R5, R0.reuse, c[0x0][0x160] ;  /* 0x0000580005047625 */ /* 0x080fe200078e0000 */
[----:B0-----:R-:W-:Y:S02]  /*aac0*/  IADD3 R3, R13, R15, RZ ;  /* 0x0000000f0d037210 */ /* 0x001fe40007ffe0ff */
[----:B------:R-:W-:Y:S02]  /*aad0*/  IADD3 R18, R12, 0x7, RZ ;  /* 0x000000070c127810 */ /* 0x000fe40007ffe0ff */
[----:B------:R0:W3:Y:S01]  /*aae0*/  LDG.E R30, [R4.64] ;  /* 0x00000006041e7981 */ /* 0x0000e2000c1e1900 */
[----:B------:R-:W-:Y:S01]  /*aaf0*/  IMAD.WIDE.U32 R2, R3, R0, c[0x0][0x160] ;  /* 0x0000580003027625 */ /* 0x000fe200078e0000 */
[----:B------:R-:W-:-:S04]  /*ab00*/  IADD3 R19, R13, R18, RZ ;  /* 0x000000120d137210 */ /* 0x000fc80007ffe0ff */
[----:B------:R1:W3:Y:S01]  /*ab10*/  LDG.E R25, [R2.64] ;  /* 0x0000000602197981 */ /* 0x0002e2000c1e1900 */
[----:B--2--5:R-:W-:-:S04]  /*ab20*/  FSETP.GT.AND P2, PT, R7, R6, PT ;  /* 0x000000060700720b */ /* 0x024fc80003f44000 */
[----:B----4-:R-:W-:Y:S01]  /*ab30*/  FSEL R29, R7, R6, P2 ;  /* 0x00000006071d7208 */ /* 0x010fe20001000000 */
[----:B------:R-:W-:Y:S01]  /*ab40*/  IMAD.WIDE.U32 R6, R19, R0, c[0x0][0x160] ;  /* 0x0000580013067625 */ /* 0x000fe200078e0000 */
[----:B------:R-:W-:-:S04]  /*ab50*/  IADD3 R19, R12, 0x8, RZ ;  /* 0x000000080c137810 */ /* 0x000fc80007ffe0ff */
[----:B------:R-:W-:Y:S01]  /*ab60*/  IADD3 R31, R13, R19, RZ ;  /* 0x000000130d1f7210 */ /* 0x000fe20007ffe0ff */
[----:B------:R2:W4:Y:S01]  /*ab70*/  LDG.E R22, [R6.64] ;  /* 0x0000000606167981 */ /* 0x000522000c1e1900 */
[----:B---3--:R-:W-:-:S03]  /*ab80*/  FSETP.GT.AND P3, PT, R20, R29, PT ;  /* 0x0000001d1400720b */ /* 0x008fc60003f64000 */
[----:B0-----:R-:W-:Y:S01]  /*ab90*/  IMAD.WIDE.U32 R4, R31, R0, c[0x0][0x160] ;  /* 0x000058001f047625 */ /* 0x001fe200078e0000 */
[----:B------:R-:W-:-:S04]  /*aba0*/  FSEL R31, R20, R29, P3 ;  /* 0x0000001d141f7208 */ /* 0x000fc80001800000 */
[----:B------:R0:W3:Y:S01]  /*abb0*/  LDG.E R29, [R4.64] ;  /* 0x00000006041d7981 */ /* 0x0000e2000c1e1900 */
[----:B------:R-:W-:-:S04]  /*abc0*/  FSETP.GT.AND P4, PT, R28, R31, PT ;  /* 0x0000001f1c00720b */ /* 0x000fc80003f84000 */
[----:B------:R-:W-:-:S04]  /*abd0*/  FSEL R31, R28, R31, P4 ;  /* 0x0000001f1c1f7208 */ /* 0x000fc80002000000 */
[-C--:B------:R-:W-:Y:S02]  /*abe0*/  FSETP.GT.AND P5, PT, R26, R31.reuse, PT ;  /* 0x0000001f1a00720b */ /* 0x080fe40003fa4000 */
[----:B------:R-:W-:Y:S02]  /*abf0*/  IADD3 R20, R12, 0x9, RZ ;  /* 0x000000090c147810 */ /* 0x000fe40007ffe0ff */
[----:B------:R-:W-:Y:S02]  /*ac00*/  FSEL R26, R26, R31, P5 ;  /* 0x0000001f1a1a7208 */ /* 0x000fe40002800000 */
[----:B-1----:R-:W-:Y:S02]  /*ac10*/  IADD3 R3, R13, R20, RZ ;  /* 0x000000140d037210 */ /* 0x002fe40007ffe0ff */
[----:B------:R-:W-:-:S04]  /*ac20*/  FSETP.GT.AND P1, PT, R27, R26, PT ;  /* 0x0000001a1b00720b */ /* 0x000fc80003f24000 */
[----:B------:R-:W-:Y:S01]  /*ac30*/  FSEL R27, R27, R26, P1 ;  /* 0x0000001a1b1b7208 */ /* 0x000fe20000800000 */
[----:B------:R-:W-:Y:S01]  /*ac40*/  IMAD.WIDE.U32 R2, R3, R0, c[0x0][0x160] ;  /* 0x0000580003027625 */ /* 0x000fe200078e0000 */
[C---:B------:R-:W-:Y:S02]  /*ac50*/  IADD3 R26, R12.reuse, 0xa, RZ ;  /* 0x0000000a0c1a7810 */ /* 0x040fe40007ffe0ff */
[C---:B------:R-:W-:Y:S02]  /*ac60*/  @!P3 SEL R24, R12.reuse, R21, P2 ;  /* 0x000000150c18b207 */ /* 0x040fe40001000000 */
[----:B0-----:R-:W-:Y:S01]  /*ac70*/  IADD3 R5, R13, R26, RZ ;  /* 0x0000001a0d057210 */ /* 0x001fe20007ffe0ff */
[----:B------:R0:W3:Y:S01]  /*ac80*/  LDG.E R28, [R2.64] ;  /* 0x00000006021c7981 */ /* 0x0000e2000c1e1900 */
[----:B------:R-:W-:Y:S02]  /*ac90*/  @!P5 SEL R16, R23, R24, P4 ;  /* 0x000000181710d207 */ /* 0x000fe40002000000 */
[----:B------:R-:W-:-:S02]  /*aca0*/  IADD3 R23, R12, 0xb, RZ ;  /* 0x0000000b0c177810 */ /* 0x000fc40007ffe0ff */
[C---:B------:R-:W-:Y:S01]  /*acb0*/  FSETP.GT.AND P2, PT, R30.reuse, R27, PT ;  /* 0x0000001b1e00720b */ /* 0x040fe20003f44000 */
[-C--:B0-----:R-:W-:Y:S01]  /*acc0*/  IMAD.WIDE.U32 R2, R5, R0.reuse, c[0x0][0x160] ;  /* 0x0000580005027625 */ /* 0x081fe200078e0000 */
[----:B------:R-:W-:Y:S02]  /*acd0*/  IADD3 R5, R13, R23, RZ ;  /* 0x000000170d057210 */ /* 0x000fe40007ffe0ff */
[----:B------:R-:W-:Y:S02]  /*ace0*/  FSEL R30, R30, R27, P2 ;  /* 0x0000001b1e1e7208 */ /* 0x000fe40001000000 */
[----:B------:R0:W3:Y:S01]  /*acf0*/  LDG.E R27, [R2.64] ;  /* 0x00000006021b7981 */ /* 0x0000e2000c1e1900 */
[----:B------:R-:W-:Y:S01]  /*ad00*/  IADD3 R24, R12, 0xc, RZ ;  /* 0x0000000c0c187810 */ /* 0x000fe20007ffe0ff */
[----:B------:R-:W-:Y:S01]  /*ad10*/  IMAD.WIDE.U32 R4, R5, R0, c[0x0][0x160] ;  /* 0x0000580005047625 */ /* 0x000fe200078e0000 */
[----:B------:R-:W-:Y:S02]  /*ad20*/  FSETP.GT.AND P5, PT, R25, R30, PT ;  /* 0x0000001e1900720b */ /* 0x000fe40003fa4000 */
[----:B--2---:R-:W-:-:S02]  /*ad30*/  IADD3 R7, R13, R24, RZ ;  /* 0x000000180d077210 */ /* 0x004fc40007ffe0ff */
[----:B------:R-:W-:Y:S02]  /*ad40*/  FSEL R21, R25, R30, P5 ;  /* 0x0000001e19157208 */ /* 0x000fe40002800000 */
[----:B------:R1:W2:Y:S01]  /*ad50*/  LDG.E R25, [R4.64] ;  /* 0x0000000604197981 */ /* 0x0002a2000c1e1900 */
[----:B------:R-:W-:Y:S01]  /*ad60*/  IADD3 R30, R12, 0xd, RZ ;  /* 0x0000000d0c1e7810 */ /* 0x000fe20007ffe0ff */
[----:B------:R-:W-:Y:S01]  /*ad70*/  IMAD.WIDE.U32 R6, R7, R0, c[0x0][0x160] ;  /* 0x0000580007067625 */ /* 0x000fe200078e0000 */
[----:B------:R-:W-:Y:S02]  /*ad80*/  @!P2 SEL R8, R17, R16, P1 ;  /* 0x000000101108a207 */ /* 0x000fe40000800000 */
[----:B0-----:R-:W-:-:S03]  /*ad90*/  IADD3 R3, R13, R30, RZ ;  /* 0x0000001e0d037210 */ /* 0x001fc60007ffe0ff */
[----:B------:R-:W2:Y:S02]  /*ada0*/  LDG.E R6, [R6.64] ;  /* 0x0000000606067981 */ /* 0x000ea4000c1e1900 */
[----:B------:R-:W-:-:S06]  /*adb0*/  IMAD.WIDE.U32 R2, R3, R0, c[0x0][0x160] ;  /* 0x0000580003027625 */ /* 0x000fcc00078e0000 */
[----:B------:R-:W2:Y:S01]  /*adc0*/  LDG.E R3, [R2.64] ;  /* 0x0000000602037981 */ /* 0x000ea2000c1e1900 */
[----:B----4-:R-:W-:-:S04]  /*add0*/  FSETP.GT.AND P6, PT, R22, R21, PT ;  /* 0x000000151600720b */ /* 0x010fc80003fc4000 */
[----:B------:R-:W-:Y:S02]  /*ade0*/  FSEL R16, R22, R21, P6 ;  /* 0x0000001516107208 */ /* 0x000fe40003000000 */
[C---:B------:R-:W-:Y:S02]  /*adf0*/  IADD3 R22, R12.reuse, 0xe, RZ ;  /* 0x0000000e0c167810 */ /* 0x040fe40007ffe0ff */
[----:B---3--:R-:W-:Y:S02]  /*ae00*/  FSETP.GT.AND P1, PT, R29, R16, PT ;  /* 0x000000101d00720b */ /* 0x008fe40003f24000 */
[----:B------:R-:W-:Y:S02]  /*ae10*/  IADD3 R17, R13, R22, RZ ;  /* 0x000000160d117210 */ /* 0x000fe40007ffe0ff */
[----:B------:R-:W-:Y:S02]  /*ae20*/  FSEL R29, R29, R16, P1 ;  /* 0x000000101d1d7208 */ /* 0x000fe40000800000 */
[----:B------:R-:W-:Y:S01]  /*ae30*/  IADD3 R21, R12, 0xf, RZ ;  /* 0x0000000f0c157810 */ /* 0x000fe20007ffe0ff */
[----:B------:R-:W-:-:S03]  /*ae40*/  IMAD.WIDE.U32 R16, R17, R0, c[0x0][0x160] ;  /* 0x0000580011107625 */ /* 0x000fc600078e0000 */
[----:B-1----:R-:W-:-:S03]  /*ae50*/  IADD3 R5, R13, R21, RZ ;  /* 0x000000150d057210 */ /* 0x002fc60007ffe0ff */
[----:B------:R-:W3:Y:S02]  /*ae60*/  LDG.E R16, [R16.64] ;  /* 0x0000000610107981 */ /* 0x000ee4000c1e1900 */
[----:B------:R-:W-:-:S06]  /*ae70*/  IMAD.WIDE.U32 R4, R5, R0, c[0x0][0x160] ;  /* 0x0000580005047625 */ /* 0x000fcc00078e0000 */
[----:B------:R-:W4:Y:S01]  /*ae80*/  LDG.E R4, [R4.64] ;  /* 0x0000000604047981 */ /* 0x000f22000c1e1900 */
[----:B------:R-:W-:-:S04]  /*ae90*/  FSETP.GT.AND P2, PT, R28, R29, PT ;  /* 0x0000001d1c00720b */ /* 0x000fc80003f44000 */
[----:B------:R-:W-:-:S04]  /*aea0*/  FSEL R28, R28, R29, P2 ;  /* 0x0000001d1c1c7208 */ /* 0x000fc80001000000 */
[----:B------:R-:W-:-:S04]  /*aeb0*/  FSETP.GT.AND P3, PT, R27, R28, PT ;  /* 0x0000001c1b00720b */ /* 0x000fc80003f64000 */
[----:B------:R-:W-:-:S04]  /*aec0*/  FSEL R28, R27, R28, P3 ;  /* 0x0000001c1b1c7208 */ /* 0x000fc80001800000 */
[----:B--2---:R-:W-:-:S04]  /*aed0*/  FSETP.GT.AND P4, PT, R25, R28, PT ;  /* 0x0000001c1900720b */ /* 0x004fc80003f84000 */
[----:B------:R-:W-:Y:S02]  /*aee0*/  FSEL R25, R25, R28, P4 ;  /* 0x0000001c19197208 */ /* 0x000fe40002000000 */
[----:B------:R-:W-:Y:S02]  /*aef0*/  @!P6 SEL R18, R15, R8, P5 ;  /* 0x000000080f12e207 */ /* 0x000fe40002800000 */
[----:B------:R-:W-:-:S04]  /*af00*/  FSETP.GT.AND P6, PT, R6, R25, PT ;  /* 0x000000190600720b */ /* 0x000fc80003fc4000 */
[----:B------:R-:W-:-:S04]  /*af10*/  FSEL R6, R6, R25, P6 ;  /* 0x0000001906067208 */ /* 0x000fc80003000000 */
[----:B------:R-:W-:-:S04]  /*af20*/  FSETP.GT.AND P5, PT, R3, R6, PT ;  /* 0x000000060300720b */ /* 0x000fc80003fa4000 */
[----:B------:R-:W-:Y:S02]  /*af30*/  FSEL R3, R3, R6, P5 ;  /* 0x0000000603037208 */ /* 0x000fe40002800000 */
[----:B------:R-:W-:Y:S02]  /*af40*/  @!P2 SEL R20, R19, R18, P1 ;  /* 0x000000121314a207 */ /* 0x000fe40000800000 */
[----:B------:R-:W-:Y:S02]  /*af50*/  IADD3 R14, R14, -0x10, RZ ;  /* 0xfffffff00e0e7810 */ /* 0x000fe40007ffe0ff */
[----:B------:R-:W-:Y:S02]  /*af60*/  @!P4 SEL R23, R26, R20, P3 ;  /* 0x000000141a17c207 */ /* 0x000fe40001800000 */
[----:B------:R-:W-:Y:S02]  /*af70*/  ISETP.GT.AND P3, PT, R14, 0xc, PT ;  /* 0x0000000c0e00780c */ /* 0x000fe40003f64270 */
[----:B------:R-:W-:-:S02]  /*af80*/  @!P5 SEL R30, R24, R23, P6 ;  /* 0x00000017181ed207 */ /* 0x000fc40003000000 */
[----:B------:R-:W-:Y:S02]  /*af90*/  IADD3 R12, R12, 0x10, RZ ;  /* 0x000000100c0c7810 */ /* 0x000fe40007ffe0ff */
[----:B---3--:R-:W-:-:S04]  /*afa0*/  FSETP.GT.AND P2, PT, R16, R3, PT ;  /* 0x000000031000720b */ /* 0x008fc80003f44000 */
[----:B------:R-:W-:-:S04]  /*afb0*/  FSEL R3, R16, R3, P2 ;  /* 0x0000000310037208 */ /* 0x000fc80001000000 */
[----:B----4-:R-:W-:-:S04]  /*afc0*/  FSETP.GT.AND P1, PT, R4, R3, PT ;  /* 0x000000030400720b */ /* 0x010fc80003f24000 */
[----:B------:R-:W-:-:S09]  /*afd0*/  FSEL R6, R4, R3, P1 ;  /* 0x0000000304067208 */ /* 0x000fd20000800000 */
[----:B------:R-:W-:Y:S01]  /*afe0*/  @!P1 SEL R21, R22, R30, P2 ;  /* 0x0000001e16159207 */ /* 0x000fe20001000000 */
[----:B------:R-:W-:Y:S05]  /*aff0*/  @P3 BRA `(.L_x_53) ;  /* 0xfffff95000003947 */ /* 0x000fea000383ffff */
.L_x_52:
[----:B------:R-:W-:-:S13]  /*b000*/  ISETP.GT.AND P1, PT, R14, 0x4, PT ;  /* 0x000000040e00780c */ /* 0x000fda0003f24270 */
[----:B------:R-:W-:Y:S05]  /*b010*/  @!P1 BRA `(.L_x_54) ;  /* 0x0000036000009947 */ /* 0x000fea0003800000 */
[----:B------:R-:W-:Y:S02]  /*b020*/  IADD3 R17, R13, R12, RZ ;  /* 0x0000000c0d117210 */ /* 0x000fe40007ffe0ff */
[----:B------:R-:W-:-:S03]  /*b030*/  IADD3 R2, R12, 0x1, RZ ;  /* 0x000000010c027810 */ /* 0x000fc60007ffe0ff */
[----:B------:R-:W-:Y:S01]  /*b040*/  IMAD.WIDE.U32 R16, R17, R0, c[0x0][0x160] ;  /* 0x0000580011107625 */ /* 0x000fe200078e0000 */
[----:B------:R-:W-:-:S05]  /*b050*/  IADD3 R19, R13, R2, RZ ;  /* 0x000000020d137210 */ /* 0x000fca0007ffe0ff */
[----:B------:R-:W2:Y:S01]  /*b060*/  LDG.E R17, [R16.64] ;  /* 0x0000000610117981 */ /* 0x000ea2000c1e1900 */
[----:B------:R-:W-:-:S05]  /*b070*/  IMAD.WIDE.U32 R18, R19, R0, c[0x0][0x160] ;  /* 0x0000580013127625 */ /* 0x000fca00078e0000 */
[----:B------:R0:W3:Y:S01]  /*b080*/  LDG.E R8, [R18.64] ;  /* 0x0000000612087981 */ /* 0x0000e2000c1e1900 */
[C---:B------:R-:W-:Y:S02]  /*b090*/  IADD3 R3, R12.reuse, 0x2, RZ ;  /* 0x000000020c037810 */ /* 0x040fe40007ffe0ff */
[----:B------:R-:W-:Y:S02]  /*b0a0*/  IADD3 R4, R12, 0x3, RZ ;  /* 0x000000030c047810 */ /* 0x000fe40007ffe0ff */
[C---:B------:R-:W-:Y:S02]  /*b0b0*/  IADD3 R25, R13.reuse, R3, RZ ;  /* 0x000000030d197210 */ /* 0x040fe40007ffe0ff */
[----:B------:R-:W-:-:S03]  /*b0c0*/  IADD3 R23, R13, R4, RZ ;  /* 0x000000040d177210 */ /* 0x000fc60007ffe0ff */
[----:B------:R-:W-:Y:S01]  /*b0d0*/  IMAD.WIDE.U32 R24, R25, R0, c[0x0][0x160] ;  /* 0x0000580019187625 */ /* 0x000fe200078e0000 */
[----:B------:R-:W-:-:S04]  /*b0e0*/  IADD3 R5, R12, 0x4, RZ ;  /* 0x000000040c057810 */ /* 0x000fc80007ffe0ff */
[----:B------:R1:W4:Y:S01]  /*b0f0*/  LDG.E R15, [R24.64] ;  /* 0x00000006180f7981 */ /* 0x000322000c1e1900 */
[----:B------:R-:W-:Y:S01]  /*b100*/  IMAD.WIDE.U32 R22, R23, R0, c[0x0][0x160] ;  /* 0x0000580017167625 */ /* 0x000fe200078e0000 */
[----:B------:R-:W-:Y:S02]  /*b110*/  IADD3 R27, R13, R5, RZ ;  /* 0x000000050d1b7210 */ /* 0x000fe40007ffe0ff */
[----:B------:R-:W-:-:S03]  /*b120*/  IADD3 R20, R12, 0x5, RZ ;  /* 0x000000050c147810 */ /* 0x000fc60007ffe0ff */
[----:B------:R-:W4:Y:S01]  /*b130*/  LDG.E R22, [R22.64] ;  /* 0x0000000616167981 */ /* 0x000f22000c1e1900 */
[----:B------:R-:W-:Y:S01]  /*b140*/  IMAD.WIDE.U32 R26, R27, R0, c[0x0][0x160] ;  /* 0x000058001b1a7625 */ /* 0x000fe200078e0000 */
[----:B0-----:R-:W-:Y:S02]  /*b150*/  IADD3 R19, R13, R20, RZ ;  /* 0x000000140d137210 */ /* 0x001fe40007ffe0ff */
[----:B-1----:R-:W-:-:S03]  /*b160*/  IADD3 R24, R12, 0x6, RZ ;  /* 0x000000060c187810 */ /* 0x002fc60007ffe0ff */
[----:B------:R-:W4:Y:S01]  /*b170*/  LDG.E R26, [R26.64] ;  /* 0x000000061a1a7981 */ /* 0x000f22000c1e1900 */
[----:B------:R-:W-:Y:S01]  /*b180*/  IMAD.WIDE.U32 R18, R19, R0, c[0x0][0x160] ;  /* 0x0000580013127625 */ /* 0x000fe200078e0000 */
[----:B------:R-:W-:-:S05]  /*b190*/  IADD3 R7, R13, R24, RZ ;  /* 0x000000180d077210 */ /* 0x000fca0007ffe0ff */
[----:B------:R-:W4:Y:S01]  /*b1a0*/  LDG.E R18, [R18.64] ;  /* 0x0000000612127981 */ /* 0x000f22000c1e1900 */
[----:B--2--5:R-:W-:-:S04]  /*b1b0*/  FSETP.GT.AND P0, PT, R17, R6, PT ;  /* 0x000000061100720b */ /* 0x024fc80003f04000 */
[----:B------:R-:W-:-:S04]  /*b1c0*/  FSEL R29, R17, R6, P0 ;  /* 0x00000006111d7208 */ /* 0x000fc80000000000 */
[----:B---3--:R-:W-:Y:S01]  /*b1d0*/  FSETP.GT.AND P1, PT, R8, R29, PT ;  /* 0x0000001d0800720b */ /* 0x008fe20003f24000 */
[----:B------:R-:W-:-:S06]  /*b1e0*/  IMAD.WIDE.U32 R6, R7, R0, c[0x0][0x160] ;  /* 0x0000580007067625 */ /* 0x000fcc00078e0000 */
[----:B------:R-:W2:Y:S06]  /*b1f0*/  LDG.E R6, [R6.64] ;  /* 0x0000000606067981 */ /* 0x000eac000c1e1900 */
[C---:B------:R-:W-:Y:S02]  /*b200*/  @!P1 SEL R2, R12.reuse, R21, P0 ;  /* 0x000000150c029207 */ /* 0x040fe40000000000 */
[----:B------:R-:W-:-:S04]  /*b210*/  IADD3 R21, R12, 0x7, RZ ;  /* 0x000000070c157810 */ /* 0x000fc80007ffe0ff */
[----:B------:R-:W-:-:S05]  /*b220*/  IADD3 R17, R13, R21, RZ ;  /* 0x000000150d117210 */ /* 0x000fca0007ffe0ff */
[----:B------:R-:W-:-:S06]  /*b230*/  IMAD.WIDE.U32 R16, R17, R0, c[0x0][0x160] ;  /* 0x0000580011107625 */ /* 0x000fcc00078e0000 */
[----:B------:R-:W3:Y:S01]  /*b240*/  LDG.E R17, [R16.64] ;  /* 0x0000000610117981 */ /* 0x000ee2000c1e1900 */
[----:B------:R-:W-:-:S04]  /*b250*/  FSEL R8, R8, R29, P1 ;  /* 0x0000001d08087208 */ /* 0x000fc80000800000 */
[----:B----4-:R-:W-:-:S04]  /*b260*/  FSETP.GT.AND P0, PT, R15, R8, PT ;  /* 0x000000080f00720b */ /* 0x010fc80003f04000 */
[----:B------:R-:W-:-:S04]  /*b270*/  FSEL R15, R15, R8, P0 ;  /* 0x000000080f0f7208 */ /* 0x000fc80000000000 */
[----:B------:R-:W-:-:S04]  /*b280*/  FSETP.GT.AND P1, PT, R22, R15, PT ;  /* 0x0000000f1600720b */ /* 0x000fc80003f24000 */
[----:B------:R-:W-:-:S04]  /*b290*/  FSEL R15, R22, R15, P1 ;  /* 0x0000000f160f7208 */ /* 0x000fc80000800000 */
[----:B------:R-:W-:-:S04]  /*b2a0*/  FSETP.GT.AND P2, PT, R26, R15, PT ;  /* 0x0000000f1a00720b */ /* 0x000fc80003f44000 */
[----:B------:R-:W-:-:S04]  /*b2b0*/  FSEL R15, R26, R15, P2 ;  /* 0x0000000f1a0f7208 */ /* 0x000fc80001000000 */
[----:B------:R-:W-:-:S04]  /*b2c0*/  FSETP.GT.AND P3, PT, R18, R15, PT ;  /* 0x0000000f1200720b */ /* 0x000fc80003f64000 */
[----:B------:R-:W-:Y:S02]  /*b2d0*/  FSEL R15, R18, R15, P3 ;  /* 0x0000000f120f7208 */ /* 0x000fe40001800000 */
[----:B------:R-:W-:Y:S02]  /*b2e0*/  @!P1 SEL R4, R3, R2, P0 ;  /* 0x0000000203049207 */ /* 0x000fe40000000000 */
[----:B------:R-:W-:-:S05]  /*b2f0*/  PLOP3.LUT P0, PT, PT, PT, PT, 0x8, 0x0 ;  /* 0x000000000000781c */ /* 0x000fca0003f0e170 */
[----:B------:R-:W-:Y:S02]  /*b300*/  @!P3 SEL R20, R5, R4, P2 ;  /* 0x000000040514b207 */ /* 0x000fe40001000000 */
[----:B------:R-:W-:Y:S02]  /*b310*/  IADD3 R14, R14, -0x8, RZ ;  /* 0xfffffff80e0e7810 */ /* 0x000fe40007ffe0ff */
[----:B------:R-:W-:Y:S02]  /*b320*/  IADD3 R12, R12, 0x8, RZ ;  /* 0x000000080c0c7810 */ /* 0x000fe40007ffe0ff */
[----:B--2---:R-:W-:-:S04]  /*b330*/  FSETP.GT.AND P4, PT, R6, R15, PT ;  /* 0x0000000f0600720b */ /* 0x004fc80003f84000 */
[----:B------:R-:W-:-:S04]  /*b340*/  FSEL R6, R6, R15, P4 ;  /* 0x0000000f06067208 */ /* 0x000fc80002000000 */
[----:B---3--:R-:W-:-:S04]  /*b350*/  FSETP.GT.AND P5, PT, R17, R6, PT ;  /* 0x000000061100720b */ /* 0x008fc80003fa4000 */
[----:B------:R-:W-:-:S09]  /*b360*/  FSEL R6, R17, R6, P5 ;  /* 0x0000000611067208 */ /* 0x000fd20002800000 */
[----:B------:R-:W-:-:S02]  /*b370*/  @!P5 SEL R21, R24, R20, P4 ;  /* 0x000000141815d207 */ /* 0x000fc40002000000 */
.L_x_54:
[----:B------:R-:W-:-:S13]  /*b380*/  ISETP.NE.OR P0, PT, R14, RZ, P0 ;  /* 0x000000ff0e00720c */ /* 0x000fda0000705670 */
[----:B------:R-:W-:Y:S05]  /*b390*/  @!P0 BRA `(.L_x_50) ;  /* 0x000001d000008947 */ /* 0x000fea0003800000 */
.L_x_51:
[----:B------:R-:W-:Y:S02]  /*b3a0*/  IADD3 R3, R13, R12, RZ ;  /* 0x0000000c0d037210 */ /* 0x000fe40007ffe0ff */
[----:B------:R-:W-:-:S03]  /*b3b0*/  IADD3 R8, R12, 0x1, RZ ;  /* 0x000000010c087810 */ /* 0x000fc60007ffe0ff */
[----:B------:R-:W-:Y:S01]  /*b3c0*/  IMAD.WIDE.U32 R2, R3, R0, c[0x0][0x160] ;  /* 0x0000580003027625 */ /* 0x000fe200078e0000 */
[----:B------:R-:W-:-:S05]  /*b3d0*/  IADD3 R5, R13, R8, RZ ;  /* 0x000000080d057210 */ /* 0x000fca0007ffe0ff */
[----:B------:R-:W2:Y:S01]  /*b3e0*/  LDG.E R3, [R2.64] ;  /* 0x0000000602037981 */ /* 0x000ea2000c1e1900 */
[----:B------:R-:W-:-:S06]  /*b3f0*/  IMAD.WIDE.U32 R4, R5, R0, c[0x0][0x160] ;  /* 0x0000580005047625 */ /* 0x000fcc00078e0000 */
[----:B------:R-:W3:Y:S01]  /*b400*/  LDG.E R5, [R4.64] ;  /* 0x0000000604057981 */ /* 0x000ee2000c1e1900 */
[----:B------:R-:W-:-:S04]  /*b410*/  IADD3 R7, R12, 0x2, RZ ;  /* 0x000000020c077810 */ /* 0x000fc80007ffe0ff */
[----:B------:R-:W-:-:S05]  /*b420*/  IADD3 R17, R13, R7, RZ ;  /* 0x000000070d117210 */ /* 0x000fca0007ffe0ff */
[----:B------:R-:W-:-:S06]  /*b430*/  IMAD.WIDE.U32 R16, R17, R0, c[0x0][0x160] ;  /* 0x0000580011107625 */ /* 0x000fcc00078e0000 */
[----:B------:R-:W4:Y:S01]  /*b440*/  LDG.E R16, [R16.64] ;  /* 0x0000000610107981 */ /* 0x000f22000c1e1900 */
[----:B--2--5:R-:W-:-:S04]  /*b450*/  FSETP.GT.AND P0, PT, R3, R6, PT ;  /* 0x000000060300720b */ /* 0x024fc80003f04000 */
[----:B------:R-:W-:-:S04]  /*b460*/  FSEL R6, R3, R6, P0 ;  /* 0x0000000603067208 */ /* 0x000fc80000000000 */
[----:B---3--:R-:W-:-:S13]  /*b470*/  FSETP.GT.AND P1, PT, R5, R6, PT ;  /* 0x000000060500720b */ /* 0x008fda0003f24000 */
[C---:B------:R-:W-:Y:S02]  /*b480*/  @!P1 SEL R8, R12.reuse, R21, P0 ;  /* 0x000000150c089207 */ /* 0x040fe40000000000 */
[----:B------:R-:W-:-:S04]  /*b490*/  IADD3 R21, R12, 0x3, RZ ;  /* 0x000000030c157810 */ /* 0x000fc80007ffe0ff */
[----:B------:R-:W-:-:S05]  /*b4a0*/  IADD3 R3, R13, R21, RZ ;  /* 0x000000150d037210 */ /* 0x000fca0007ffe0ff */
[----:B------:R-:W-:-:S06]  /*b4b0*/  IMAD.WIDE.U32 R2, R3, R0, c[0x0][0x160] ;  /* 0x0000580003027625 */ /* 0x000fcc00078e0000 */
[----:B------:R-:W2:Y:S01]  /*b4c0*/  LDG.E R2, [R2.64] ;  /* 0x0000000602027981 */ /* 0x000ea2000c1e1900 */
[----:B------:R-:W-:Y:S02]  /*b4d0*/  FSEL R5, R5, R6, P1 ;  /* 0x0000000605057208 */ /* 0x000fe40000800000 */
[----:B------:R-:W-:Y:S02]  /*b4e0*/  IADD3 R14, R14, -0x4, RZ ;  /* 0xfffffffc0e0e7810 */ /* 0x000fe40007ffe0ff */
[-C--:B----4-:R-:W-:Y:S02]  /*b4f0*/  FSETP.GT.AND P0, PT, R16, R5.reuse, PT ;  /* 0x000000051000720b */ /* 0x090fe40003f04000 */
[----:B------:R-:W-:Y:S02]  /*b500*/  ISETP.NE.AND P2, PT, R14, RZ, PT ;  /* 0x000000ff0e00720c */ /* 0x000fe40003f45270 */
[----:B------:R-:W-:Y:S02]  /*b510*/  FSEL R5, R16, R5, P0 ;  /* 0x0000000510057208 */ /* 0x000fe40000000000 */
[----:B------:R-:W-:-:S02]  /*b520*/  IADD3 R12, R12, 0x4, RZ ;  /* 0x000000040c0c7810 */ /* 0x000fc40007ffe0ff */
[----:B--2---:R-:W-:-:S04]  /*b530*/  FSETP.GT.AND P1, PT, R2, R5, PT ;  /* 0x000000050200720b */ /* 0x004fc80003f24000 */
[----:B------:R-:W-:-:S09]  /*b540*/  FSEL R6, R2, R5, P1 ;  /* 0x0000000502067208 */ /* 0x000fd20000800000 */
[----:B------:R-:W-:Y:S01]  /*b550*/  @!P1 SEL R21, R7, R8, P0 ;  /* 0x0000000807159207 */ /* 0x000fe20000000000 */
[----:B------:R-:W-:Y:S05]  /*b560*/  @P2 BRA `(.L_x_51) ;  /* 0xfffffe3000002947 */ /* 0x000fea000383ffff */
.L_x_50:
[----:B0-----:R-:W-:-:S13]  /*b570*/  ISETP.NE.AND P0, PT, R9, RZ, PT ;  /* 0x000000ff0900720c */ /* 0x001fda0003f05270 */
[----:B------:R-:W-:Y:S05]  /*b580*/  @!P0 BRA `(.L_x_49) ;  /* 0x000000b000008947 */ /* 0x000fea0003800000 */
[----:B------:R-:W-:-:S05]  /*b590*/  IADD3 R13, R13, R12, RZ ;  /* 0x0000000c0d0d7210 */ /* 0x000fca0007ffe0ff */
.L_x_55:
[----:B------:R-:W-:-:S06]  /*b5a0*/  IMAD.WIDE.U32 R2, R13, R0, c[0x0][0x160] ;  /* 0x000058000d027625 */ /* 0x000fcc00078e0000 */
[----:B------:R-:W2:Y:S01]  /*b5b0*/  LDG.E R3, [R2.64] ;  /* 0x0000000602037981 */ /* 0x000ea2000c1e1900 */
[----:B------:R-:W-:Y:S02]  /*b5c0*/  IADD3 R9, R9, -0x1, RZ ;  /* 0xffffffff09097810 */ /* 0x000fe40007ffe0ff */
[----:B------:R-:W-:Y:S02]  /*b5d0*/  IADD3 R13, R13, 0x1, RZ ;  /* 0x000000010d0d7810 */ /* 0x000fe40007ffe0ff */
[----:B------:R-:W-:Y:S02]  /*b5e0*/  ISETP.NE.AND P1, PT, R9, RZ, PT ;  /* 0x000000ff0900720c */ /* 0x000fe40003f25270 */
[----:B--2--5:R-:W-:-:S04]  /*b5f0*/  FSETP.GT.AND P0, PT, R3, R6, PT ;  /* 0x000000060300720b */ /* 0x024fc80003f04000 */
[C---:B------:R-:W-:Y:S02]  /*b600*/  SEL R21, R12.reuse, R21, P0 ;  /* 0x000000150c157207 */ /* 0x040fe40000000000 */
[----:B------:R-:W-:Y:S02]  /*b610*/  FSEL R6, R3, R6, P0 ;  /* 0x0000000603067208 */ /* 0x000fe40000000000 */
[----:B------:R-:W-:-:S03]  /*b620*/  IADD3 R12, R12, 0x1, RZ ;  /* 0x000000010c0c7810 */ /* 0x000fc60007ffe0ff */
[----:B------:R-:W-:Y:S05]  /*b630*/  @P1 BRA `(.L_x_55) ;  /* 0xffffff6000001947 */ /* 0x000fea000383ffff */
.L_x_49:
[----:B------:R-:W-:Y:S01]  /*b640*/  STG.E [R10.64], R21 ;  /* 0x000000150a007986 */ /* 0x000fe2000c101906 */
[----:B------:R-:W-:Y:S05]  /*b650*/  EXIT ;  /* 0x000000000000794d */ /* 0x000fea0003800000 */
.L_x_0:
[----:B------:R-:W-:Y:S01]  /*b660*/  STG.E [R10.64], RZ ;  /* 0x000000ff0a007986 */ /* 0x000fe2000c101906 */
[----:B------:R-:W-:Y:S05]  /*b670*/  EXIT ;  /* 0x000000000000794d */ /* 0x000fea0003800000 */
        .weak           $sample_from_logits$__cuda_sm3x_div_rn_noftz_f32_slowpath
        .type           $sample_from_logits$__cuda_sm3x_div_rn_noftz_f32_slowpath,@function
        .size           $sample_from_logits$__cuda_sm3x_div_rn_noftz_f32_slowpath,(.L_x_465 - $sample_from_logits$__cuda_sm3x_div_rn_noftz_f32_slowpath)
$sample_from_logits$__cuda_sm3x_div_rn_noftz_f32_slowpath:
[----:B------:R-:W-:Y:S01]  /*b680*/  SHF.R.U32.HI R5, RZ, 0x17, R15 ;  /* 0x00000017ff057819 */ /* 0x000fe2000001160f */
[----:B------:R-:W-:Y:S01]  /*b690*/  BSSY B2, `(.L_x_56) ;  /* 0x0000063000027945 */ /* 0x000fe20003800000 */
[----:B------:R-:W-:Y:S02]  /*b6a0*/  SHF.R.U32.HI R6, RZ, 0x17, R8 ;  /* 0x00000017ff067819 */ /* 0x000fe40000011608 */
[----:B------:R-:W-:Y:S02]  /*b6b0*/  LOP3.LUT R5, R5, 0xff, RZ, 0xc0, !PT ;  /* 0x000000ff05057812 */ /* 0x000fe400078ec0ff */
[----:B------:R-:W-:Y:S02]  /*b6c0*/  LOP3.LUT R19, R6, 0xff, RZ, 0xc0, !PT ;  /* 0x000000ff06137812 */ /* 0x000fe400078ec0ff */
[----:B------:R-:W-:-:S02]  /*b6d0*/  IADD3 R21, R5, -0x1, RZ ;  /* 0xffffffff05157810 */ /* 0x000fc40007ffe0ff */
[----:B------:R-:W-:Y:S02]  /*b6e0*/  IADD3 R20, R19, -0x1, RZ ;  /* 0xffffffff13147810 */ /* 0x000fe40007ffe0ff */
[----:B------:R-:W-:Y:S02]  /*b6f0*/  ISETP.GT.U32.AND P0, PT, R21, 0xfd, PT ;  /* 0x000000fd1500780c */ /* 0x000fe40003f04070 */
[----:B------:R-:W-:Y:S02]  /*b700*/  MOV R17, R15 ;  /* 0x0000000f00117202 */ /* 0x000fe40000000f00 */
[----:B------:R-:W-:-:S13]  /*b710*/  ISETP.GT.U32.OR P0, PT, R20, 0xfd, P0 ;  /* 0x000000fd1400780c */ /* 0x000fda0000704470 */
[----:B------:R-:W-:Y:S01]  /*b720*/  @!P0 MOV R6, RZ ;  /* 0x000000ff00068202 */ /* 0x000fe20000000f00 */
[----:B------:R-:W-:Y:S05]  /*b730*/  @!P0 BRA `(.L_x_57) ;  /* 0x0000017000008947 */ /* 0x000fea0003800000 */
[----:B------:R-:W-:Y:S02]  /*b740*/  FSETP.GTU.FTZ.AND P0, PT, |R8|, +INF , PT ;  /* 0x7f8000000800780b */ /* 0x000fe40003f1c200 */
[----:B------:R-:W-:-:S04]  /*b750*/  FSETP.GTU.FTZ.AND P1, PT, |R15|, +INF , PT ;  /* 0x7f8000000f00780b */ /* 0x000fc80003f3c200 */
[----:B------:R-:W-:-:S13]  /*b760*/  PLOP3.LUT P0, PT, P0, P1, PT, 0xa8, 0x0 ;  /* 0x000000000000781c */ /* 0x000fda0000703570 */
[----:B------:R-:W-:Y:S05]  /*b770*/  @P0 BRA `(.L_x_58) ;  /* 0x0000053000000947 */ /* 0x000fea0003800000 */
[----:B------:R-:W-:-:S13]  /*b780*/  LOP3.LUT P0, RZ, R17, 0x7fffffff, R8, 0xc8, !PT ;  /* 0x7fffffff11ff7812 */ /* 0x000fda000780c808 */
[----:B------:R-:W-:Y:S05]  /*b790*/  @!P0 BRA `(.L_x_59) ;  /* 0x000004f000008947 */ /* 0x000fea0003800000 */
[C---:B------:R-:W-:Y:S02]  /*b7a0*/  FSETP.NEU.FTZ.AND P1, PT, |R8|.reuse, +INF , PT ;  /* 0x7f8000000800780b */ /* 0x040fe40003f3d200 */
[----:B------:R-:W-:Y:S02]  /*b7b0*/  FSETP.NEU.FTZ.AND P4, PT, |R15|, +INF , PT ;  /* 0x7f8000000f00780b */ /* 0x000fe40003f9d200 */
[----:B------:R-:W-:-:S11]  /*b7c0*/  FSETP.NEU.FTZ.AND P0, PT, |R8|, +INF , PT ;  /* 0x7f8000000800780b */ /* 0x000fd60003f1d200 */
[----:B------:R-:W-:Y:S05]  /*b7d0*/  @!P4 BRA !P1, `(.L_x_59) ;  /* 0x000004b00000c947 */ /* 0x000fea0004800000 */
[----:B------:R-:W-:-:S04]  /*b7e0*/  LOP3.LUT P1, RZ, R8, 0x7fffffff, RZ, 0xc0, !PT ;  /* 0x7fffffff08ff7812 */ /* 0x000fc8000782c0ff */
[----:B------:R-:W-:-:S13]  /*b7f0*/  PLOP3.LUT P1, PT, P4, P1, PT, 0x2a, 0x0 ;  /* 0x000000000000781c */ /* 0x000fda0002722572 */
[----:B------:R-:W-:Y:S05]  /*b800*/  @P1 BRA `(.L_x_60) ;  /* 0x0000046000001947 */ /* 0x000fea0003800000 */
[----:B------:R-:W-:-:S04]  /*b810*/  LOP3.LUT P1, RZ, R17, 0x7fffffff, RZ, 0xc0, !PT ;  /* 0x7fffffff11ff7812 */ /* 0x000fc8000782c0ff */
[----:B------:R-:W-:-:S13]  /*b820*/  PLOP3.LUT P0, PT, P0, P1, PT, 0x2a, 0x0 ;  /* 0x000000000000781c */ /* 0x000fda0000702572 */
[----:B------:R-:W-:Y:S05]  /*b830*/  @P0 BRA `(.L_x_61) ;  /* 0x0000040000000947 */ /* 0x000fea0003800000 */
[----:B------:R-:W-:Y:S02]  /*b840*/  ISETP.GE.AND P0, PT, R20, RZ, PT ;  /* 0x000000ff1400720c */ /* 0x000fe40003f06270 */
[----:B------:R-:W-:-:S11]  /*b850*/  ISETP.GE.AND P1, PT, R21, RZ, PT ;  /* 0x000000ff1500720c */ /* 0x000fd60003f26270 */
[----:B------:R-:W-:Y:S01]  /*b860*/  @P0 MOV R6, RZ ;  /* 0x000000ff00060202 */ /* 0x000fe20000000f00 */
[----:B------:R-:W-:Y:S01]  /*b870*/  @!P0 FFMA R8, R8, 1.84467440737095516160e+19, RZ ;  /* 0x5f80000008088823 */ /* 0x000fe200000000ff */
[----:B------:R-:W-:Y:S01]  /*b880*/  @!P0 MOV R6, 0xffffffc0 ;  /* 0xffffffc000068802 */ /* 0x000fe20000000f00 */
[----:B------:R-:W-:-:S03]  /*b890*/  @!P1 FFMA R17, R15, 1.84467440737095516160e+19, RZ ;  /* 0x5f8000000f119823 */ /* 0x000fc600000000ff */
[----:B------:R-:W-:-:S02]  /*b8a0*/  @!P1 IADD3 R6, R6, 0x40, RZ ;  /* 0x0000004006069810 */ /* 0x000fc40007ffe0ff */
.L_x_57:
[----:B------:R-:W-:Y:S01]  /*b8b0*/  LEA R20, R5, 0xc0800000, 0x17 ;  /* 0xc080000005147811 */ /* 0x000fe200078eb8ff */
[----:B------:R-:W-:Y:S01]  /*b8c0*/  BSSY B3, `(.L_x_62) ;  /* 0x0000036000037945 */ /* 0x000fe20003800000 */
[----:B------:R-:W-:Y:S02]  /*b8d0*/  IADD3 R19, R19, -0x7f, RZ ;  /* 0xffffff8113137810 */ /* 0x000fe40007ffe0ff */
[----:B------:R-:W-:-:S03]  /*b8e0*/  IADD3 R21, -R20, R17, RZ ;  /* 0x0000001114157210 */ /* 0x000fc60007ffe1ff */
[----:B------:R-:W-:Y:S01]  /*b8f0*/  IMAD R8, R19, -0x800000, R8 ;  /* 0xff80000013087824 */ /* 0x000fe200078e0208 */
[----:B------:R-:W0:Y:S01]  /*b900*/  MUFU.RCP R17, R21 ;  /* 0x0000001500117308 */ /* 0x000e220000001000 */
[----:B------:R-:W-:Y:S01]  /*b910*/  FADD.FTZ R23, -R21, -RZ ;  /* 0x800000ff15177221 */ /* 0x000fe20000010100 */
[----:B------:R-:W-:-:S04]  /*b920*/  IADD3 R19, R19, 0x7f, -R5 ;  /* 0x0000007f13137810 */ /* 0x000fc80007ffe805 */
[----:B------:R-:W-:Y:S01]  /*b930*/  IADD3 R19, R19, R6, RZ ;  /* 0x0000000613137210 */ /* 0x000fe20007ffe0ff */
[----:B0-----:R-:W-:-:S04]  /*b940*/  FFMA R20, R17, R23, 1 ;  /* 0x3f80000011147423 */ /* 0x001fc80000000017 */
[----:B------:R-:W-:-:S04]  /*b950*/  FFMA R17, R17, R20, R17 ;  /* 0x0000001411117223 */ /* 0x000fc80000000011 */
[----:B------:R-:W-:-:S04]  /*b960*/  FFMA R20, R8, R17, RZ ;  /* 0x0000001108147223 */ /* 0x000fc800000000ff */
[----:B------:R-:W-:-:S04]  /*b970*/  FFMA R22, R23, R20, R8 ;  /* 0x0000001417167223 */ /* 0x000fc80000000008 */
[----:B------:R-:W-:-:S04]  /*b980*/  FFMA R20, R17, R22, R20 ;  /* 0x0000001611147223 */ /* 0x000fc80000000014 */
[----:B------:R-:W-:-:S04]  /*b990*/  FFMA R23, R23, R20, R8 ;  /* 0x0000001417177223 */ /* 0x000fc80000000008 */
[----:B------:R-:W-:-:S05]  /*b9a0*/  FFMA R8, R17, R23, R20 ;  /* 0x0000001711087223 */ /* 0x000fca0000000014 */
[----:B------:R-:W-:-:S04]  /*b9b0*/  SHF.R.U32.HI R5, RZ, 0x17, R8 ;  /* 0x00000017ff057819 */ /* 0x000fc80000011608 */
[----:B------:R-:W-:-:S04]  /*b9c0*/  LOP3.LUT R5, R5, 0xff, RZ, 0xc0, !PT ;  /* 0x000000ff05057812 */ /* 0x000fc800078ec0ff */
[----:B------:R-:W-:-:S04]  /*b9d0*/  IADD3 R21, R5, R19, RZ ;  /* 0x0000001305157210 */ /* 0x000fc80007ffe0ff */
[----:B------:R-:W-:-:S04]  /*b9e0*/  IADD3 R5, R21, -0x1, RZ ;  /* 0xffffffff15057810 */ /* 0x000fc80007ffe0ff */
[----:B------:R-:W-:-:S13]  /*b9f0*/  ISETP.GE.U32.AND P0, PT, R5, 0xfe, PT ;  /* 0x000000fe0500780c */ /* 0x000fda0003f06070 */
[----:B------:R-:W-:Y:S05]  /*ba00*/  @!P0 BRA `(.L_x_63) ;  /* 0x0000020000008947 */ /* 0x000fea0003800000 */
[----:B------:R-:W-:-:S13]  /*ba10*/  ISETP.GT.AND P0, PT, R21, 0xfe, PT ;  /* 0x000000fe1500780c */ /* 0x000fda0003f04270 */
[----:B------:R-:W-:Y:S05]  /*ba20*/  @P0 BRA `(.L_x_64) ;  /* 0x000001b000000947 */ /* 0x000fea0003800000 */
[----:B------:R-:W-:-:S13]  /*ba30*/  ISETP.GE.AND P0, PT, R21, 0x1, PT ;  /* 0x000000011500780c */ /* 0x000fda0003f06270 */
[----:B------:R-:W-:Y:S05]  /*ba40*/  @P0 BRA `(.L_x_65) ;  /* 0x000001d000000947 */ /* 0x000fea0003800000 */
[----:B------:R-:W-:Y:S02]  /*ba50*/  ISETP.GE.AND P0, PT, R21, -0x18, PT ;  /* 0xffffffe81500780c */ /* 0x000fe40003f06270 */
[----:B------:R-:W-:-:S11]  /*ba60*/  LOP3.LUT R8, R8, 0x80000000, RZ, 0xc0, !PT ;  /* 0x8000000008087812 */ /* 0x000fd600078ec0ff */
[----:B------:R-:W-:Y:S05]  /*ba70*/  @!P0 BRA `(.L_x_65) ;  /* 0x000001a000008947 */ /* 0x000fea0003800000 */
[-CC-:B------:R-:W-:Y:S01]  /*ba80*/  FFMA.RZ R5, R17, R23.reuse, R20.reuse ;  /* 0x0000001711057223 */ /* 0x180fe2000000c014 */
[C---:B------:R-:W-:Y:S02]  /*ba90*/  ISETP.NE.AND P4, PT, R21.reuse, RZ, PT ;  /* 0x000000ff1500720c */ /* 0x040fe40003f85270 */
[----:B------:R-:W-:Y:S02]  /*baa0*/  ISETP.NE.AND P1, PT, R21, RZ, PT ;  /* 0x000000ff1500720c */ /* 0x000fe40003f25270 */
[----:B------:R-:W-:Y:S01]  /*bab0*/  LOP3.LUT R6, R5, 0x7fffff, RZ, 0xc0, !PT ;  /* 0x007fffff05067812 */ /* 0x000fe200078ec0ff */
[-CC-:B------:R-:W-:Y:S01]  /*bac0*/  FFMA.RP R5, R17, R23.reuse, R20.reuse ;  /* 0x0000001711057223 */ /* 0x180fe20000008014 */
[----:B------:R-:W-:Y:S01]  /*bad0*/  IADD3 R19, -R21, RZ, RZ ;  /* 0x000000ff15137210 */ /* 0x000fe20007ffe1ff */
[----:B------:R-:W-:Y:S01]  /*bae0*/  FFMA.RM R20, R17, R23, R20 ;  /* 0x0000001711147223 */ /* 0x000fe20000004014 */
[----:B------:R-:W-:Y:S02]  /*baf0*/  IADD3 R17, R21, 0x20, RZ ;  /* 0x0000002015117810 */ /* 0x000fe40007ffe0ff */
[----:B------:R-:W-:-:S02]  /*bb00*/  LOP3.LUT R6, R6, 0x800000, RZ, 0xfc, !PT ;  /* 0x0080000006067812 */ /* 0x000fc400078efcff */
[----:B------:R-:W-:Y:S02]  /*bb10*/  FSETP.NEU.FTZ.AND P0, PT, R5, R20, PT ;  /* 0x000000140500720b */ /* 0x000fe40003f1d000 */
[----:B------:R-:W-:Y:S02]  /*bb20*/  SHF.L.U32 R17, R6, R17, RZ ;  /* 0x0000001106117219 */ /* 0x000fe400000006ff */
[----:B------:R-:W-:Y:S02]  /*bb30*/  SEL R5, R19, RZ, P4 ;  /* 0x000000ff13057207 */ /* 0x000fe40002000000 */
[----:B------:R-:W-:Y:S02]  /*bb40*/  ISETP.NE.AND P1, PT, R17, RZ, P1 ;  /* 0x000000ff1100720c */ /* 0x000fe40000f25270 */
[----:B------:R-:W-:Y:S02]  /*bb50*/  SHF.R.U32.HI R5, RZ, R5, R6 ;  /* 0x00000005ff057219 */ /* 0x000fe40000011606 */
[----:B------:R-:W-:-:S02]  /*bb60*/  PLOP3.LUT P0, PT, P0, P1, PT, 0xa8, 0x0 ;  /* 0x000000000000781c */ /* 0x000fc40000703570 */
[----:B------:R-:W-:Y:S02]  /*bb70*/  SHF.R.U32.HI R17, RZ, 0x1, R5 ;  /* 0x00000001ff117819 */ /* 0x000fe40000011605 */
[----:B------:R-:W-:-:S04]  /*bb80*/  SEL R6, RZ, 0x1, !P0 ;  /* 0x00000001ff067807 */ /* 0x000fc80004000000 */
[----:B------:R-:W-:-:S04]  /*bb90*/  LOP3.LUT R6, R6, 0x1, R17, 0xf8, !PT ;  /* 0x0000000106067812 */ /* 0x000fc800078ef811 */
[----:B------:R-:W-:-:S04]  /*bba0*/  LOP3.LUT R6, R6, R5, RZ, 0xc0, !PT ;  /* 0x0000000506067212 */ /* 0x000fc800078ec0ff */
[----:B------:R-:W-:-:S04]  /*bbb0*/  IADD3 R17, R17, R6, RZ ;  /* 0x0000000611117210 */ /* 0x000fc80007ffe0ff */
[----:B------:R-:W-:Y:S01]  /*bbc0*/  LOP3.LUT R8, R17, R8, RZ, 0xfc, !PT ;  /* 0x0000000811087212 */ /* 0x000fe200078efcff */
[----:B------:R-:W-:Y:S05]  /*bbd0*/  BRA `(.L_x_65) ;  /* 0x0000004000007947 */ /* 0x000fea0003800000 */
.L_x_64:
[----:B------:R-:W-:-:S04]  /*bbe0*/  LOP3.LUT R8, R8, 0x80000000, RZ, 0xc0, !PT ;  /* 0x8000000008087812 */ /* 0x000fc800078ec0ff */
[----:B------:R-:W-:Y:S01]  /*bbf0*/  LOP3.LUT R8, R8, 0x7f800000, RZ, 0xfc, !PT ;  /* 0x7f80000008087812 */ /* 0x000fe200078efcff */
[----:B------:R-:W-:Y:S05]  /*bc00*/  BRA `(.L_x_65) ;  /* 0x0000001000007947 */ /* 0x000fea0003800000 */
.L_x_63:
[----:B------:R-:W-:-:S02]  /*bc10*/  LEA R8, R19, R8, 0x17 ;  /* 0x0000000813087211 */ /* 0x000fc400078eb8ff */
.L_x_65:
[----:B------:R-:W-:Y:S05]  /*bc20*/  BSYNC B3 ;  /* 0x0000000000037941 */ /* 0x000fea0003800000 */
.L_x_62:
[----:B------:R-:W-:Y:S05]  /*bc30*/  BRA `(.L_x_66) ;  /* 0x0000008000007947 */ /* 0x000fea0003800000 */
.L_x_61:
[----:B------:R-:W-:-:S04]  /*bc40*/  LOP3.LUT R8, R17, 0x80000000, R8, 0x48, !PT ;  /* 0x8000000011087812 */ /* 0x000fc800078e4808 */
[----:B------:R-:W-:Y:S01]  /*bc50*/  LOP3.LUT R8, R8, 0x7f800000, RZ, 0xfc, !PT ;  /* 0x7f80000008087812 */ /* 0x000fe200078efcff */
[----:B------:R-:W-:Y:S05]  /*bc60*/  BRA `(.L_x_66) ;  /* 0x0000005000007947 */ /* 0x000fea0003800000 */
.L_x_60:
[----:B------:R-:W-:Y:S01]  /*bc70*/  LOP3.LUT R8, R17, 0x80000000, R8, 0x48, !PT ;  /* 0x8000000011087812 */ /* 0x000fe200078e4808 */
[----:B------:R-:W-:Y:S05]  /*bc80*/  BRA `(.L_x_66) ;  /* 0x0000003000007947 */ /* 0x000fea0003800000 */
.L_x_59:
[----:B------:R-:W0:Y:S01]  /*bc90*/  MUFU.RSQ R8, -QNAN ;  /* 0xffc0000000087908 */ /* 0x000e220000001400 */
[----:B------:R-:W-:Y:S05]  /*bca0*/  BRA `(.L_x_66) ;  /* 0x0000001000007947 */ /* 0x000fea0003800000 */
.L_x_58:
[----:B------:R-:W-:-:S02]  /*bcb0*/  FADD.FTZ R8, R8, R15 ;  /* 0x0000000f08087221 */ /* 0x000fc40000010000 */
.L_x_66:
[----:B------:R-:W-:Y:S05]  /*bcc0*/  BSYNC B2 ;  /* 0x0000000000027941 */ /* 0x000fea0003800000 */
.L_x_56:
[----:B------:R-:W-:Y:S01]  /*bcd0*/  HFMA2.MMA R17, -RZ, RZ, 0, 0 ;  /* 0x00000000ff117435 */ /* 0x000fe200000001ff */
[----:B0-----:R-:W-:-:S05]  /*bce0*/  MOV R6, R8 ;  /* 0x0000000800067202 */ /* 0x001fca0000000f00 */
[----:B------:R-:W-:Y:S05]  /*bcf0*/  RET.REL.NODEC R16 `(sample_from_logits) ;  /* 0xffff430010007950 */ /* 0x000fea0003c3ffff */
.L_x_67:
[----:B------:R-:W-:-:S00]  /*bd00*/  BRA `(.L_x_67) ;  /* 0xfffffff000007947 */ /* 0x000fc0000383ffff */
[----:B------:R-:W-:-:S00]  /*bd10*/  NOP ;  /* 0x0000000000007918 */ /* 0x000fc00000000000 */
        /* <DEDUP_REMOVED lines=14> */
.L_x_465:


//--------------------- .text.flash_attention_paged --------------------------
	.section	.text.flash_attention_paged,"ax",@progbits
	.sectioninfo	@"SHI_REGISTERS=168"
	.align	128
        .global         flash_attention_paged
        .type           flash_attention_paged,@function
        .size           flash_attention_paged,(.L_x_466 - flash_attention_paged)
        .other          flash_attention_paged,@"STO_CUDA_ENTRY STV_DEFAULT"
flash_attention_paged:
.text.flash_attention_paged:
[----:B------:R-:W-:-:S03]  /*0000*/  IMAD.MOV.U32 R1, RZ, RZ, c[0x0][0x28] ;  /* 0x00000a00ff017624 */ /* 0x000fc600078e00ff */
[----:B------:R-:W-:Y:S02]  /*0010*/  ISETP.NE.AND P0, PT, RZ, c[0x0][0x18c], PT ;  /* 0x00006300ff007a0c */ /* 0x000fe40003f05270 */
[----:B------:R-:W-:Y:S02]  /*0020*/  IADD3 R1, R1, -0x400, RZ ;  /* 0xfffffc0001017810 */ /* 0x000fe40007ffe0ff */
[----:B------:R-:W-:Y:S02]  /*0030*/  ISETP.EQ.OR P0, PT, RZ, c[0x0][0x190], !P0 ;  /* 0x00006400ff007a0c */ /* 0x000fe40004702670 */
[----:B------:R0:W1:Y:S02]  /*0040*/  R2UR UR9, R1 ;  /* 0x00000000010973c2 */ /* 0x00006400000e0000 */
[----:B------:R-:W-:-:S04]  /*0050*/  ISETP.EQ.OR P0, PT, RZ, c[0x0][0x194], P0 ;  /* 0x00006500ff007a0c */ /* 0x000fc80000702670 */
[----:B------:R-:W-:-:S13]  /*0060*/  ISETP.EQ.OR P0, PT, RZ, c[0x0][0x1b4], P0 ;  /* 0x00006d00ff007a0c */ /* 0x000fda0000702670 */
[----:B------:R-:W-:Y:S05]  /*0070*/  @P0 EXIT ;  /* 0x000000000000094d */ /* 0x000fea0003800000 */
[----:B0-----:R-:W0:Y:S01]  /*0080*/  S2R R152, SR_CTAID.X ;  /* 0x0000000000987919 */ /* 0x001e220000002500 */
[----:B------:R-:W-:Y:S02]  /*0090*/  ULDC.64 UR4, c[0x0][0x188] ;  /* 0x0000620000047ab9 */ /* 0x000fe40000000a00 */
[----:B------:R-:W-:Y:S01]  /*00a0*/  UIMAD UR5, UR4, UR5, URZ ;  /* 0x00000005040572a4 */ /* 0x000fe2000f8e023f */
[----:B------:R-:W0:Y:S02]  /*00b0*/  S2R R3, SR_TID.X ;  /* 0x0000000000037919 */ /* 0x000e240000002100 */
[----:B------:R-:W-:Y:S02]  /*00c0*/  ULDC UR4, c[0x0][0x194] ;  /* 0x0000650000047ab9 */ /* 0x000fe40000000800 */
[----:B------:R-:W-:Y:S01]  /*00d0*/  UIMAD UR5, UR5, UR4, URZ ;  /* 0x00000004050572a4 */ /* 0x000fe2000f8e023f */
[----:B0-----:R-:W-:-:S05]  /*00e0*/  IMAD R152, R152, c[0x0][0x0], R3 ;  /* 0x0000000098987a24 */ /* 0x001fca00078e0203 */
[----:B------:R-:W-:-:S13]  /*00f0*/  ISETP.GE.U32.AND P0, PT, R152, UR5, PT ;  /* 0x0000000598007c0c */ /* 0x000fda000bf06070 */
[----:B------:R-:W-:Y:S05]  /*0100*/  @P0 EXIT ;  /* 0x000000000000094d */ /* 0x000fea0003800000 */
[----:B------:R-:W0:Y:S01]  /*0110*/  I2F.U32.RP R4, c[0x0][0x190] ;  /* 0x0000640000047b06 */ /* 0x000e220000209000 */
[----:B------:R-:W-:Y:S01]  /*0120*/  MOV R6, c[0x0][0x190] ;  /* 0x0000640000067a02 */ /* 0x000fe20000000f00 */
[----:B------:R-:W-:Y:S01]  /*0130*/  ULDC UR6, c[0x0][0x1a8] ;  /* 0x00006a0000067ab9 */ /* 0x000fe20000000800 */
[----:B------:R-:W-:Y:S01]  /*0140*/  ISETP.NE.U32.AND P2, PT, RZ, c[0x0][0x190], PT ;  /* 0x00006400ff007a0c */ /* 0x000fe20003f45070 */
[----:B------:R-:W-:Y:S02]  /*0150*/  UISETP.NE.AND UP0, UPT, URZ, UR6, UPT ;  /* 0x000000063f00728c */ /* 0x000fe4000bf05270 */
[----:B------:R-:W-:Y:S02]  /*0160*/  ULDC UR4, c[0x0][0x198] ;  /* 0x0000660000047ab9 */ /* 0x000fe40000000800 */
[----:B------:R-:W-:Y:S02]  /*0170*/  ULDC UR6, c[0x0][0x194] ;  /* 0x0000650000067ab9 */ /* 0x000fe40000000800 */
[----:B------:R-:W-:-:S02]  /*0180*/  UISETP.GE.U32.AND UP0, UPT, UR4, UR6, UP0 ;  /* 0x000000060400728c */ /* 0x000fc40008706070 */
[----:B------:R-:W-:Y:S01]  /*0190*/  ULDC.64 UR10, c[0x0][0x118] ;  /* 0x00004600000a7ab9 */ /* 0x000fe20000000a00 */
[----:B0-----:R-:W0:Y:S02]  /*01a0*/  MUFU.RCP R4, R4 ;  /* 0x0000000400047308 */ /* 0x001e240000001000 */
[----:B0-----:R-:W-:-:S06]  /*01b0*/  IADD3 R2, R4, 0xffffffe, RZ ;  /* 0x0ffffffe04027810 */ /* 0x001fcc0007ffe0ff */
[----:B------:R0:W2:Y:S02]  /*01c0*/  F2I.FTZ.U32.TRUNC.NTZ R3, R2 ;  /* 0x0000000200037305 */ /* 0x0000a4000021f000 */
[----:B0-----:R-:W-:Y:S02]  /*01d0*/  IMAD.MOV.U32 R2, RZ, RZ, RZ ;  /* 0x000000ffff027224 */ /* 0x001fe400078e00ff */
[----:B--2---:R-:W-:-:S04]  /*01e0*/  IMAD.MOV R5, RZ, RZ, -R3 ;  /* 0x000000ffff057224 */ /* 0x004fc800078e0a03 */
[----:B------:R-:W-:-:S04]  /*01f0*/  IMAD R5, R5, c[0x0][0x190], RZ ;  /* 0x0000640005057a24 */ /* 0x000fc800078e02ff */
[----:B------:R-:W-:Y:S01]  /*0200*/  IMAD.HI.U32 R0, R3, R5, R2 ;  /* 0x0000000503007227 */ /* 0x000fe200078e0002 */
[----:B------:R-:W-:-:S05]  /*0210*/  LOP3.LUT R2, R6, 0x3, RZ, 0xc0, !PT ;  /* 0x0000000306027812 */ /* 0x000fca00078ec0ff */
[----:B------:R-:W-:-:S04]  /*0220*/  IMAD.HI.U32 R0, R0, c[0x0][0x1a0], RZ ;  /* 0x0000680000007a27 */ /* 0x000fc800078e00ff */
[----:B------:R-:W-:-:S04]  /*0230*/  IMAD.MOV R3, RZ, RZ, -R0 ;  /* 0x000000ffff037224 */ /* 0x000fc800078e0a00 */
[----:B------:R-:W-:-:S05]  /*0240*/  IMAD R3, R3, R6, c[0x0][0x1a0] ;  /* 0x0000680003037624 */ /* 0x000fca00078e0206 */
[----:B------:R-:W-:-:S13]  /*0250*/  ISETP.GE.U32.AND P0, PT, R3, c[0x0][0x190], PT ;  /* 0x0000640003007a0c */ /* 0x000fda0003f06070 */
[----:B------:R-:W-:Y:S02]  /*0260*/  @P0 IADD3 R3, R3, -c[0x0][0x190], RZ ;  /* 0x8000640003030a10 */ /* 0x000fe40007ffe0ff */
[----:B------:R-:W-:Y:S02]  /*0270*/  @P0 IADD3 R0, R0, 0x1, RZ ;  /* 0x0000000100000810 */ /* 0x000fe40007ffe0ff */
[----:B------:R-:W-:-:S13]  /*0280*/  ISETP.GE.U32.AND P1, PT, R3, c[0x0][0x190], PT ;  /* 0x0000640003007a0c */ /* 0x000fda0003f26070 */
[----:B------:R-:W-:Y:S02]  /*0290*/  @P1 IADD3 R0, R0, 0x1, RZ ;  /* 0x0000000100001810 */ /* 0x000fe40007ffe0ff */
[----:B------:R-:W-:-:S02]  /*02a0*/  @!P2 LOP3.LUT R0, RZ, c[0x0][0x190], RZ, 0x33, !PT ;  /* 0x00006400ff00aa12 */ /* 0x000fc400078e33ff */
.L_x_154:
[----:B------:R-:W0:Y:S01]  /*02b0*/  I2F.U32.RP R4, c[0x0][0x18c] ;  /* 0x0000630000047b06 */ /* 0x000e220000209000 */
[----:B------:R-:W-:Y:S02]  /*02c0*/  ISETP.NE.U32.AND P2, PT, RZ, c[0x0][0x18c], PT ;  /* 0x00006300ff007a0c */ /* 0x000fe40003f45070 */
[----:B-----5:R-:W-:-:S05]  /*02d0*/  MOV R44, c[0x0][0x190] ;  /* 0x00006400002c7a02 */ /* 0x020fca0000000f00 */
[----:B-12---:R-:W2:Y:S08]  /*02e0*/  I2F.U32.RP R42, c[0x0][0x194] ;  /* 0x00006500002a7b06 */ /* 0x006eb00000209000 */
[----:B0-----:R-:W0:Y:S08]  /*02f0*/  MUFU.RCP R4, R4 ;  /* 0x0000000400047308 */ /* 0x001e300000001000 */
[----:B--2---:R-:W-:Y:S01]  /*0300*/  MUFU.RCP R42, R42 ;  /* 0x0000002a002a7308 */ /* 0x004fe20000001000 */
[----:B0-----:R-:W-:-:S07]  /*0310*/  IADD3 R40, R4, 0xffffffe, RZ ;  /* 0x0ffffffe04287810 */ /* 0x001fce0007ffe0ff */
[----:B------:R0:W2:Y:S02]  /*0320*/  F2I.FTZ.U32.TRUNC.NTZ R41, R40 ;  /* 0x0000002800297305 */ /* 0x0000a4000021f000 */
[----:B0-----:R-:W-:Y:S02]  /*0330*/  IMAD.MOV.U32 R40, RZ, RZ, RZ ;  /* 0x000000ffff287224 */ /* 0x001fe400078e00ff */
[----:B--2---:R-:W-:-:S04]  /*0340*/  IMAD.MOV R3, RZ, RZ, -R41 ;  /* 0x000000ffff037224 */ /* 0x004fc800078e0a29 */
[----:B------:R-:W-:-:S04]  /*0350*/  IMAD R3, R3, c[0x0][0x18c], RZ ;  /* 0x0000630003037a24 */ /* 0x000fc800078e02ff */
[----:B------:R-:W-:Y:S01]  /*0360*/  IMAD.HI.U32 R3, R41, R3, R40 ;  /* 0x0000000329037227 */ /* 0x000fe200078e0028 */
[----:B------:R-:W-:-:S05]  /*0370*/  IADD3 R40, R42, 0xffffffe, RZ ;  /* 0x0ffffffe2a287810 */ /* 0x000fca0007ffe0ff */
[----:B------:R-:W-:-:S05]  /*0380*/  IMAD.HI.U32 R3, R3, R152, RZ ;  /* 0x0000009803037227 */ /* 0x000fca00078e00ff */
[----:B------:R-:W-:-:S05]  /*0390*/  IADD3 R41, -R3, RZ, RZ ;  /* 0x000000ff03297210 */ /* 0x000fca0007ffe1ff */
[----:B------:R-:W-:Y:S02]  /*03a0*/  IMAD R4, R41, c[0x0][0x18c], R152 ;  /* 0x0000630029047a24 */ /* 0x000fe400078e0298 */
[----:B------:R0:W2:Y:S03]  /*03b0*/  F2I.FTZ.U32.TRUNC.NTZ R41, R40 ;  /* 0x0000002800297305 */ /* 0x0000a6000021f000 */
[----:B------:R-:W-:Y:S01]  /*03c0*/  ISETP.GE.U32.AND P0, PT, R4, c[0x0][0x18c], PT ;  /* 0x0000630004007a0c */ /* 0x000fe20003f06070 */
[----:B0-----:R-:W-:-:S12]  /*03d0*/  IMAD.MOV.U32 R40, RZ, RZ, RZ ;  /* 0x000000ffff287224 */ /* 0x001fd800078e00ff */
[----:B------:R-:W-:Y:S01]  /*03e0*/  @P0 IADD3 R4, R4, -c[0x0][0x18c], RZ ;  /* 0x8000630004040a10 */ /* 0x000fe20007ffe0ff */
[----:B--2---:R-:W-:Y:S01]  /*03f0*/  IMAD.MOV R43, RZ, RZ, -R41 ;  /* 0x000000ffff2b7224 */ /* 0x004fe200078e0a29 */
[----:B------:R-:W-:Y:S02]  /*0400*/  @P0 IADD3 R3, R3, 0x1, RZ ;  /* 0x0000000103030810 */ /* 0x000fe40007ffe0ff */
[----:B------:R-:W-:Y:S01]  /*0410*/  ISETP.GE.U32.AND P1, PT, R4, c[0x0][0x18c], PT ;  /* 0x0000630004007a0c */ /* 0x000fe20003f26070 */
[----:B------:R-:W-:-:S04]  /*0420*/  IMAD R43, R43, c[0x0][0x194], RZ ;  /* 0x000065002b2b7a24 */ /* 0x000fc800078e02ff */
[----:B------:R-:W-:-:S08]  /*0430*/  IMAD.HI.U32 R4, R41, R43, R40 ;  /* 0x0000002b29047227 */ /* 0x000fd000078e0028 */
[----:B------:R-:W-:Y:S02]  /*0440*/  @P1 IADD3 R3, R3, 0x1, RZ ;  /* 0x0000000103031810 */ /* 0x000fe40007ffe0ff */
[----:B------:R-:W-:Y:S02]  /*0450*/  @!P2 LOP3.LUT R3, RZ, c[0x0][0x18c], RZ, 0x33, !PT ;  /* 0x00006300ff03aa12 */ /* 0x000fe400078e33ff */
[----:B------:R-:W-:Y:S02]  /*0460*/  ISETP.GT.U32.AND P2, PT, R44, c[0x0][0x1a0], PT ;  /* 0x000068002c007a0c */ /* 0x000fe40003f44070 */
[----:B------:R-:W-:Y:S01]  /*0470*/  ISETP.NE.U32.AND P1, PT, RZ, c[0x0][0x194], PT ;  /* 0x00006500ff007a0c */ /* 0x000fe20003f25070 */
[----:B------:R-:W-:-:S04]  /*0480*/  IMAD.HI.U32 R4, R4, R3, RZ ;  /* 0x0000000304047227 */ /* 0x000fc800078e00ff */
[----:B------:R-:W-:-:S04]  /*0490*/  IMAD.MOV R4, RZ, RZ, -R4 ;  /* 0x000000ffff047224 */ /* 0x000fc800078e0a04 */
[----:B------:R-:W-:-:S05]  /*04a0*/  IMAD R50, R4, c[0x0][0x194], R3 ;  /* 0x0000650004327a24 */ /* 0x000fca00078e0203 */
[----:B------:R-:W-:-:S13]  /*04b0*/  ISETP.GE.U32.AND P0, PT, R50, c[0x0][0x194], PT ;  /* 0x0000650032007a0c */ /* 0x000fda0003f06070 */
[----:B------:R-:W-:-:S04]  /*04c0*/  @P0 IADD3 R50, R50, -c[0x0][0x194], RZ ;  /* 0x8000650032320a10 */ /* 0x000fc80007ffe0ff */
[----:B------:R-:W-:-:S13]  /*04d0*/  ISETP.GE.U32.AND P0, PT, R50, c[0x0][0x194], PT ;  /* 0x0000650032007a0c */ /* 0x000fda0003f06070 */
[----:B------:R-:W-:Y:S02]  /*04e0*/  @P0 IADD3 R50, R50, -c[0x0][0x194], RZ ;  /* 0x8000650032320a10 */ /* 0x000fe40007ffe0ff */
[----:B------:R-:W-:Y:S01]  /*04f0*/  @!P1 LOP3.LUT R50, RZ, c[0x0][0x194], RZ, 0x33, !PT ;  /* 0x00006500ff329a12 */ /* 0x000fe200078e33ff */
[----:B------:R-:W-:Y:S05]  /*0500*/  @P2 BRA `(.L_x_68) ;  /* 0x0001bf7000002947 */ /* 0x000fea0003800000 */
[----:B------:R-:W0:Y:S01]  /*0510*/  I2F.U32.RP R45, R0 ;  /* 0x00000000002d7306 */ /* 0x000e220000209000 */
[----:B------:R-:W-:Y:S01]  /*0520*/  IMAD.MOV R41, RZ, RZ, -R3 ;  /* 0x000000ffff297224 */ /* 0x000fe200078e0a03 */
[----:B------:R-:W-:Y:S01]  /*0530*/  ISETP.NE.U32.AND P0, PT, RZ, c[0x0][0x180], PT ;  /* 0x00006000ff007a0c */ /* 0x000fe20003f05070 */
[----:B------:R-:W-:Y:S02]  /*0540*/  IMAD.MOV.U32 R49, RZ, RZ, RZ ;  /* 0x000000ffff317224 */ /* 0x000fe400078e00ff */
[----:B------:R-:W-:Y:S01]  /*0550*/  IMAD R4, R41, c[0x0][0x18c], R152 ;  /* 0x0000630029047a24 */ /* 0x000fe200078e0298 */
[----:B------:R-:W-:Y:S02]  /*0560*/  ISETP.NE.AND.EX P0, PT, RZ, c[0x0][0x184], PT, P0 ;  /* 0x00006100ff007a0c */ /* 0x000fe40003f05300 */
[----:B0-----:R-:W0:Y:S01]  /*0570*/  MUFU.RCP R45, R45 ;  /* 0x0000002d002d7308 */ /* 0x001e220000001000 */
[----:B------:R-:W-:-:S10]  /*0580*/  IADD3 R47, RZ, -R0, RZ ;  /* 0x80000000ff2f7210 */ /* 0x000fd40007ffe0ff */
[----:B------:R-:W-:-:S04]  /*0590*/  @P0 IMAD.MOV.U32 R43, RZ, RZ, 0x4 ;  /* 0x00000004ff2b0424 */ /* 0x000fc800078e00ff */
[----:B------:R-:W-:-:S05]  /*05a0*/  @P0 IMAD.WIDE.U32 R42, R4, R43, c[0x0][0x180] ;  /* 0x00006000042a0625 */ /* 0x000fca00078e002b */
[----:B------:R2:W5:Y:S01]  /*05b0*/  @P0 LDG.E.CONSTANT R49, [R42.64] ;  /* 0x0000000a2a310981 */ /* 0x000562000c1e9900 */
[----:B------:R-:W-:Y:S01]  /*05c0*/  ISETP.NE.U32.AND P2, PT, R0, RZ, PT ;  /* 0x000000ff0000720c */ /* 0x000fe20003f45070 */
[----:B------:R-:W-:Y:S01]  /*05d0*/  BSSY B0, `(.L_x_68) ;  /* 0x0001bea000007945 */ /* 0x000fe20003800000 */
[----:B0-----:R-:W-:-:S04]  /*05e0*/  IADD3 R40, R45, 0xffffffe, RZ ;  /* 0x0ffffffe2d287810 */ /* 0x001fc80007ffe0ff */
[----:B------:R0:W3:Y:S02]  /*05f0*/  F2I.FTZ.U32.TRUNC.NTZ R41, R40 ;  /* 0x0000002800297305 */ /* 0x0000e4000021f000 */
[----:B0-----:R-:W-:Y:S02]  /*0600*/  IMAD.MOV.U32 R40, RZ, RZ, RZ ;  /* 0x000000ffff287224 */ /* 0x001fe400078e00ff */
[----:B---3--:R-:W-:-:S04]  /*0610*/  IMAD R47, R47, R41, RZ ;  /* 0x000000292f2f7224 */ /* 0x008fc800078e02ff */
[----:B------:R-:W-:-:S04]  /*0620*/  IMAD.HI.U32 R41, R41, R47, R40 ;  /* 0x0000002f29297227 */ /* 0x000fc800078e0028 */
[----:B------:R-:W-:Y:S02]  /*0630*/  IMAD R47, R3, c[0x0][0x19c], RZ ;  /* 0x00006700032f7a24 */ /* 0x000fe400078e02ff */
[----:B------:R-:W-:-:S04]  /*0640*/  IMAD.HI.U32 R41, R41, c[0x0][0x18c], RZ ;  /* 0x0000630029297a27 */ /* 0x000fc800078e00ff */
[----:B--2---:R-:W-:Y:S02]  /*0650*/  IMAD.MOV R43, RZ, RZ, -R41 ;  /* 0x000000ffff2b7224 */ /* 0x004fe400078e0a29 */
[----:B------:R-:W-:Y:S02]  /*0660*/  IMAD R3, R3, c[0x0][0x1a4], RZ ;  /* 0x0000690003037a24 */ /* 0x000fe400078e02ff */
[----:B------:R-:W-:-:S05]  /*0670*/  IMAD R43, R0, R43, c[0x0][0x18c] ;  /* 0x00006300002b7624 */ /* 0x000fca00078e022b */
[----:B------:R-:W-:-:S13]  /*0680*/  ISETP.GE.U32.AND P0, PT, R43, R0, PT ;  /* 0x000000002b00720c */ /* 0x000fda0003f06070 */
[----:B------:R-:W-:Y:S01]  /*0690*/  @P0 IMAD.IADD R43, R43, 0x1, -R0 ;  /* 0x000000012b2b0824 */ /* 0x000fe200078e0a00 */
[----:B------:R-:W-:Y:S02]  /*06a0*/  @P0 IADD3 R41, R41, 0x1, RZ ;  /* 0x0000000129290810 */ /* 0x000fe40007ffe0ff */
[----:B------:R-:W-:Y:S02]  /*06b0*/  ISETP.GT.U32.AND P0, PT, R0, c[0x0][0x18c], PT ;  /* 0x0000630000007a0c */ /* 0x000fe40003f04070 */
[----:B------:R-:W-:-:S13]  /*06c0*/  ISETP.GE.U32.AND P1, PT, R43, R0, PT ;  /* 0x000000002b00720c */ /* 0x000fda0003f26070 */
[----:B------:R-:W-:Y:S02]  /*06d0*/  @P1 IADD3 R41, R41, 0x1, RZ ;  /* 0x0000000129291810 */ /* 0x000fe40007ffe0ff */
[----:B------:R-:W-:-:S04]  /*06e0*/  @!P2 LOP3.LUT R41, RZ, R0, RZ, 0x33, !PT ;  /* 0x00000000ff29a212 */ /* 0x000fc800078e33ff */
[----:B------:R-:W-:-:S04]  /*06f0*/  SEL R43, R41, 0x1, !P0 ;  /* 0x00000001292b7807 */ /* 0x000fc80004000000 */
[----:B------:R-:W0:Y:S01]  /*0700*/  I2F.U32.RP R42, R43 ;  /* 0x0000002b002a7306 */ /* 0x000e220000209000 */
[----:B------:R-:W-:Y:S02]  /*0710*/  IADD3 R45, RZ, -R43, RZ ;  /* 0x8000002bff2d7210 */ /* 0x000fe40007ffe0ff */
[----:B------:R-:W-:-:S05]  /*0720*/  ISETP.NE.U32.AND P2, PT, R43, RZ, PT ;  /* 0x000000ff2b00720c */ /* 0x000fca0003f45070 */
[----:B0-----:R-:W0:Y:S02]  /*0730*/  MUFU.RCP R42, R42 ;  /* 0x0000002a002a7308 */ /* 0x001e240000001000 */
[----:B0-----:R-:W-:-:S06]  /*0740*/  IADD3 R40, R42, 0xffffffe, RZ ;  /* 0x0ffffffe2a287810 */ /* 0x001fcc0007ffe0ff */
[----:B------:R0:W2:Y:S02]  /*0750*/  F2I.FTZ.U32.TRUNC.NTZ R41, R40 ;  /* 0x0000002800297305 */ /* 0x0000a4000021f000 */
[----:B0-----:R-:W-:Y:S02]  /*0760*/  IMAD.MOV.U32 R40, RZ, RZ, RZ ;  /* 0x000000ffff287224 */ /* 0x001fe400078e00ff */
[----:B--2---:R-:W-:-:S04]  /*0770*/  IMAD R45, R45, R41, RZ ;  /* 0x000000292d2d7224 */ /* 0x004fc800078e02ff */
[----:B------:R-:W-:-:S06]  /*0780*/  IMAD.HI.U32 R41, R41, R45, R40 ;  /* 0x0000002d29297227 */ /* 0x000fcc00078e0028 */
[----:B------:R-:W-:Y:S01]  /*0790*/  IMAD.HI.U32 R51, R41, R4, RZ ;  /* 0x0000000429337227 */ /* 0x000fe200078e00ff */
[----:B------:R-:W-:-:S03]  /*07a0*/  MOV R41, c[0x0][0x194] ;  /* 0x0000650000297a02 */ /* 0x000fc60000000f00 */
[----:B------:R-:W-:Y:S01]  /*07b0*/  IMAD.MOV R46, RZ, RZ, -R51 ;  /* 0x000000ffff2e7224 */ /* 0x000fe200078e0a33 */
[----:B------:R-:W-:-:S03]  /*07c0*/  IADD3 R41, -R41, 0x1, RZ ;  /* 0x0000000129297810 */ /* 0x000fc60007ffe1ff */
[----:B------:R-:W-:Y:S01]  /*07d0*/  IMAD R46, R43, R46, R4 ;  /* 0x0000002e2b2e7224 */ /* 0x000fe200078e0204 */
[----:B------:R-:W-:Y:S01]  /*07e0*/  IADD3 R41, R50, c[0x0][0x198], R41 ;  /* 0x0000660032297a10 */ /* 0x000fe20007ffe029 */
[----:B------:R-:W-:-:S03]  /*07f0*/  IMAD R4, R4, c[0x0][0x190], RZ ;  /* 0x0000640004047a24 */ /* 0x000fc600078e02ff */
[----:B------:R-:W-:Y:S02]  /*0800*/  ISETP.GE.U32.AND P0, PT, R46, R43, PT ;  /* 0x0000002b2e00720c */ /* 0x000fe40003f06070 */
[----:B------:R-:W-:-:S11]  /*0810*/  IADD3 R3, P3, R3, R4, RZ ;  /* 0x0000000403037210 */ /* 0x000fd60007f7e0ff */
[----:B------:R-:W-:Y:S01]  /*0820*/  @P0 IMAD.IADD R46, R46, 0x1, -R43 ;  /* 0x000000012e2e0824 */ /* 0x000fe200078e0a2b */
[----:B------:R-:W-:Y:S02]  /*0830*/  @P0 IADD3 R51, R51, 0x1, RZ ;  /* 0x0000000133330810 */ /* 0x000fe40007ffe0ff */
[----:B------:R-:W-:Y:S02]  /*0840*/  PLOP3.LUT P0, PT, PT, PT, UP0, 0x80, 0x0 ;  /* 0x000000000000781c */ /* 0x000fe40003f0f008 */
[----:B------:R-:W-:Y:S02]  /*0850*/  ISETP.GE.U32.AND P1, PT, R46, R43, PT ;  /* 0x0000002b2e00720c */ /* 0x000fe40003f26070 */
[----:B------:R-:W-:-:S04]  /*0860*/  ISETP.LT.U32.AND P0, PT, R41, c[0x0][0x198], P0 ;  /* 0x0000660029007a0c */ /* 0x000fc80000701070 */
[----:B------:R-:W-:-:S04]  /*0870*/  SEL R48, R41, c[0x0][0x198], P0 ;  /* 0x0000660029307a07 */ /* 0x000fc80000000000 */
[----:B------:R-:W-:-:S03]  /*0880*/  ISETP.NE.AND P0, PT, R48, RZ, PT ;  /* 0x000000ff3000720c */ /* 0x000fc60003f05270 */
[----:B------:R-:W-:Y:S02]  /*0890*/  @P1 IADD3 R51, R51, 0x1, RZ ;  /* 0x0000000133331810 */ /* 0x000fe40007ffe0ff */
[----:B------:R-:W-:Y:S02]  /*08a0*/  @!P2 LOP3.LUT R51, RZ, R43, RZ, 0x33, !PT ;  /* 0x0000002bff33a212 */ /* 0x000fe400078e33ff */
[----:B------:R-:W-:Y:S01]  /*08b0*/  IADD3 R47, P2, R47, R4, RZ ;  /* 0x000000042f2f7210 */ /* 0x000fe20007f5e0ff */
[----:B------:R-:W-:Y:S01]  /*08c0*/  IMAD.X R4, RZ, RZ, RZ, P3 ;  /* 0x000000ffff047224 */ /* 0x000fe200018e06ff */
[----:B------:R-:W-:-:S03]  /*08d0*/  ISETP.GE.U32.AND P1, PT, R51, R0, PT ;  /* 0x000000003300720c */ /* 0x000fc60003f26070 */
[----:B------:R-:W-:-:S10]  /*08e0*/  IMAD.X R46, RZ, RZ, RZ, P2 ;  /* 0x000000ffff2e7224 */ /* 0x000fd400010e06ff */
[----:B------:R-:W-:Y:S01]  /*08f0*/  @P1 IADD3 R51, R0, -0x1, RZ ;  /* 0xffffffff00331810 */ /* 0x000fe20007ffe0ff */
[----:B------:R-:W-:Y:S05]  /*0900*/  @!P0 BRA `(.L_x_69) ;  /* 0x0001b4e000008947 */ /* 0x000fea0003800000 */
[----:B------:R-:W-:-:S13]  /*0910*/  ISETP.GE.U32.AND P0, PT, R44, 0x101, PT ;  /* 0x000001012c00780c */ /* 0x000fda0003f06070 */
[----:B------:R-:W-:Y:S05]  /*0920*/  @!P0 BRA `(.L_x_70) ;  /* 0x0001861000008947 */ /* 0x000fea0003800000 */
[----:B------:R-:W-:Y:S01]  /*0930*/  HFMA2.MMA R53, -RZ, RZ, 0, 0 ;  /* 0x00000000ff357435 */ /* 0x000fe200000001ff */
[----:B------:R-:W-:Y:S01]  /*0940*/  BSSY B1, `(.L_x_71) ;  /* 0x00000ed000017945 */ /* 0x000fe20003800000 */
[----:B------:R-:W-:Y:S02]  /*0950*/  IMAD R51, R51, c[0x0][0x190], RZ ;  /* 0x0000640033337a24 */ /* 0x000fe400078e02ff */
[----:B------:R-:W-:-:S02]  /*0960*/  IMAD.MOV.U32 R52, RZ, RZ, -0x800000 ;  /* 0xff800000ff347424 */ /* 0x000fc400078e00ff */
.L_x_81:
[----:B------:R-:W0:Y:S01]  /*0970*/  I2F.U32.RP R42, c[0x0][0x1b4] ;  /* 0x00006d00002a7b06 */ /* 0x000e220000209000 */
[----:B------:R-:W-:Y:S01]  /*0980*/  ISETP.NE.U32.AND P2, PT, RZ, c[0x0][0x1b4], PT ;  /* 0x00006d00ff007a0c */ /* 0x000fe20003f45070 */
[----:B------:R-:W-:Y:S06]  /*0990*/  BSSY B2, `(.L_x_72) ;  /* 0x00000e3000027945 */ /* 0x000fec0003800000 */
[----:B0-----:R-:W0:Y:S02]  /*09a0*/  MUFU.RCP R42, R42 ;  /* 0x0000002a002a7308 */ /* 0x001e240000001000 */
[----:B0-----:R-:W-:-:S06]  /*09b0*/  IADD3 R40, R42, 0xffffffe, RZ ;  /* 0x0ffffffe2a287810 */ /* 0x001fcc0007ffe0ff */
[----:B------:R0:W2:Y:S02]  /*09c0*/  F2I.FTZ.U32.TRUNC.NTZ R41, R40 ;  /* 0x0000002800297305 */ /* 0x0000a4000021f000 */
[----:B0-----:R-:W-:Y:S02]  /*09d0*/  IMAD.MOV.U32 R40, RZ, RZ, RZ ;  /* 0x000000ffff287224 */ /* 0x001fe400078e00ff */
[----:B--2---:R-:W-:-:S04]  /*09e0*/  IMAD.MOV R43, RZ, RZ, -R41 ;  /* 0x000000ffff2b7224 */ /* 0x004fc800078e0a29 */
[----:B------:R-:W-:-:S04]  /*09f0*/  IMAD R43, R43, c[0x0][0x1b4], RZ ;  /* 0x00006d002b2b7a24 */ /* 0x000fc800078e02ff */
[----:B------:R-:W-:-:S06]  /*0a00*/  IMAD.HI.U32 R44, R41, R43, R40 ;  /* 0x0000002b292c7227 */ /* 0x000fcc00078e0028 */
[----:B------:R-:W-:-:S04]  /*0a10*/  IMAD.HI.U32 R44, R44, R53, RZ ;  /* 0x000000352c2c7227 */ /* 0x000fc800078e00ff */
[----:B------:R-:W-:-:S04]  /*0a20*/  IMAD.MOV R54, RZ, RZ, -R44 ;  /* 0x000000ffff367224 */ /* 0x000fc800078e0a2c */
[----:B------:R-:W-:-:S05]  /*0a30*/  IMAD R41, R54, c[0x0][0x1b4], R53 ;  /* 0x00006d0036297a24 */ /* 0x000fca00078e0235 */
[----:B------:R-:W-:-:S13]  /*0a40*/  ISETP.GE.U32.AND P0, PT, R41, c[0x0][0x1b4], PT ;  /* 0x00006d0029007a0c */ /* 0x000fda0003f06070 */
[----:B------:R-:W-:Y:S02]  /*0a50*/  @P0 IADD3 R41, R41, -c[0x0][0x1b4], RZ ;  /* 0x80006d0029290a10 */ /* 0x000fe40007ffe0ff */
[----:B------:R-:W-:Y:S02]  /*0a60*/  @P0 IADD3 R44, R44, 0x1, RZ ;  /* 0x000000012c2c0810 */ /* 0x000fe40007ffe0ff */
[----:B------:R-:W-:-:S13]  /*0a70*/  ISETP.GE.U32.AND P1, PT, R41, c[0x0][0x1b4], PT ;  /* 0x00006d0029007a0c */ /* 0x000fda0003f26070 */
[----:B------:R-:W-:Y:S02]  /*0a80*/  @P1 IADD3 R44, R44, 0x1, RZ ;  /* 0x000000012c2c1810 */ /* 0x000fe40007ffe0ff */
[----:B------:R-:W-:-:S04]  /*0a90*/  @!P2 LOP3.LUT R44, RZ, c[0x0][0x1b4], RZ, 0x33, !PT ;  /* 0x00006d00ff2caa12 */ /* 0x000fc800078e33ff */
[----:B------:R-:W-:-:S13]  /*0aa0*/  ISETP.GE.U32.AND P0, PT, R44, c[0x0][0x1b8], PT ;  /* 0x00006e002c007a0c */ /* 0x000fda0003f06070 */
[----:B-1----:R-:W-:Y:S05]  /*0ab0*/  @P0 BRA `(.L_x_73) ;  /* 0x00000d0000000947 */ /* 0x002fea0003800000 */
[----:B------:R-:W-:-:S05]  /*0ac0*/  MOV R41, 0x8 ;  /* 0x0000000800297802 */ /* 0x000fca0000000f00 */
[----:B------:R-:W-:-:S06]  /*0ad0*/  IMAD.WIDE.U32 R40, R44, R41, c[0x0][0x168] ;  /* 0x00005a002c287625 */ /* 0x000fcc00078e0029 */
[----:B------:R-:W5:Y:S01]  /*0ae0*/  LDG.E.64.CONSTANT R40, [R40.64] ;  /* 0x0000000a28287981 */ /* 0x000f62000c1e9b00 */
[----:B------:R-:W-:Y:S01]  /*0af0*/  IMAD.MOV.U32 R42, RZ, RZ, c[0x0][0x190] ;  /* 0x00006400ff2a7624 */ /* 0x000fe200078e00ff */
[----:B------:R-:W-:Y:S01]  /*0b00*/  UMOV UR4, URZ ;  /* 0x0000003f00047c82 */ /* 0x000fe20008000000 */
[----:B------:R-:W-:Y:S02]  /*0b10*/  IMAD.MOV R44, RZ, RZ, -R44 ;  /* 0x000000ffff2c7224 */ /* 0x000fe400078e0a2c */
[----:B------:R-:W-:Y:S01]  /*0b20*/  IMAD.MOV.U32 R155, RZ, RZ, RZ ;  /* 0x000000ffff9b7224 */ /* 0x000fe200078e00ff */
[----:B------:R-:W-:Y:S01]  /*0b30*/  IADD3 R42, R42, -0x1, RZ ;  /* 0xffffffff2a2a7810 */ /* 0x000fe20007ffe0ff */
[----:B------:R-:W-:-:S03]  /*0b40*/  IMAD R43, R44, c[0x0][0x1b4], R53 ;  /* 0x00006d002c2b7a24 */ /* 0x000fc600078e0235 */
[----:B------:R-:W-:Y:S01]  /*0b50*/  ISETP.GE.U32.AND P0, PT, R42, 0x3, PT ;  /* 0x000000032a00780c */ /* 0x000fe20003f06070 */
[----:B------:R-:W-:-:S05]  /*0b60*/  IMAD R44, R43, c[0x0][0x1a0], RZ ;  /* 0x000068002b2c7a24 */ /* 0x000fca00078e02ff */
[----:B------:R-:W-:-:S04]  /*0b70*/  IADD3 R149, P1, R44, R51, RZ ;  /* 0x000000332c957210 */ /* 0x000fc80007f3e0ff */
[----:B------:R-:W-:-:S03]  /*0b80*/  IADD3.X R154, RZ, RZ, RZ, P1, !PT ;  /* 0x000000ffff9a7210 */ /* 0x000fc60000ffe4ff */
[----:B------:R-:W-:Y:S05]  /*0b90*/  @!P0 BRA `(.L_x_74) ;  /* 0x00000a6000008947 */ /* 0x000fea0003800000 */
[----:B------:R-:W-:-:S04]  /*0ba0*/  IADD3 R153, -R2, c[0x0][0x190], RZ ;  /* 0x0000640002997a10 */ /* 0x000fc80007ffe1ff */
[----:B------:R-:W-:-:S13]  /*0bb0*/  ISETP.GT.AND P0, PT, R153, RZ, PT ;  /* 0x000000ff9900720c */ /* 0x000fda0003f04270 */
[----:B------:R-:W-:Y:S05]  /*0bc0*/  @!P0 BRA `(.L_x_75) ;  /* 0x000008b000008947 */ /* 0x000fea0003800000 */
[----:B------:R-:W-:Y:S02]  /*0bd0*/  ISETP.GT.AND P1, PT, R153, 0xc, PT ;  /* 0x0000000c9900780c */ /* 0x000fe40003f24270 */
[----:B------:R-:W-:-:S11]  /*0be0*/  PLOP3.LUT P0, PT, PT, PT, PT, 0x80, 0x0 ;  /* 0x000000000000781c */ /* 0x000fd60003f0f070 */
[----:B------:R-:W-:Y:S05]  /*0bf0*/  @!P1 BRA `(.L_x_76) ;  /* 0x0000058000009947 */ /* 0x000fea0003800000 */
[----:B------:R-:W-:-:S02]  /*0c00*/  PLOP3.LUT P0, PT, PT, PT, PT, 0x8, 0x0 ;  /* 0x000000000000781c */ /* 0x000fc40003f0e170 */
.L_x_77:
[----:B------:R-:W-:Y:S02]  /*0c10*/  IADD3 R43, P1, R47, UR4, RZ ;  /* 0x000000042f2b7c10 */ /* 0x000fe4000ff3e0ff */
[----:B------:R-:W-:-:S03]  /*0c20*/  IADD3 R45, P2, R149, UR4, RZ ;  /* 0x00000004952d7c10 */ /* 0x000fc6000ff5e0ff */
[----:B------:R-:W-:Y:S01]  /*0c30*/  IMAD.X R44, RZ, RZ, R46, P1 ;  /* 0x000000ffff2c7224 */ /* 0x000fe200008e062e */
[----:B------:R-:W-:Y:S01]  /*0c40*/  LEA R42, P1, R43, c[0x0][0x160], 0x2 ;  /* 0x000058002b2a7a11 */ /* 0x000fe200078210ff */
[----:B------:R-:W-:-:S03]  /*0c50*/  IMAD.X R54, RZ, RZ, R154, P2 ;  /* 0x000000ffff367224 */ /* 0x000fc600010e069a */
[----:B------:R-:W-:Y:S02]  /*0c60*/  LEA.HI.X R43, R43, c[0x0][0x164], R44, 0x2, P1 ;  /* 0x000059002b2b7a11 */ /* 0x000fe400008f142c */
[----:B-----5:R-:W-:-:S03]  /*0c70*/  LEA R44, P1, R45, R40, 0x2 ;  /* 0x000000282d2c7211 */ /* 0x020fc600078210ff */
[----:B------:R-:W2:Y:S01]  /*0c80*/  LDG.E.CONSTANT R55, [R42.64] ;  /* 0x0000000a2a377981 */ /* 0x000ea2000c1e9900 */
[----:B------:R-:W-:-:S03]  /*0c90*/  LEA.HI.X R45, R45, R41, R54, 0x2, P1 ;  /* 0x000000292d2d7211 */ /* 0x000fc600008f1436 */
[----:B------:R-:W3:Y:S04]  /*0ca0*/  LDG.E.CONSTANT R151, [R42.64+0x4] ;  /* 0x0000040a2a977981 */ /* 0x000ee8000c1e9900 */
[----:B------:R-:W2:Y:S04]  /*0cb0*/  LDG.E.CONSTANT R54, [R44.64] ;  /* 0x0000000a2c367981 */ /* 0x000ea8000c1e9900 */
[----:B------:R-:W3:Y:S01]  /*0cc0*/  LDG.E.CONSTANT R150, [R44.64+0x4] ;  /* 0x0000040a2c967981 */ /* 0x000ee2000c1e9900 */
[----:B------:R-:W-:-:S03]  /*0cd0*/  UIADD3 UR6, UR4, 0x4, URZ ;  /* 0x0000000404067890 */ /* 0x000fc6000fffe03f */
[----:B------:R0:W4:Y:S04]  /*0ce0*/  LDG.E.CONSTANT R156, [R44.64+0x8] ;  /* 0x0000080a2c9c7981 */ /* 0x000128000c1e9900 */
[----:B------:R0:W4:Y:S04]  /*0cf0*/  LDG.E.CONSTANT R157, [R44.64+0xc] ;  /* 0x00000c0a2c9d7981 */ /* 0x000128000c1e9900 */
[----:B------:R1:W4:Y:S01]  /*0d00*/  LDG.E.CONSTANT R159, [R42.64+0xc] ;  /* 0x00000c0a2a9f7981 */ /* 0x000322000c1e9900 */
[----:B--2---:R-:W-:Y:S01]  /*0d10*/  FFMA R155, R54, R55, R155 ;  /* 0x00000037369b7223 */ /* 0x004fe2000000009b */
[----:B------:R-:W-:-:S03]  /*0d20*/  IADD3 R55, P1, R47, UR6, RZ ;  /* 0x000000062f377c10 */ /* 0x000fc6000ff3e0ff */
[----:B---3--:R-:W-:Y:S02]  /*0d30*/  FFMA R155, R150, R151, R155 ;  /* 0x00000097969b7223 */ /* 0x008fe4000000009b */
[----:B------:R-:W-:Y:S01]  /*0d40*/  IMAD.X R150, RZ, RZ, R46, P1 ;  /* 0x000000ffff967224 */ /* 0x000fe200008e062e */
[----:B------:R-:W-:-:S04]  /*0d50*/  LEA R54, P1, R55, c[0x0][0x160], 0x2 ;  /* 0x0000580037367a11 */ /* 0x000fc800078210ff */
[----:B------:R-:W-:Y:S02]  /*0d60*/  LEA.HI.X R55, R55, c[0x0][0x164], R150, 0x2, P1 ;  /* 0x0000590037377a11 */ /* 0x000fe400008f1496 */
[----:B------:R-:W-:-:S03]  /*0d70*/  IADD3 R151, P1, R149, UR6, RZ ;  /* 0x0000000695977c10 */ /* 0x000fc6000ff3e0ff */
[----:B0-----:R-:W2:Y:S01]  /*0d80*/  LDG.E.CONSTANT R44, [R54.64] ;  /* 0x0000000a362c7981 */ /* 0x001ea2000c1e9900 */
[----:B------:R-:W-:Y:S02]  /*0d90*/  IADD3.X R158, RZ, R154, RZ, P1, !PT ;  /* 0x0000009aff9e7210 */ /* 0x000fe40000ffe4ff */
[C---:B------:R-:W-:Y:S01]  /*0da0*/  LEA R150, P1, R151.reuse, R40, 0x2 ;  /* 0x0000002897967211 */ /* 0x040fe200078210ff */
[----:B------:R-:W3:Y:S03]  /*0db0*/  LDG.E.CONSTANT R160, [R54.64+0x4] ;  /* 0x0000040a36a07981 */ /* 0x000ee6000c1e9900 */
[----:B------:R-:W-:Y:S02]  /*0dc0*/  LEA.HI.X R151, R151, R41, R158, 0x2, P1 ;  /* 0x0000002997977211 */ /* 0x000fe400008f149e */
[----:B------:R1:W4:Y:S04]  /*0dd0*/  LDG.E.CONSTANT R158, [R42.64+0x8] ;  /* 0x0000080a2a9e7981 */ /* 0x000328000c1e9900 */
[----:B------:R-:W2:Y:S04]  /*0de0*/  LDG.E.CONSTANT R45, [R150.64] ;  /* 0x0000000a962d7981 */ /* 0x000ea8000c1e9900 */
[----:B------:R-:W3:Y:S01]  /*0df0*/  LDG.E.CONSTANT R161, [R150.64+0x4] ;  /* 0x0000040a96a17981 */ /* 0x000ee2000c1e9900 */
[----:B------:R-:W-:-:S06]  /*0e00*/  UIADD3 UR6, UR4, 0x8, URZ ;  /* 0x0000000804067890 */ /* 0x000fcc000fffe03f */
[----:B-1----:R-:W-:-:S05]  /*0e10*/  IADD3 R42, P1, R47, UR6, RZ ;  /* 0x000000062f2a7c10 */ /* 0x002fca000ff3e0ff */
[----:B------:R-:W-:Y:S02]  /*0e20*/  IMAD.X R43, RZ, RZ, R46, P1 ;  /* 0x000000ffff2b7224 */ /* 0x000fe400008e062e */
[----:B----4-:R-:W-:-:S04]  /*0e30*/  FFMA R156, R156, R158, R155 ;  /* 0x0000009e9c9c7223 */ /* 0x010fc8000000009b */
[----:B------:R-:W-:Y:S02]  /*0e40*/  FFMA R156, R157, R159, R156 ;  /* 0x0000009f9d9c7223 */ /* 0x000fe4000000009c */
[----:B------:R0:W4:Y:S02]  /*0e50*/  LDG.E.CONSTANT R157, [R150.64+0xc] ;  /* 0x00000c0a969d7981 */ /* 0x000124000c1e9900 */
[----:B--2---:R-:W-:Y:S02]  /*0e60*/  FFMA R44, R45, R44, R156 ;  /* 0x0000002c2d2c7223 */ /* 0x004fe4000000009c */
[----:B------:R0:W2:Y:S02]  /*0e70*/  LDG.E.CONSTANT R156, [R150.64+0x8] ;  /* 0x0000080a969c7981 */ /* 0x0000a4000c1e9900 */
[----:B---3--:R-:W-:Y:S01]  /*0e80*/  FFMA R155, R161, R160, R44 ;  /* 0x000000a0a19b7223 */ /* 0x008fe2000000002c */
[C---:B------:R-:W-:Y:S01]  /*0e90*/  LEA R44, P1, R42.reuse, c[0x0][0x160], 0x2 ;  /* 0x000058002a2c7a11 */ /* 0x040fe200078210ff */
[----:B------:R1:W4:Y:S03]  /*0ea0*/  LDG.E.CONSTANT R159, [R54.64+0xc] ;  /* 0x00000c0a369f7981 */ /* 0x000326000c1e9900 */
[----:B------:R-:W-:-:S02]  /*0eb0*/  LEA.HI.X R45, R42, c[0x0][0x164], R43, 0x2, P1 ;  /* 0x000059002a2d7a11 */ /* 0x000fc400008f142b */
[----:B------:R-:W-:-:S03]  /*0ec0*/  IADD3 R43, P1, R149, UR6, RZ ;  /* 0x00000006952b7c10 */ /* 0x000fc6000ff3e0ff */
[----:B0-----:R-:W3:Y:S02]  /*0ed0*/  LDG.E.CONSTANT R150, [R44.64] ;  /* 0x0000000a2c967981 */ /* 0x001ee4000c1e9900 */
[----:B------:R-:W-:Y:S01]  /*0ee0*/  IMAD.X R158, RZ, RZ, R154, P1 ;  /* 0x000000ffff9e7224 */ /* 0x000fe200008e069a */
[C---:B------:R-:W-:Y:S01]  /*0ef0*/  LEA R42, P1, R43.reuse, R40, 0x2 ;  /* 0x000000282b2a7211 */ /* 0x040fe200078210ff */
[----:B------:R-:W2:Y:S03]  /*0f00*/  LDG.E.CONSTANT R160, [R44.64+0x4] ;  /* 0x0000040a2ca07981 */ /* 0x000ea6000c1e9900 */
[----:B------:R-:W-:Y:S02]  /*0f10*/  LEA.HI.X R43, R43, R41, R158, 0x2, P1 ;  /* 0x000000292b2b7211 */ /* 0x000fe400008f149e */
[----:B------:R1:W2:Y:S04]  /*0f20*/  LDG.E.CONSTANT R158, [R54.64+0x8] ;  /* 0x0000080a369e7981 */ /* 0x0002a8000c1e9900 */
[----:B------:R-:W3:Y:S04]  /*0f30*/  LDG.E.CONSTANT R151, [R42.64] ;  /* 0x0000000a2a977981 */ /* 0x000ee8000c1e9900 */
[----:B------:R-:W3:Y:S01]  /*0f40*/  LDG.E.CONSTANT R161, [R42.64+0x4] ;  /* 0x0000040a2aa17981 */ /* 0x000ee2000c1e9900 */
[----:B------:R-:W-:-:S06]  /*0f50*/  UIADD3 UR6, UR4, 0xc, URZ ;  /* 0x0000000c04067890 */ /* 0x000fcc000fffe03f */
[----:B-1----:R-:W-:Y:S01]  /*0f60*/  IADD3 R55, P1, R149, UR6, RZ ;  /* 0x0000000695377c10 */ /* 0x002fe2000ff3e0ff */
[----:B--2---:R-:W-:Y:S02]  /*0f70*/  FFMA R156, R156, R158, R155 ;  /* 0x0000009e9c9c7223 */ /* 0x004fe4000000009b */
[----:B------:R0:W2:Y:S02]  /*0f80*/  LDG.E.CONSTANT R158, [R42.64+0xc] ;  /* 0x00000c0a2a9e7981 */ /* 0x0000a4000c1e9900 */
[----:B----4-:R-:W-:Y:S02]  /*0f90*/  FFMA R156, R157, R159, R156 ;  /* 0x0000009f9d9c7223 */ /* 0x010fe4000000009c */
[----:B------:R1:W4:Y:S02]  /*0fa0*/  LDG.E.CONSTANT R159, [R44.64+0x8] ;  /* 0x0000080a2c9f7981 */ /* 0x000324000c1e9900 */
[----:B---3--:R-:W-:Y:S02]  /*0fb0*/  FFMA R150, R151, R150, R156 ;  /* 0x0000009697967223 */ /* 0x008fe4000000009c */
[----:B------:R0:W4:Y:S02]  /*0fc0*/  LDG.E.CONSTANT R156, [R42.64+0x8] ;  /* 0x0000080a2a9c7981 */ /* 0x000124000c1e9900 */
[----:B------:R-:W-:-:S02]  /*0fd0*/  FFMA R155, R161, R160, R150 ;  /* 0x000000a0a19b7223 */ /* 0x000fc40000000096 */
[----:B------:R-:W-:Y:S01]  /*0fe0*/  IMAD.X R150, RZ, RZ, R154, P1 ;  /* 0x000000ffff967224 */ /* 0x000fe200008e069a */
[C---:B------:R-:W-:Y:S01]  /*0ff0*/  LEA R54, P1, R55.reuse, R40, 0x2 ;  /* 0x0000002837367211 */ /* 0x040fe200078210ff */
[----:B------:R1:W2:Y:S03]  /*1000*/  LDG.E.CONSTANT R161, [R44.64+0xc] ;  /* 0x00000c0a2ca17981 */ /* 0x0002a6000c1e9900 */
[----:B------:R-:W-:Y:S02]  /*1010*/  LEA.HI.X R55, R55, R41, R150, 0x2, P1 ;  /* 0x0000002937377211 */ /* 0x000fe400008f1496 */
[----:B------:R-:W-:-:S03]  /*1020*/  IADD3 R151, P1, R47, UR6, RZ ;  /* 0x000000062f977c10 */ /* 0x000fc6000ff3e0ff */
[----:B------:R-:W3:Y:S01]  /*1030*/  LDG.E.CONSTANT R157, [R54.64+0x4] ;  /* 0x0000040a369d7981 */ /* 0x000ee2000c1e9900 */
[----:B------:R-:W-:Y:S02]  /*1040*/  IADD3.X R160, RZ, R46, RZ, P1, !PT ;  /* 0x0000002effa07210 */ /* 0x000fe40000ffe4ff */
[C---:B------:R-:W-:Y:S01]  /*1050*/  LEA R150, P1, R151.reuse, c[0x0][0x160], 0x2 ;  /* 0x0000580097967a11 */ /* 0x040fe200078210ff */
[----:B0-----:R-:W3:Y:S03]  /*1060*/  LDG.E.CONSTANT R42, [R54.64+0x8] ;  /* 0x0000080a362a7981 */ /* 0x001ee6000c1e9900 */
[----:B------:R-:W-:Y:S01]  /*1070*/  LEA.HI.X R151, R151, c[0x0][0x164], R160, 0x2, P1 ;  /* 0x0000590097977a11 */ /* 0x000fe200008f14a0 */
[----:B------:R-:W3:Y:S04]  /*1080*/  LDG.E.CONSTANT R43, [R54.64+0xc] ;  /* 0x00000c0a362b7981 */ /* 0x000ee8000c1e9900 */
[----:B------:R-:W3:Y:S04]  /*1090*/  LDG.E.CONSTANT R160, [R54.64] ;  /* 0x0000000a36a07981 */ /* 0x000ee8000c1e9900 */
[----:B-1----:R-:W3:Y:S04]  /*10a0*/  LDG.E.CONSTANT R44, [R150.64] ;  /* 0x0000000a962c7981 */ /* 0x002ee8000c1e9900 */
[----:B------:R-:W3:Y:S04]  /*10b0*/  LDG.E.CONSTANT R45, [R150.64+0x4] ;  /* 0x0000040a962d7981 */ /* 0x000ee8000c1e9900 */
[----:B------:R-:W3:Y:S04]  /*10c0*/  LDG.E.CONSTANT R162, [R150.64+0x8] ;  /* 0x0000080a96a27981 */ /* 0x000ee8000c1e9900 */
[----:B------:R-:W3:Y:S01]  /*10d0*/  LDG.E.CONSTANT R163, [R150.64+0xc] ;  /* 0x00000c0a96a37981 */ /* 0x000ee2000c1e9900 */
[----:B------:R-:W-:-:S04]  /*10e0*/  IADD3 R153, R153, -0x10, RZ ;  /* 0xfffffff099997810 */ /* 0x000fc80007ffe0ff */
[----:B------:R-:W-:Y:S01]  /*10f0*/  ISETP.GT.AND P1, PT, R153, 0xc, PT ;  /* 0x0000000c9900780c */ /* 0x000fe20003f24270 */
[----:B------:R-:W-:Y:S01]  /*1100*/  UIADD3 UR4, UR4, 0x10, URZ ;  /* 0x0000001004047890 */ /* 0x000fe2000fffe03f */
[----:B----4-:R-:W-:-:S04]  /*1110*/  FFMA R155, R156, R159, R155 ;  /* 0x0000009f9c9b7223 */ /* 0x010fc8000000009b */
[----:B--2---:R-:W-:-:S04]  /*1120*/  FFMA R155, R158, R161, R155 ;  /* 0x000000a19e9b7223 */ /* 0x004fc8000000009b */
[----:B---3--:R-:W-:-:S04]  /*1130*/  FFMA R44, R160, R44, R155 ;  /* 0x0000002ca02c7223 */ /* 0x008fc8000000009b */
[----:B------:R-:W-:-:S04]  /*1140*/  FFMA R45, R157, R45, R44 ;  /* 0x0000002d9d2d7223 */ /* 0x000fc8000000002c */
[----:B------:R-:W-:-:S04]  /*1150*/  FFMA R42, R42, R162, R45 ;  /* 0x000000a22a2a7223 */ /* 0x000fc8000000002d */
[----:B------:R-:W-:Y:S01]  /*1160*/  FFMA R155, R43, R163, R42 ;  /* 0x000000a32b9b7223 */ /* 0x000fe2000000002a */
[----:B------:R-:W-:Y:S05]  /*1170*/  @P1 BRA `(.L_x_77) ;  /* 0xfffffa9000001947 */ /* 0x000fea000383ffff */
.L_x_76:
[----:B------:R-:W-:-:S13]  /*1180*/  ISETP.GT.AND P1, PT, R153, 0x4, PT ;  /* 0x000000049900780c */ /* 0x000fda0003f24270 */
[----:B------:R-:W-:Y:S05]  /*1190*/  @!P1 BRA `(.L_x_78) ;  /* 0x000002c000009947 */ /* 0x000fea0003800000 */
[----:B------:R-:W-:Y:S02]  /*11a0*/  IADD3 R42, P0, R47, UR4, RZ ;  /* 0x000000042f2a7c10 */ /* 0x000fe4000ff1e0ff */
[----:B------:R-:W-:-:S03]  /*11b0*/  IADD3 R43, P1, R149, UR4, RZ ;  /* 0x00000004952b7c10 */ /* 0x000fc6000ff3e0ff */
[----:B------:R-:W-:Y:S01]  /*11c0*/  IMAD.X R45, RZ, RZ, R46, P0 ;  /* 0x000000ffff2d7224 */ /* 0x000fe200000e062e */
[----:B------:R-:W-:-:S04]  /*11d0*/  LEA R150, P0, R42, c[0x0][0x160], 0x2 ;  /* 0x000058002a967a11 */ /* 0x000fc800078010ff */
[----:B------:R-:W-:Y:S01]  /*11e0*/  LEA.HI.X R151, R42, c[0x0][0x164], R45, 0x2, P0 ;  /* 0x000059002a977a11 */ /* 0x000fe200000f142d */
[----:B------:R-:W-:Y:S01]  /*11f0*/  IMAD.X R42, RZ, RZ, R154, P1 ;  /* 0x000000ffff2a7224 */ /* 0x000fe200008e069a */
[----:B-----5:R-:W-:-:S03]  /*1200*/  LEA R54, P0, R43, R40, 0x2 ;  /* 0x000000282b367211 */ /* 0x020fc600078010ff */
[----:B------:R-:W2:Y:S01]  /*1210*/  LDG.E.CONSTANT R45, [R150.64+0x4] ;  /* 0x0000040a962d7981 */ /* 0x000ea2000c1e9900 */
[----:B------:R-:W-:-:S03]  /*1220*/  LEA.HI.X R55, R43, R41, R42, 0x2, P0 ;  /* 0x000000292b377211 */ /* 0x000fc600000f142a */
[----:B------:R-:W3:Y:S04]  /*1230*/  LDG.E.CONSTANT R43, [R150.64] ;  /* 0x0000000a962b7981 */ /* 0x000ee8000c1e9900 */
[----:B------:R-:W3:Y:S04]  /*1240*/  LDG.E.CONSTANT R42, [R54.64] ;  /* 0x0000000a362a7981 */ /* 0x000ee8000c1e9900 */
[----:B------:R-:W2:Y:S01]  /*1250*/  LDG.E.CONSTANT R44, [R54.64+0x4] ;  /* 0x0000040a362c7981 */ /* 0x000ea2000c1e9900 */
[----:B------:R-:W-:-:S03]  /*1260*/  UIADD3 UR6, UR4, 0x4, URZ ;  /* 0x0000000404067890 */ /* 0x000fc6000fffe03f */
[----:B------:R0:W4:Y:S04]  /*1270*/  LDG.E.CONSTANT R156, [R54.64+0x8] ;  /* 0x0000080a369c7981 */ /* 0x000128000c1e9900 */
[----:B------:R1:W4:Y:S04]  /*1280*/  LDG.E.CONSTANT R159, [R150.64+0x8] ;  /* 0x0000080a969f7981 */ /* 0x000328000c1e9900 */
[----:B------:R0:W4:Y:S04]  /*1290*/  LDG.E.CONSTANT R158, [R54.64+0xc] ;  /* 0x00000c0a369e7981 */ /* 0x000128000c1e9900 */
[----:B------:R1:W4:Y:S01]  /*12a0*/  LDG.E.CONSTANT R161, [R150.64+0xc] ;  /* 0x00000c0a96a17981 */ /* 0x000322000c1e9900 */
[----:B---3--:R-:W-:Y:S01]  /*12b0*/  FFMA R155, R42, R43, R155 ;  /* 0x0000002b2a9b7223 */ /* 0x008fe2000000009b */
[----:B------:R-:W-:-:S03]  /*12c0*/  IADD3 R43, P0, R149, UR6, RZ ;  /* 0x00000006952b7c10 */ /* 0x000fc6000ff1e0ff */
[----:B--2---:R-:W-:Y:S02]  /*12d0*/  FFMA R155, R44, R45, R155 ;  /* 0x0000002d2c9b7223 */ /* 0x004fe4000000009b */
[----:B------:R-:W-:Y:S01]  /*12e0*/  IMAD.X R44, RZ, RZ, R154, P0 ;  /* 0x000000ffff2c7224 */ /* 0x000fe200000e069a */
[----:B------:R-:W-:-:S04]  /*12f0*/  LEA R42, P0, R43, R40, 0x2 ;  /* 0x000000282b2a7211 */ /* 0x000fc800078010ff */
[----:B------:R-:W-:Y:S02]  /*1300*/  LEA.HI.X R43, R43, R41, R44, 0x2, P0 ;  /* 0x000000292b2b7211 */ /* 0x000fe400000f142c */
[----:B------:R-:W-:-:S03]  /*1310*/  IADD3 R45, P0, R47, UR6, RZ ;  /* 0x000000062f2d7c10 */ /* 0x000fc6000ff1e0ff */
[----:B------:R-:W2:Y:S01]  /*1320*/  LDG.E.CONSTANT R157, [R42.64+0x4] ;  /* 0x0000040a2a9d7981 */ /* 0x000ea2000c1e9900 */
[----:B------:R-:W-:Y:S02]  /*1330*/  IADD3.X R160, RZ, R46, RZ, P0, !PT ;  /* 0x0000002effa07210 */ /* 0x000fe400007fe4ff */
[C---:B------:R-:W-:Y:S01]  /*1340*/  LEA R44, P0, R45.reuse, c[0x0][0x160], 0x2 ;  /* 0x000058002d2c7a11 */ /* 0x040fe200078010ff */
[----:B0-----:R-:W3:Y:S03]  /*1350*/  LDG.E.CONSTANT R54, [R42.64+0x8] ;  /* 0x0000080a2a367981 */ /* 0x001ee6000c1e9900 */
[----:B------:R-:W-:Y:S01]  /*1360*/  LEA.HI.X R45, R45, c[0x0][0x164], R160, 0x2, P0 ;  /* 0x000059002d2d7a11 */ /* 0x000fe200000f14a0 */
[----:B------:R-:W2:Y:S04]  /*1370*/  LDG.E.CONSTANT R55, [R42.64+0xc] ;  /* 0x00000c0a2a377981 */ /* 0x000ea8000c1e9900 */
[----:B------:R-:W2:Y:S04]  /*1380*/  LDG.E.CONSTANT R160, [R42.64] ;  /* 0x0000000a2aa07981 */ /* 0x000ea8000c1e9900 */
[----:B-1----:R-:W2:Y:S04]  /*1390*/  LDG.E.CONSTANT R150, [R44.64] ;  /* 0x0000000a2c967981 */ /* 0x002ea8000c1e9900 */
[----:B------:R-:W3:Y:S04]  /*13a0*/  LDG.E.CONSTANT R151, [R44.64+0x4] ;  /* 0x0000040a2c977981 */ /* 0x000ee8000c1e9900 */
[----:B------:R-:W3:Y:S04]  /*13b0*/  LDG.E.CONSTANT R162, [R44.64+0x8] ;  /* 0x0000080a2ca27981 */ /* 0x000ee8000c1e9900 */
[----:B------:R-:W3:Y:S01]  /*13c0*/  LDG.E.CONSTANT R163, [R44.64+0xc] ;  /* 0x00000c0a2ca37981 */ /* 0x000ee2000c1e9900 */
[----:B----4-:R-:W-:-:S04]  /*13d0*/  FFMA R155, R156, R159, R155 ;  /* 0x0000009f9c9b7223 */ /* 0x010fc8000000009b */
[----:B------:R-:W-:Y:S01]  /*13e0*/  FFMA R155, R158, R161, R155 ;  /* 0x000000a19e9b7223 */ /* 0x000fe2000000009b */
[----:B------:R-:W-:Y:S02]  /*13f0*/  PLOP3.LUT P0, PT, PT, PT, PT, 0x8, 0x0 ;  /* 0x000000000000781c */ /* 0x000fe40003f0e170 */
[----:B------:R-:W-:Y:S01]  /*1400*/  IADD3 R153, R153, -0x8, RZ ;  /* 0xfffffff899997810 */ /* 0x000fe20007ffe0ff */
[----:B------:R-:W-:Y:S01]  /*1410*/  UIADD3 UR4, UR4, 0x8, URZ ;  /* 0x0000000804047890 */ /* 0x000fe2000fffe03f */
[----:B--2---:R-:W-:-:S04]  /*1420*/  FFMA R150, R160, R150, R155 ;  /* 0x00000096a0967223 */ /* 0x004fc8000000009b */
[----:B---3--:R-:W-:-:S04]  /*1430*/  FFMA R151, R157, R151, R150 ;  /* 0x000000979d977223 */ /* 0x008fc80000000096 */
[----:B------:R-:W-:-:S04]  /*1440*/  FFMA R54, R54, R162, R151 ;  /* 0x000000a236367223 */ /* 0x000fc80000000097 */
[----:B------:R-:W-:-:S02]  /*1450*/  FFMA R155, R55, R163, R54 ;  /* 0x000000a3379b7223 */ /* 0x000fc40000000036 */
.L_x_78:
[----:B------:R-:W-:-:S13]  /*1460*/  ISETP.NE.OR P0, PT, R153, RZ, P0 ;  /* 0x000000ff9900720c */ /* 0x000fda0000705670 */
[----:B------:R-:W-:Y:S05]  /*1470*/  @!P0 BRA `(.L_x_74) ;  /* 0x0000018000008947 */ /* 0x000fea0003800000 */
.L_x_75:
        /* <DEDUP_REMOVED lines=11> */
[----:B------:R-:W2:Y:S04]  /*1530*/  LDG.E.CONSTANT R151, [R42.64+0x4] ;  /* 0x0000040a2a977981 */ /* 0x000ea8000c1e9900 */
[----:B------:R-:W4:Y:S04]  /*1540*/  LDG.E.CONSTANT R157, [R42.64+0x8] ;  /* 0x0000080a2a9d7981 */ /* 0x000f28000c1e9900 */
[----:B------:R-:W4:Y:S04]  /*1550*/  LDG.E.CONSTANT R156, [R44.64+0x8] ;  /* 0x0000080a2c9c7981 */ /* 0x000f28000c1e9900 */
[----:B------:R-:W4:Y:S04]  /*1560*/  LDG.E.CONSTANT R159, [R42.64+0xc] ;  /* 0x00000c0a2a9f7981 */ /* 0x000f28000c1e9900 */
[----:B------:R-:W4:Y:S01]  /*1570*/  LDG.E.CONSTANT R158, [R44.64+0xc] ;  /* 0x00000c0a2c9e7981 */ /* 0x000f22000c1e9900 */
[----:B------:R-:W-:-:S04]  /*1580*/  IADD3 R153, R153, -0x4, RZ ;  /* 0xfffffffc99997810 */ /* 0x000fc80007ffe0ff */
[----:B------:R-:W-:Y:S01]  /*1590*/  ISETP.NE.AND P0, PT, R153, RZ, PT ;  /* 0x000000ff9900720c */ /* 0x000fe20003f05270 */
[----:B------:R-:W-:Y:S01]  /*15a0*/  UIADD3 UR4, UR4, 0x4, URZ ;  /* 0x0000000404047890 */ /* 0x000fe2000fffe03f */
[----:B---3--:R-:W-:-:S04]  /*15b0*/  FFMA R54, R54, R55, R155 ;  /* 0x0000003736367223 */ /* 0x008fc8000000009b */
[----:B--2---:R-:W-:-:S04]  /*15c0*/  FFMA R54, R151, R150, R54 ;  /* 0x0000009697367223 */ /* 0x004fc80000000036 */
[----:B----4-:R-:W-:-:S04]  /*15d0*/  FFMA R54, R157, R156, R54 ;  /* 0x0000009c9d367223 */ /* 0x010fc80000000036 */
[----:B------:R-:W-:Y:S01]  /*15e0*/  FFMA R155, R159, R158, R54 ;  /* 0x0000009e9f9b7223 */ /* 0x000fe20000000036 */
[----:B-1----:R-:W-:Y:S05]  /*15f0*/  @P0 BRA `(.L_x_75) ;  /* 0xfffffe8000000947 */ /* 0x002fea000383ffff */
.L_x_74:
[----:B------:R-:W-:Y:S02]  /*1600*/  IADD3 R42, R53, -c[0x0][0x1b0], -R50 ;  /* 0x80006c00352a7a10 */ /* 0x000fe40007ffe832 */
[----:B------:R-:W-:Y:S02]  /*1610*/  ISETP.NE.AND P0, PT, R2, RZ, PT ;  /* 0x000000ff0200720c */ /* 0x000fe40003f05270 */
[----:B------:R0:W2:Y:S11]  /*1620*/  I2F R150, R42 ;  /* 0x0000002a00967306 */ /* 0x0000b60000201400 */
[----:B------:R-:W-:Y:S05]  /*1630*/  @!P0 BRA `(.L_x_79) ;  /* 0x0000014000008947 */ /* 0x000fea0003800000 */
[----:B0-----:R-:W-:-:S04]  /*1640*/  IADD3 R149, P0, R149, UR4, RZ ;  /* 0x0000000495957c10 */ /* 0x001fc8000ff1e0ff */
[----:B-----5:R-:W-:Y:S01]  /*1650*/  LEA R40, P1, R149, R40, 0x2 ;  /* 0x0000002895287211 */ /* 0x020fe200078210ff */
[----:B------:R-:W-:Y:S01]  /*1660*/  IMAD.X R154, RZ, RZ, R154, P0 ;  /* 0x000000ffff9a7224 */ /* 0x000fe200000e069a */
[----:B------:R-:W-:-:S04]  /*1670*/  IADD3 R43, P0, R47, UR4, RZ ;  /* 0x000000042f2b7c10 */ /* 0x000fc8000ff1e0ff */
[----:B------:R-:W-:Y:S02]  /*1680*/  IADD3.X R44, RZ, R46, RZ, P0, !PT ;  /* 0x0000002eff2c7210 */ /* 0x000fe400007fe4ff */
[----:B------:R-:W-:Y:S02]  /*1690*/  LEA R42, P0, R43, c[0x0][0x160], 0x2 ;  /* 0x000058002b2a7a11 */ /* 0x000fe400078010ff */
[----:B------:R-:W-:Y:S02]  /*16a0*/  LEA.HI.X R41, R149, R41, R154, 0x2, P1 ;  /* 0x0000002995297211 */ /* 0x000fe400008f149a */
[----:B------:R-:W-:-:S03]  /*16b0*/  LEA.HI.X R43, R43, c[0x0][0x164], R44, 0x2, P0 ;  /* 0x000059002b2b7a11 */ /* 0x000fc600000f142c */
[----:B------:R-:W3:Y:S04]  /*16c0*/  LDG.E.CONSTANT R44, [R40.64] ;  /* 0x0000000a282c7981 */ /* 0x000ee8000c1e9900 */
[----:B------:R-:W3:Y:S01]  /*16d0*/  LDG.E.CONSTANT R45, [R42.64] ;  /* 0x0000000a2a2d7981 */ /* 0x000ee2000c1e9900 */
[----:B------:R-:W-:Y:S01]  /*16e0*/  ISETP.NE.AND P0, PT, R2, 0x1, PT ;  /* 0x000000010200780c */ /* 0x000fe20003f05270 */
[----:B---3--:R-:W-:-:S12]  /*16f0*/  FFMA R155, R44, R45, R155 ;  /* 0x0000002d2c9b7223 */ /* 0x008fd8000000009b */
[----:B------:R-:W-:Y:S05]  /*1700*/  @!P0 BRA `(.L_x_79) ;  /* 0x0000007000008947 */ /* 0x000fea0003800000 */
[----:B------:R-:W-:Y:S01]  /*1710*/  ISETP.NE.AND P0, PT, R2, 0x2, PT ;  /* 0x000000020200780c */ /* 0x000fe20003f05270 */
[----:B------:R-:W3:Y:S04]  /*1720*/  LDG.E.CONSTANT R44, [R40.64+0x4] ;  /* 0x0000040a282c7981 */ /* 0x000ee8000c1e9900 */
[----:B------:R-:W3:Y:S08]  /*1730*/  LDG.E.CONSTANT R45, [R42.64+0x4] ;  /* 0x0000040a2a2d7981 */ /* 0x000ef0000c1e9900 */
[----:B------:R-:W4:Y:S04]  /*1740*/  @P0 LDG.E.CONSTANT R54, [R40.64+0x8] ;  /* 0x0000080a28360981 */ /* 0x000f28000c1e9900 */
[----:B------:R-:W4:Y:S01]  /*1750*/  @P0 LDG.E.CONSTANT R55, [R42.64+0x8] ;  /* 0x0000080a2a370981 */ /* 0x000f22000c1e9900 */
[----:B---3--:R-:W-:-:S04]  /*1760*/  FFMA R155, R44, R45, R155 ;  /* 0x0000002d2c9b7223 */ /* 0x008fc8000000009b */
[----:B----4-:R-:W-:-:S04]  /*1770*/  @P0 FFMA R155, R54, R55, R155 ;  /* 0x00000037369b0223 */ /* 0x010fc8000000009b */
.L_x_79:
[----:B0----5:R-:W-:-:S04]  /*1780*/  FMUL R40, R155, c[0x0][0x1ac] ;  /* 0x00006b009b287a20 */ /* 0x021fc80000400000 */
[----:B--2---:R-:W-:-:S05]  /*1790*/  FFMA R41, R150, R49, R40 ;  /* 0x0000003196297223 */ /* 0x004fca0000000028 */
[----:B------:R-:W-:-:S04]  /*17a0*/  FSETP.GT.AND P0, PT, R41, R52, PT ;  /* 0x000000342900720b */ /* 0x000fc80003f04000 */
[----:B------:R-:W-:-:S04]  /*17b0*/  FSEL R52, R41, R52, P0 ;  /* 0x0000003429347208 */ /* 0x000fc80000000000 */
.L_x_73:
[----:B------:R-:W-:Y:S05]  /*17c0*/  BSYNC B2 ;  /* 0x0000000000027941 */ /* 0x000fea0003800000 */
.L_x_72:
[----:B------:R-:W-:-:S04]  /*17d0*/  IADD3 R53, R53, 0x1, RZ ;  /* 0x0000000135357810 */ /* 0x000fc80007ffe0ff */
[----:B------:R-:W-:-:S13]  /*17e0*/  ISETP.GE.U32.AND P0, PT, R53, R48, PT ;  /* 0x000000303500720c */ /* 0x000fda0003f06070 */
[----:B------:R-:W-:Y:S01]  /*17f0*/  @P0 CALL.REL.NOINC `(.L_x_80) ;  /* 0x0000001000000944 */ /* 0x000fe20003c00000 */
[----:B------:R-:W-:Y:S05]  /*1800*/  BRA `(.L_x_81) ;  /* 0xfffff16000007947 */ /* 0x000fea000383ffff */
.L_x_80:
[----:B------:R-:W-:Y:S05]  /*1810*/  BSYNC B1 ;  /* 0x0000000000017941 */ /* 0x000fea0003800000 */
.L_x_71:
[----:B------:R-:W-:Y:S01]  /*1820*/  BSSY B1, `(.L_x_82) ;  /* 0x00000f6000017945 */ /* 0x000fe20003800000 */
[----:B------:R-:W-:Y:S02]  /*1830*/  IMAD.MOV.U32 R53, RZ, RZ, RZ ;  /* 0x000000ffff357224 */ /* 0x000fe400078e00ff */
[----:B------:R-:W-:-:S02]  /*1840*/  IMAD.MOV.U32 R149, RZ, RZ, RZ ;  /* 0x000000ffff957224 */ /* 0x000fc400078e00ff */
.L_x_92:
[----:B------:R-:W0:Y:S01]  /*1850*/  I2F.U32.RP R43, c[0x0][0x1b4] ;  /* 0x00006d00002b7b06 */ /* 0x000e220000209000 */
[----:B------:R-:W-:Y:S01]  /*1860*/  HFMA2.MMA R40, -RZ, RZ, 0, 0 ;  /* 0x00000000ff287435 */ /* 0x000fe200000001ff */
[----:B------:R-:W-:Y:S01]  /*1870*/  ISETP.NE.U32.AND P2, PT, RZ, c[0x0][0x1b4], PT ;  /* 0x00006d00ff007a0c */ /* 0x000fe20003f45070 */
[----:B------:R-:W-:Y:S05]  /*1880*/  BSSY B2, `(.L_x_83) ;  /* 0x00000eb000027945 */ /* 0x000fea0003800000 */
[----:B0-----:R-:W0:Y:S02]  /*1890*/  MUFU.RCP R43, R43 ;  /* 0x0000002b002b7308 */ /* 0x001e240000001000 */
[----:B0-----:R-:W-:-:S06]  /*18a0*/  IADD3 R41, R43, 0xffffffe, RZ ;  /* 0x0ffffffe2b297810 */ /* 0x001fcc0007ffe0ff */
[----:B------:R-:W0:Y:S02]  /*18b0*/  F2I.FTZ.U32.TRUNC.NTZ R41, R41 ;  /* 0x0000002900297305 */ /* 0x000e24000021f000 */
[----:B0-----:R-:W-:-:S04]  /*18c0*/  IMAD.MOV R45, RZ, RZ, -R41 ;  /* 0x000000ffff2d7224 */ /* 0x001fc800078e0a29 */
        /* <DEDUP_REMOVED lines=13> */
[----:B------:R-:W-:-:S04]  /*19a0*/  IMAD.MOV.U32 R41, RZ, RZ, 0x8 ;  /* 0x00000008ff297424 */ /* 0x000fc800078e00ff */
[----:B------:R-:W-:-:S06]  /*19b0*/  IMAD.WIDE.U32 R40, R42, R41, c[0x0][0x168] ;  /* 0x00005a002a287625 */ /* 0x000fcc00078e0029 */
[----:B------:R-:W5:Y:S01]  /*19c0*/  LDG.E.64.CONSTANT R40, [R40.64] ;  /* 0x0000000a28287981 */ /* 0x000f62000c1e9b00 */
[----:B------:R-:W-:Y:S01]  /*19d0*/  MOV R43, c[0x0][0x190] ;  /* 0x00006400002b7a02 */ /* 0x000fe20000000f00 */
[----:B------:R-:W-:Y:S01]  /*19e0*/  IMAD.MOV R42, RZ, RZ, -R42 ;  /* 0x000000ffff2a7224 */ /* 0x000fe200078e0a2a */
[----:B------:R-:W-:Y:S01]  /*19f0*/  UMOV UR4, URZ ;  /* 0x0000003f00047c82 */ /* 0x000fe20008000000 */
[----:B------:R-:W-:Y:S01]  /*1a00*/  IMAD.MOV.U32 R156, RZ, RZ, RZ ;  /* 0x000000ffff9c7224 */ /* 0x000fe200078e00ff */
[----:B------:R-:W-:Y:S01]  /*1a10*/  IADD3 R43, R43, -0x1, RZ ;  /* 0xffffffff2b2b7810 */ /* 0x000fe20007ffe0ff */
[----:B------:R-:W-:-:S03]  /*1a20*/  IMAD R42, R42, c[0x0][0x1b4], R149 ;  /* 0x00006d002a2a7a24 */ /* 0x000fc600078e0295 */
[----:B------:R-:W-:Y:S01]  /*1a30*/  ISETP.GE.U32.AND P1, PT, R43, 0x3, PT ;  /* 0x000000032b00780c */ /* 0x000fe20003f26070 */
[----:B------:R-:W-:-:S05]  /*1a40*/  IMAD R42, R42, c[0x0][0x1a0], RZ ;  /* 0x000068002a2a7a24 */ /* 0x000fca00078e02ff */
[----:B------:R-:W-:-:S05]  /*1a50*/  IADD3 R153, P0, R42, R51, RZ ;  /* 0x000000332a997210 */ /* 0x000fca0007f1e0ff */
[----:B------:R-:W-:Y:S02]  /*1a60*/  IMAD.X R154, RZ, RZ, RZ, P0 ;  /* 0x000000ffff9a7224 */ /* 0x000fe400000e06ff */
        /* <DEDUP_REMOVED lines=8> */
.L_x_88:
[----:B------:R-:W-:-:S05]  /*1af0*/  IADD3 R42, P1, R47, UR4, RZ ;  /* 0x000000042f2a7c10 */ /* 0x000fca000ff3e0ff */
[----:B------:R-:W-:Y:S01]  /*1b00*/  IMAD.X R43, RZ, RZ, R46, P1 ;  /* 0x000000ffff2b7224 */ /* 0x000fe200008e062e */
[----:B------:R-:W-:-:S04]  /*1b10*/  LEA R150, P1, R42, c[0x0][0x160], 0x2 ;  /* 0x000058002a967a11 */ /* 0x000fc800078210ff */
[----:B------:R-:W-:Y:S02]  /*1b20*/  LEA.HI.X R151, R42, c[0x0][0x164], R43, 0x2, P1 ;  /* 0x000059002a977a11 */ /* 0x000fe400008f142b */
[----:B------:R-:W-:-:S03]  /*1b30*/  IADD3 R43, P1, R153, UR4, RZ ;  /* 0x00000004992b7c10 */ /* 0x000fc6000ff3e0ff */
[----:B------:R0:W2:Y:S01]  /*1b40*/  LDG.E.CONSTANT R44, [R150.64+0x4] ;  /* 0x0000040a962c7981 */ /* 0x0000a2000c1e9900 */
[----:B------:R-:W-:Y:S02]  /*1b50*/  IADD3.X R42, RZ, R154, RZ, P1, !PT ;  /* 0x0000009aff2a7210 */ /* 0x000fe40000ffe4ff */
[C---:B-----5:R-:W-:Y:S01]  /*1b60*/  LEA R54, P1, R43.reuse, R40, 0x2 ;  /* 0x000000282b367211 */ /* 0x060fe200078210ff */
[----:B------:R0:W3:Y:S03]  /*1b70*/  LDG.E.CONSTANT R158, [R150.64+0x8] ;  /* 0x0000080a969e7981 */ /* 0x0000e6000c1e9900 */
[----:B------:R-:W-:Y:S02]  /*1b80*/  LEA.HI.X R55, R43, R41, R42, 0x2, P1 ;  /* 0x000000292b377211 */ /* 0x000fe400008f142a */
[----:B------:R0:W4:Y:S04]  /*1b90*/  LDG.E.CONSTANT R42, [R150.64] ;  /* 0x0000000a962a7981 */ /* 0x000128000c1e9900 */
[----:B------:R1:W4:Y:S04]  /*1ba0*/  LDG.E.CONSTANT R43, [R54.64] ;  /* 0x0000000a362b7981 */ /* 0x000328000c1e9900 */
[----:B------:R1:W2:Y:S04]  /*1bb0*/  LDG.E.CONSTANT R45, [R54.64+0x4] ;  /* 0x0000040a362d7981 */ /* 0x0002a8000c1e9900 */
[----:B------:R1:W3:Y:S01]  /*1bc0*/  LDG.E.CONSTANT R157, [R54.64+0x8] ;  /* 0x0000080a369d7981 */ /* 0x0002e2000c1e9900 */
[----:B------:R-:W-:-:S03]  /*1bd0*/  UIADD3 UR6, UR4, 0x4, URZ ;  /* 0x0000000404067890 */ /* 0x000fc6000fffe03f */
[----:B0-----:R-:W3:Y:S04]  /*1be0*/  LDG.E.CONSTANT R150, [R150.64+0xc] ;  /* 0x00000c0a96967981 */ /* 0x001ee8000c1e9900 */
[----:B-1----:R-:W3:Y:S01]  /*1bf0*/  LDG.E.CONSTANT R55, [R54.64+0xc] ;  /* 0x00000c0a36377981 */ /* 0x002ee2000c1e9900 */
[----:B----4-:R-:W-:-:S04]  /*1c00*/  FFMA R42, R43, R42, R156 ;  /* 0x0000002a2b2a7223 */ /* 0x010fc8000000009c */
[----:B--2---:R-:W-:-:S04]  /*1c10*/  FFMA R42, R45, R44, R42 ;  /* 0x0000002c2d2a7223 */ /* 0x004fc8000000002a */
[----:B---3--:R-:W-:Y:S01]  /*1c20*/  FFMA R156, R157, R158, R42 ;  /* 0x0000009e9d9c7223 */ /* 0x008fe2000000002a */
[----:B------:R-:W-:-:S05]  /*1c30*/  IADD3 R42, P1, R47, UR6, RZ ;  /* 0x000000062f2a7c10 */ /* 0x000fca000ff3e0ff */
[----:B------:R-:W-:Y:S01]  /*1c40*/  IMAD.X R43, RZ, RZ, R46, P1 ;  /* 0x000000ffff2b7224 */ /* 0x000fe200008e062e */
[----:B------:R-:W-:-:S04]  /*1c50*/  LEA R44, P1, R42, c[0x0][0x160], 0x2 ;  /* 0x000058002a2c7a11 */ /* 0x000fc800078210ff */
[----:B------:R-:W-:Y:S02]  /*1c60*/  LEA.HI.X R45, R42, c[0x0][0x164], R43, 0x2, P1 ;  /* 0x000059002a2d7a11 */ /* 0x000fe400008f142b */
[----:B------:R-:W-:-:S03]  /*1c70*/  IADD3 R43, P1, R153, UR6, RZ ;  /* 0x00000006992b7c10 */ /* 0x000fc6000ff3e0ff */
[----:B------:R0:W2:Y:S02]  /*1c80*/  LDG.E.CONSTANT R158, [R44.64] ;  /* 0x0000000a2c9e7981 */ /* 0x0000a4000c1e9900 */
[----:B------:R-:W-:Y:S01]  /*1c90*/  IMAD.X R157, RZ, RZ, R154, P1 ;  /* 0x000000ffff9d7224 */ /* 0x000fe200008e069a */
[C---:B------:R-:W-:Y:S01]  /*1ca0*/  LEA R42, P1, R43.reuse, R40, 0x2 ;  /* 0x000000282b2a7211 */ /* 0x040fe200078210ff */
[----:B------:R0:W3:Y:S03]  /*1cb0*/  LDG.E.CONSTANT R160, [R44.64+0x4] ;  /* 0x0000040a2ca07981 */ /* 0x0000e6000c1e9900 */
[----:B------:R-:W-:Y:S01]  /*1cc0*/  LEA.HI.X R43, R43, R41, R157, 0x2, P1 ;  /* 0x000000292b2b7211 */ /* 0x000fe200008f149d */
[----:B------:R0:W4:Y:S04]  /*1cd0*/  LDG.E.CONSTANT R162, [R44.64+0x8] ;  /* 0x0000080a2ca27981 */ /* 0x000128000c1e9900 */
[----:B------:R1:W2:Y:S04]  /*1ce0*/  LDG.E.CONSTANT R157, [R42.64] ;  /* 0x0000000a2a9d7981 */ /* 0x0002a8000c1e9900 */
[----:B------:R1:W3:Y:S04]  /*1cf0*/  LDG.E.CONSTANT R159, [R42.64+0x4] ;  /* 0x0000040a2a9f7981 */ /* 0x0002e8000c1e9900 */
[----:B------:R1:W4:Y:S01]  /*1d00*/  LDG.E.CONSTANT R161, [R42.64+0x8] ;  /* 0x0000080a2aa17981 */ /* 0x000322000c1e9900 */
[----:B------:R-:W-:Y:S01]  /*1d10*/  UIADD3 UR6, UR4, 0x8, URZ ;  /* 0x0000000804067890 */ /* 0x000fe2000fffe03f */
[----:B------:R-:W-:-:S02]  /*1d20*/  FFMA R156, R55, R150, R156 ;  /* 0x00000096379c7223 */ /* 0x000fc4000000009c */
[----:B0-----:R-:W3:Y:S03]  /*1d30*/  LDG.E.CONSTANT R44, [R44.64+0xc] ;  /* 0x00000c0a2c2c7981 */ /* 0x001ee6000c1e9900 */
[----:B------:R-:W-:Y:S01]  /*1d40*/  IADD3 R54, P1, R47, UR6, RZ ;  /* 0x000000062f367c10 */ /* 0x000fe2000ff3e0ff */
[----:B-1----:R-:W4:Y:S04]  /*1d50*/  LDG.E.CONSTANT R43, [R42.64+0xc] ;  /* 0x00000c0a2a2b7981 */ /* 0x002f28000c1e9900 */
[----:B------:R-:W-:Y:S01]  /*1d60*/  IMAD.X R55, RZ, RZ, R46, P1 ;  /* 0x000000ffff377224 */ /* 0x000fe200008e062e */
[----:B------:R-:W-:-:S04]  /*1d70*/  LEA R150, P1, R54, c[0x0][0x160], 0x2 ;  /* 0x0000580036967a11 */ /* 0x000fc800078210ff */
[----:B------:R-:W-:Y:S02]  /*1d80*/  LEA.HI.X R151, R54, c[0x0][0x164], R55, 0x2, P1 ;  /* 0x0000590036977a11 */ /* 0x000fe400008f1437 */
[----:B------:R-:W-:Y:S01]  /*1d90*/  IADD3 R55, P1, R153, UR6, RZ ;  /* 0x0000000699377c10 */ /* 0x000fe2000ff3e0ff */
[----:B--2---:R-:W-:-:S03]  /*1da0*/  FFMA R156, R157, R158, R156 ;  /* 0x0000009e9d9c7223 */ /* 0x004fc6000000009c */
[----:B------:R-:W-:Y:S01]  /*1db0*/  IADD3.X R157, RZ, R154, RZ, P1, !PT ;  /* 0x0000009aff9d7210 */ /* 0x000fe20000ffe4ff */
[----:B------:R0:W2:Y:S01]  /*1dc0*/  LDG.E.CONSTANT R158, [R150.64] ;  /* 0x0000000a969e7981 */ /* 0x0000a2000c1e9900 */
[----:B------:R-:W-:-:S04]  /*1dd0*/  LEA R54, P1, R55, R40, 0x2 ;  /* 0x0000002837367211 */ /* 0x000fc800078210ff */
[----:B------:R-:W-:-:S05]  /*1de0*/  LEA.HI.X R55, R55, R41, R157, 0x2, P1 ;  /* 0x0000002937377211 */ /* 0x000fca00008f149d */
[----:B------:R1:W2:Y:S01]  /*1df0*/  LDG.E.CONSTANT R157, [R54.64] ;  /* 0x0000000a369d7981 */ /* 0x0002a2000c1e9900 */
[----:B---3--:R-:W-:-:S03]  /*1e00*/  FFMA R156, R159, R160, R156 ;  /* 0x000000a09f9c7223 */ /* 0x008fc6000000009c */
[----:B------:R0:W3:Y:S01]  /*1e10*/  LDG.E.CONSTANT R160, [R150.64+0x4] ;  /* 0x0000040a96a07981 */ /* 0x0000e2000c1e9900 */
[----:B----4-:R-:W-:-:S03]  /*1e20*/  FFMA R156, R161, R162, R156 ;  /* 0x000000a2a19c7223 */ /* 0x010fc6000000009c */
[----:B------:R1:W3:Y:S04]  /*1e30*/  LDG.E.CONSTANT R159, [R54.64+0x4] ;  /* 0x0000040a369f7981 */ /* 0x0002e8000c1e9900 */
[----:B------:R1:W4:Y:S04]  /*1e40*/  LDG.E.CONSTANT R161, [R54.64+0x8] ;  /* 0x0000080a36a17981 */ /* 0x000328000c1e9900 */
[----:B------:R0:W4:Y:S01]  /*1e50*/  LDG.E.CONSTANT R162, [R150.64+0x8] ;  /* 0x0000080a96a27981 */ /* 0x000122000c1e9900 */
[----:B------:R-:W-:Y:S01]  /*1e60*/  UIADD3 UR6, UR4, 0xc, URZ ;  /* 0x0000000c04067890 */ /* 0x000fe2000fffe03f */
[----:B------:R-:W-:-:S02]  /*1e70*/  FFMA R156, R43, R44, R156 ;  /* 0x0000002c2b9c7223 */ /* 0x000fc4000000009c */
[----:B-1----:R-:W4:Y:S03]  /*1e80*/  LDG.E.CONSTANT R55, [R54.64+0xc] ;  /* 0x00000c0a36377981 */ /* 0x002f26000c1e9900 */
[----:B------:R-:W-:Y:S01]  /*1e90*/  IADD3 R42, P1, R47, UR6, RZ ;  /* 0x000000062f2a7c10 */ /* 0x000fe2000ff3e0ff */
[----:B0-----:R-:W4:Y:S04]  /*1ea0*/  LDG.E.CONSTANT R150, [R150.64+0xc] ;  /* 0x00000c0a96967981 */ /* 0x001f28000c1e9900 */
[----:B------:R-:W-:Y:S01]  /*1eb0*/  IMAD.X R43, RZ, RZ, R46, P1 ;  /* 0x000000ffff2b7224 */ /* 0x000fe200008e062e */
[----:B------:R-:W-:-:S04]  /*1ec0*/  LEA R44, P1, R42, c[0x0][0x160], 0x2 ;  /* 0x000058002a2c7a11 */ /* 0x000fc800078210ff */
[----:B------:R-:W-:Y:S02]  /*1ed0*/  LEA.HI.X R45, R42, c[0x0][0x164], R43, 0x2, P1 ;  /* 0x000059002a2d7a11 */ /* 0x000fe400008f142b */
[----:B------:R-:W-:-:S03]  /*1ee0*/  IADD3 R43, P1, R153, UR6, RZ ;  /* 0x00000006992b7c10 */ /* 0x000fc6000ff3e0ff */
[----:B------:R-:W4:Y:S01]  /*1ef0*/  LDG.E.CONSTANT R164, [R44.64+0xc] ;  /* 0x00000c0a2ca47981 */ /* 0x000f22000c1e9900 */
[----:B--2---:R-:W-:Y:S02]  /*1f00*/  FFMA R156, R157, R158, R156 ;  /* 0x0000009e9d9c7223 */ /* 0x004fe4000000009c */
[----:B------:R-:W-:Y:S01]  /*1f10*/  IMAD.X R157, RZ, RZ, R154, P1 ;  /* 0x000000ffff9d7224 */ /* 0x000fe200008e069a */
[C---:B------:R-:W-:Y:S01]  /*1f20*/  LEA R42, P1, R43.reuse, R40, 0x2 ;  /* 0x000000282b2a7211 */ /* 0x040fe200078210ff */
[----:B------:R-:W2:Y:S03]  /*1f30*/  LDG.E.CONSTANT R158, [R44.64] ;  /* 0x0000000a2c9e7981 */ /* 0x000ea6000c1e9900 */
[----:B------:R-:W-:Y:S01]  /*1f40*/  LEA.HI.X R43, R43, R41, R157, 0x2, P1 ;  /* 0x000000292b2b7211 */ /* 0x000fe200008f149d */
[----:B---3--:R-:W-:Y:S02]  /*1f50*/  FFMA R156, R159, R160, R156 ;  /* 0x000000a09f9c7223 */ /* 0x008fe4000000009c */
[----:B------:R-:W3:Y:S04]  /*1f60*/  LDG.E.CONSTANT R160, [R44.64+0x4] ;  /* 0x0000040a2ca07981 */ /* 0x000ee8000c1e9900 */
[----:B------:R-:W2:Y:S04]  /*1f70*/  LDG.E.CONSTANT R157, [R42.64] ;  /* 0x0000000a2a9d7981 */ /* 0x000ea8000c1e9900 */
[----:B------:R-:W3:Y:S01]  /*1f80*/  LDG.E.CONSTANT R159, [R42.64+0x4] ;  /* 0x0000040a2a9f7981 */ /* 0x000ee2000c1e9900 */
[----:B----4-:R-:W-:-:S03]  /*1f90*/  FFMA R156, R161, R162, R156 ;  /* 0x000000a2a19c7223 */ /* 0x010fc6000000009c */
[----:B------:R-:W4:Y:S04]  /*1fa0*/  LDG.E.CONSTANT R161, [R42.64+0x8] ;  /* 0x0000080a2aa17981 */ /* 0x000f28000c1e9900 */
[----:B------:R-:W4:Y:S04]  /*1fb0*/  LDG.E.CONSTANT R162, [R44.64+0x8] ;  /* 0x0000080a2ca27981 */ /* 0x000f28000c1e9900 */
[----:B------:R-:W4:Y:S01]  /*1fc0*/  LDG.E.CONSTANT R163, [R42.64+0xc] ;  /* 0x00000c0a2aa37981 */ /* 0x000f22000c1e9900 */
[----:B------:R-:W-:Y:S01]  /*1fd0*/  IADD3 R155, R155, -0x10, RZ ;  /* 0xfffffff09b9b7810 */ /* 0x000fe20007ffe0ff */
[----:B------:R-:W-:-:S03]  /*1fe0*/  FFMA R156, R55, R150, R156 ;  /* 0x00000096379c7223 */ /* 0x000fc6000000009c */
[----:B------:R-:W-:Y:S01]  /*1ff0*/  ISETP.GT.AND P1, PT, R155, 0xc, PT ;  /* 0x0000000c9b00780c */ /* 0x000fe20003f24270 */
[----:B------:R-:W-:Y:S01]  /*2000*/  UIADD3 UR4, UR4, 0x10, URZ ;  /* 0x0000001004047890 */ /* 0x000fe2000fffe03f */
[----:B--2---:R-:W-:-:S04]  /*2010*/  FFMA R156, R157, R158, R156 ;  /* 0x0000009e9d9c7223 */ /* 0x004fc8000000009c */
[----:B---3--:R-:W-:-:S04]  /*2020*/  FFMA R156, R159, R160, R156 ;  /* 0x000000a09f9c7223 */ /* 0x008fc8000000009c */
[----:B----4-:R-:W-:-:S04]  /*2030*/  FFMA R156, R161, R162, R156 ;  /* 0x000000a2a19c7223 */ /* 0x010fc8000000009c */
[----:B------:R-:W-:Y:S01]  /*2040*/  FFMA R156, R163, R164, R156 ;  /* 0x000000a4a39c7223 */ /* 0x000fe2000000009c */
[----:B------:R-:W-:Y:S05]  /*2050*/  @P1 BRA `(.L_x_88) ;  /* 0xfffffa9000001947 */ /* 0x000fea000383ffff */
.L_x_87:
[----:B------:R-:W-:-:S13]  /*2060*/  ISETP.GT.AND P1, PT, R155, 0x4, PT ;  /* 0x000000049b00780c */ /* 0x000fda0003f24270 */
[----:B------:R-:W-:Y:S05]  /*2070*/  @!P1 BRA `(.L_x_89) ;  /* 0x000002c000009947 */ /* 0x000fea0003800000 */
        /* <DEDUP_REMOVED lines=25> */
[----:B------:R-:W2:Y:S02]  /*2210*/  LDG.E.CONSTANT R158, [R44.64] ;  /* 0x0000000a2c9e7981 */ /* 0x000ea4000c1e9900 */
[----:B------:R-:W-:Y:S01]  /*2220*/  IMAD.X R157, RZ, RZ, R154, P0 ;  /* 0x000000ffff9d7224 */ /* 0x000fe200000e069a */
[C---:B------:R-:W-:Y:S01]  /*2230*/  LEA R42, P0, R43.reuse, R40, 0x2 ;  /* 0x000000282b2a7211 */ /* 0x040fe200078010ff */
[----:B------:R-:W3:Y:S03]  /*2240*/  LDG.E.CONSTANT R160, [R44.64+0x4] ;  /* 0x0000040a2ca07981 */ /* 0x000ee6000c1e9900 */
[----:B------:R-:W-:Y:S01]  /*2250*/  LEA.HI.X R43, R43, R41, R157, 0x2, P0 ;  /* 0x000000292b2b7211 */ /* 0x000fe200000f149d */
[----:B------:R-:W4:Y:S04]  /*2260*/  LDG.E.CONSTANT R162, [R44.64+0x8] ;  /* 0x0000080a2ca27981 */ /* 0x000f28000c1e9900 */
[----:B------:R-:W2:Y:S04]  /*2270*/  LDG.E.CONSTANT R157, [R42.64] ;  /* 0x0000000a2a9d7981 */ /* 0x000ea8000c1e9900 */
[----:B------:R-:W3:Y:S04]  /*2280*/  LDG.E.CONSTANT R159, [R42.64+0x4] ;  /* 0x0000040a2a9f7981 */ /* 0x000ee8000c1e9900 */
[----:B------:R-:W4:Y:S04]  /*2290*/  LDG.E.CONSTANT R161, [R42.64+0x8] ;  /* 0x0000080a2aa17981 */ /* 0x000f28000c1e9900 */
[----:B------:R-:W4:Y:S04]  /*22a0*/  LDG.E.CONSTANT R163, [R42.64+0xc] ;  /* 0x00000c0a2aa37981 */ /* 0x000f28000c1e9900 */
[----:B------:R-:W4:Y:S01]  /*22b0*/  LDG.E.CONSTANT R164, [R44.64+0xc] ;  /* 0x00000c0a2ca47981 */ /* 0x000f22000c1e9900 */
[----:B------:R-:W-:Y:S01]  /*22c0*/  FFMA R156, R55, R150, R156 ;  /* 0x00000096379c7223 */ /* 0x000fe2000000009c */
[----:B------:R-:W-:-:S02]  /*22d0*/  PLOP3.LUT P0, PT, PT, PT, PT, 0x8, 0x0 ;  /* 0x000000000000781c */ /* 0x000fc40003f0e170 */
[----:B------:R-:W-:Y:S01]  /*22e0*/  IADD3 R155, R155, -0x8, RZ ;  /* 0xfffffff89b9b7810 */ /* 0x000fe20007ffe0ff */
[----:B------:R-:W-:Y:S01]  /*22f0*/  UIADD3 UR4, UR4, 0x8, URZ ;  /* 0x0000000804047890 */ /* 0x000fe2000fffe03f */
[----:B--2---:R-:W-:-:S04]  /*2300*/  FFMA R156, R157, R158, R156 ;  /* 0x0000009e9d9c7223 */ /* 0x004fc8000000009c */
[----:B---3--:R-:W-:-:S04]  /*2310*/  FFMA R156, R159, R160, R156 ;  /* 0x000000a09f9c7223 */ /* 0x008fc8000000009c */
[----:B----4-:R-:W-:-:S04]  /*2320*/  FFMA R156, R161, R162, R156 ;  /* 0x000000a2a19c7223 */ /* 0x010fc8000000009c */
[----:B------:R-:W-:-:S02]  /*2330*/  FFMA R156, R163, R164, R156 ;  /* 0x000000a4a39c7223 */ /* 0x000fc4000000009c */
.L_x_89:
[----:B------:R-:W-:-:S13]  /*2340*/  ISETP.NE.OR P0, PT, R155, RZ, P0 ;  /* 0x000000ff9b00720c */ /* 0x000fda0000705670 */
[----:B------:R-:W-:Y:S05]  /*2350*/  @!P0 BRA `(.L_x_85) ;  /* 0x0000018000008947 */ /* 0x000fea0003800000 */
.L_x_86:
[----:B------:R-:W-:-:S05]  /*2360*/  IADD3 R42, P0, R47, UR4, RZ ;  /* 0x000000042f2a7c10 */ /* 0x000fca000ff1e0ff */
[----:B------:R-:W-:Y:S01]  /*2370*/  IMAD.X R43, RZ, RZ, R46, P0 ;  /* 0x000000ffff2b7224 */ /* 0x000fe200000e062e */
[----:B------:R-:W-:-:S04]  /*2380*/  LEA R44, P0, R42, c[0x0][0x160], 0x2 ;  /* 0x000058002a2c7a11 */ /* 0x000fc800078010ff */
[----:B------:R-:W-:Y:S02]  /*2390*/  LEA.HI.X R45, R42, c[0x0][0x164], R43, 0x2, P0 ;  /* 0x000059002a2d7a11 */ /* 0x000fe400000f142b */
[----:B------:R-:W-:-:S03]  /*23a0*/  IADD3 R43, P0, R153, UR4, RZ ;  /* 0x00000004992b7c10 */ /* 0x000fc6000ff1e0ff */
[----:B------:R-:W2:Y:S01]  /*23b0*/  LDG.E.CONSTANT R150, [R44.64+0x4] ;  /* 0x0000040a2c967981 */ /* 0x000ea2000c1e9900 */
[----:B------:R-:W-:Y:S02]  /*23c0*/  IADD3.X R54, RZ, R154, RZ, P0, !PT ;  /* 0x0000009aff367210 */ /* 0x000fe400007fe4ff */
[C---:B-----5:R-:W-:Y:S01]  /*23d0*/  LEA R42, P0, R43.reuse, R40, 0x2 ;  /* 0x000000282b2a7211 */ /* 0x060fe200078010ff */
[----:B------:R-:W3:Y:S03]  /*23e0*/  LDG.E.CONSTANT R158, [R44.64+0x8] ;  /* 0x0000080a2c9e7981 */ /* 0x000ee6000c1e9900 */
[----:B------:R-:W-:Y:S01]  /*23f0*/  LEA.HI.X R43, R43, R41, R54, 0x2, P0 ;  /* 0x000000292b2b7211 */ /* 0x000fe200000f1436 */
[----:B------:R-:W4:Y:S04]  /*2400*/  LDG.E.CONSTANT R160, [R44.64+0xc] ;  /* 0x00000c0a2ca07981 */ /* 0x000f28000c1e9900 */
[----:B------:R-:W2:Y:S04]  /*2410*/  LDG.E.CONSTANT R54, [R44.64] ;  /* 0x0000000a2c367981 */ /* 0x000ea8000c1e9900 */
[----:B------:R-:W2:Y:S04]  /*2420*/  LDG.E.CONSTANT R55, [R42.64] ;  /* 0x0000000a2a377981 */ /* 0x000ea8000c1e9900 */
[----:B------:R-:W3:Y:S04]  /*2430*/  LDG.E.CONSTANT R151, [R42.64+0x4] ;  /* 0x0000040a2a977981 */ /* 0x000ee8000c1e9900 */
[----:B------:R-:W4:Y:S04]  /*2440*/  LDG.E.CONSTANT R157, [R42.64+0x8] ;  /* 0x0000080a2a9d7981 */ /* 0x000f28000c1e9900 */
[----:B------:R-:W4:Y:S01]  /*2450*/  LDG.E.CONSTANT R159, [R42.64+0xc] ;  /* 0x00000c0a2a9f7981 */ /* 0x000f22000c1e9900 */
[----:B------:R-:W-:-:S04]  /*2460*/  IADD3 R155, R155, -0x4, RZ ;  /* 0xfffffffc9b9b7810 */ /* 0x000fc80007ffe0ff */
[----:B------:R-:W-:Y:S01]  /*2470*/  ISETP.NE.AND P0, PT, R155, RZ, PT ;  /* 0x000000ff9b00720c */ /* 0x000fe20003f05270 */
[----:B------:R-:W-:Y:S01]  /*2480*/  UIADD3 UR4, UR4, 0x4, URZ ;  /* 0x0000000404047890 */ /* 0x000fe2000fffe03f */
[----:B--2---:R-:W-:-:S04]  /*2490*/  FFMA R54, R55, R54, R156 ;  /* 0x0000003637367223 */ /* 0x004fc8000000009c */
[----:B---3--:R-:W-:-:S04]  /*24a0*/  FFMA R54, R151, R150, R54 ;  /* 0x0000009697367223 */ /* 0x008fc80000000036 */
[----:B----4-:R-:W-:-:S04]  /*24b0*/  FFMA R54, R157, R158, R54 ;  /* 0x0000009e9d367223 */ /* 0x010fc80000000036 */
[----:B------:R-:W-:Y:S01]  /*24c0*/  FFMA R156, R159, R160, R54 ;  /* 0x000000a09f9c7223 */ /* 0x000fe20000000036 */
[----:B-1----:R-:W-:Y:S05]  /*24d0*/  @P0 BRA `(.L_x_86) ;  /* 0xfffffe8000000947 */ /* 0x002fea000383ffff */
.L_x_85:
        /* <DEDUP_REMOVED lines=8> */
[----:B------:R-:W-:Y:S01]  /*2560*/  LEA.HI.X R41, R153, R41, R154, 0x2, P1 ;  /* 0x0000002999297211 */ /* 0x000fe200008f149a */
[----:B------:R-:W-:Y:S01]  /*2570*/  IMAD.X R44, RZ, RZ, R46, P0 ;  /* 0x000000ffff2c7224 */ /* 0x000fe200000e062e */
[----:B------:R-:W-:-:S03]  /*2580*/  LEA R42, P0, R43, c[0x0][0x160], 0x2 ;  /* 0x000058002b2a7a11 */ /* 0x000fc600078010ff */
[----:B------:R-:W3:Y:S01]  /*2590*/  LDG.E.CONSTANT R45, [R40.64] ;  /* 0x0000000a282d7981 */ /* 0x000ee2000c1e9900 */
[----:B------:R-:W-:-:S05]  /*25a0*/  LEA.HI.X R43, R43, c[0x0][0x164], R44, 0x2, P0 ;  /* 0x000059002b2b7a11 */ /* 0x000fca00000f142c */
        /* <DEDUP_REMOVED lines=11> */
.L_x_90:
[----:B0-----:R-:W-:Y:S01]  /*2660*/  FMUL R156, R156, c[0x0][0x1ac] ;  /* 0x00006b009c9c7a20 */ /* 0x001fe20000400000 */
[----:B------:R-:W-:Y:S01]  /*2670*/  HFMA2.MMA R43, -RZ, RZ, 3.7421875, 0 ;  /* 0x437c0000ff2b7435 */ /* 0x000fe200000001ff */
[----:B-----5:R-:W-:Y:S02]  /*2680*/  IMAD.MOV.U32 R40, RZ, RZ, 0x3bbb989d ;  /* 0x3bbb989dff287424 */ /* 0x020fe400078e00ff */
[----:B--2---:R-:W-:-:S04]  /*2690*/  FFMA R41, R150, R49, R156 ;  /* 0x0000003196297223 */ /* 0x004fc8000000009c */
[----:B------:R-:W-:-:S04]  /*26a0*/  FADD R41, -R52, R41 ;  /* 0x0000002934297221 */ /* 0x000fc80000000100 */
[----:B------:R-:W-:-:S04]  /*26b0*/  FFMA.SAT R40, R41, R40, 0.5 ;  /* 0x3f00000029287423 */ /* 0x000fc80000002028 */
[----:B------:R-:W-:-:S04]  /*26c0*/  FFMA.RM R40, R40, R43, 12582913 ;  /* 0x4b40000128287423 */ /* 0x000fc8000000402b */
[C---:B------:R-:W-:Y:S02]  /*26d0*/  FADD R42, R40.reuse, -12583039 ;  /* 0xcb40007f282a7421 */ /* 0x040fe40000000000 */
[----:B------:R-:W-:Y:S02]  /*26e0*/  IMAD.SHL.U32 R40, R40, 0x800000, RZ ;  /* 0x0080000028287824 */ /* 0x000fe400078e00ff */
[----:B------:R-:W-:-:S04]  /*26f0*/  FFMA R42, R41, 1.4426950216293334961, -R42 ;  /* 0x3fb8aa3b292a7823 */ /* 0x000fc8000000082a */
[----:B------:R-:W-:-:S06]  /*2700*/  FFMA R42, R41, 1.925963033500011079e-08, R42 ;  /* 0x32a57060292a7823 */ /* 0x000fcc000000002a */
[----:B------:R-:W0:Y:S02]  /*2710*/  MUFU.EX2 R42, R42 ;  /* 0x0000002a002a7308 */ /* 0x000e240000000800 */
[----:B0-----:R-:W-:-:S06]  /*2720*/  FFMA R53, R40, R42, R53 ;  /* 0x0000002a28357223 */ /* 0x001fcc0000000035 */
.L_x_84:
[----:B------:R-:W-:Y:S05]  /*2730*/  BSYNC B2 ;  /* 0x0000000000027941 */ /* 0x000fea0003800000 */
.L_x_83:
[----:B------:R-:W-:-:S04]  /*2740*/  IADD3 R149, R149, 0x1, RZ ;  /* 0x0000000195957810 */ /* 0x000fc80007ffe0ff */
[----:B------:R-:W-:-:S13]  /*2750*/  ISETP.GE.U32.AND P0, PT, R149, R48, PT ;  /* 0x000000309500720c */ /* 0x000fda0003f06070 */
[----:B------:R-:W-:Y:S01]  /*2760*/  @P0 CALL.REL.NOINC `(.L_x_91) ;  /* 0x0000001000000944 */ /* 0x000fe20003c00000 */
[----:B------:R-:W-:Y:S05]  /*2770*/  BRA `(.L_x_92) ;  /* 0xfffff0d000007947 */ /* 0x000fea000383ffff */
.L_x_91:
[----:B------:R-:W-:Y:S05]  /*2780*/  BSYNC B1 ;  /* 0x0000000000017941 */ /* 0x000fea0003800000 */
.L_x_82:
[----:B------:R-:W-:Y:S01]  /*2790*/  FSETP.GT.AND P0, PT, R53, RZ, PT ;  /* 0x000000ff3500720b */ /* 0x000fe20003f04000 */
[----:B------:R-:W-:Y:S01]  /*27a0*/  BSSY B1, `(.L_x_93) ;  /* 0x0000010000017945 */ /* 0x000fe20003800000 */
[----:B------:R-:W-:-:S11]  /*27b0*/  IMAD.MOV.U32 R54, RZ, RZ, RZ ;  /* 0x000000ffff367224 */ /* 0x000fd600078e00ff */
[----:B------:R-:W-:Y:S05]  /*27c0*/  @!P0 BRA `(.L_x_94) ;  /* 0x000000d000008947 */ /* 0x000fea0003800000 */
[----:B------:R-:W-:Y:S01]  /*27d0*/  IADD3 R40, R53, 0x1800000, RZ ;  /* 0x0180000035287810 */ /* 0x000fe20007ffe0ff */
[----:B------:R-:W-:Y:S03]  /*27e0*/  BSSY B2, `(.L_x_94) ;  /* 0x000000b000027945 */ /* 0x000fe60003800000 */
[----:B------:R-:W-:-:S04]  /*27f0*/  LOP3.LUT R40, R40, 0x7f800000, RZ, 0xc0, !PT ;  /* 0x7f80000028287812 */ /* 0x000fc800078ec0ff */
[----:B------:R-:W-:-:S13]  /*2800*/  ISETP.GT.U32.AND P0, PT, R40, 0x1ffffff, PT ;  /* 0x01ffffff2800780c */ /* 0x000fda0003f04070 */
[----:B------:R-:W-:Y:S05]  /*2810*/  @P0 BRA `(.L_x_95) ;  /* 0x0000003000000947 */ /* 0x000fea0003800000 */
[----:B------:R-:W-:-:S02]  /*2820*/  MOV R40, 0x2840 ;  /* 0x0000284000287802 */ /* 0x000fc40000000f00 */
[----:B-1---5:R-:W-:Y:S05]  /*2830*/  CALL.REL.NOINC `($flash_attention_paged$__cuda_sm20_rcp_rn_f32_slowpath) ;  /* 0x00019ca000007944 */ /* 0x022fea0003c00000 */
[----:B------:R-:W-:Y:S05]  /*2840*/  BRA `(.L_x_96) ;  /* 0x0000004000007947 */ /* 0x000fea0003800000 */
.L_x_95:
[----:B------:R-:W0:Y:S02]  /*2850*/  MUFU.RCP R54, R53 ;  /* 0x0000003500367308 */ /* 0x000e240000001000 */
[----:B0-----:R-:W-:-:S04]  /*2860*/  FFMA R40, R53, R54, -1 ;  /* 0xbf80000035287423 */ /* 0x001fc80000000036 */
[----:B------:R-:W-:-:S04]  /*2870*/  FADD.FTZ R41, -R40, -RZ ;  /* 0x800000ff28297221 */ /* 0x000fc80000010100 */
[----:B------:R-:W-:-:S02]  /*2880*/  FFMA R54, R54, R41, R54 ;  /* 0x0000002936367223 */ /* 0x000fc40000000036 */
.L_x_96:
[----:B------:R-:W-:Y:S05]  /*2890*/  BSYNC B2 ;  /* 0x0000000000027941 */ /* 0x000fea0003800000 */
.L_x_94:
[----:B------:R-:W-:Y:S05]  /*28a0*/  BSYNC B1 ;  /* 0x0000000000017941 */ /* 0x000fea0003800000 */
.L_x_93:
[----:B------:R-:W-:-:S05]  /*28b0*/  IMAD.MOV.U32 R150, RZ, RZ, RZ ;  /* 0x000000ffff967224 */ /* 0x000fca00078e00ff */
.L_x_111:
[----:B------:R-:W-:-:S04]  /*28c0*/  IADD3 R55, -R150, c[0x0][0x190], RZ ;  /* 0x0000640096377a10 */ /* 0x000fc80007ffe1ff */
[----:B------:R-:W-:-:S04]  /*28d0*/  IMNMX.U32 R55, R55, 0x80, PT ;  /* 0x0000008037377817 */ /* 0x000fc80003800000 */
[----:B------:R-:W-:-:S13]  /*28e0*/  ISETP.NE.AND P0, PT, R55, RZ, PT ;  /* 0x000000ff3700720c */ /* 0x000fda0003f05270 */
[----:B012--5:R-:W-:Y:S05]  /*28f0*/  @!P0 BRA `(.L_x_97) ;  /* 0x000113e000008947 */ /* 0x027fea0003800000 */
[----:B------:R-:W-:Y:S02]  /*2900*/  PRMT R40, R55, 0x9910, RZ ;  /* 0x0000991037287816 */ /* 0x000fe400000000ff */
[----:B------:R-:W-:Y:S02]  /*2910*/  MOV R5, RZ ;  /* 0x000000ff00057202 */ /* 0x000fe40000000f00 */
[----:B------:R-:W-:-:S13]  /*2920*/  ISETP.NE.AND P0, PT, R40, 0x1, PT ;  /* 0x000000012800780c */ /* 0x000fda0003f05270 */
[----:B------:R-:W-:Y:S05]  /*2930*/  @!P0 BRA `(.L_x_97) ;  /* 0x000113a000008947 */ /* 0x000fea0003800000 */
[----:B------:R-:W-:Y:S01]  /*2940*/  ISETP.NE.AND P0, PT, R40, 0x2, PT ;  /* 0x000000022800780c */ /* 0x000fe20003f05270 */
[----:B------:R-:W-:-:S12]  /*2950*/  IMAD.MOV.U32 R6, RZ, RZ, RZ ;  /* 0x000000ffff067224 */ /* 0x000fd800078e00ff */
[----:B------:R-:W-:Y:S01]  /*2960*/  @!P0 IMAD.MOV.U32 R5, RZ, RZ, RZ ;  /* 0x000000ffff058224 */ /* 0x000fe200078e00ff */
[----:B------:R-:W-:Y:S05]  /*2970*/  @!P0 BRA `(.L_x_97) ;  /* 0x0001136000008947 */ /* 0x000fea0003800000 */
[----:B------:R-:W-:Y:S01]  /*2980*/  ISETP.GE.U32.AND P0, PT, R55, 0x4, PT ;  /* 0x000000043700780c */ /* 0x000fe20003f06070 */
[----:B------:R-:W-:Y:S01]  /*2990*/  HFMA2.MMA R5, -RZ, RZ, 0, 0 ;  /* 0x00000000ff057435 */ /* 0x000fe200000001ff */
[----:B------:R-:W-:-:S11]  /*29a0*/  IMAD.MOV.U32 R7, RZ, RZ, RZ ;  /* 0x000000ffff077224 */ /* 0x000fd600078e00ff */
[----:B------:R-:W-:Y:S05]  /*29b0*/  @!P0 BRA `(.L_x_97) ;  /* 0x0001132000008947 */ /* 0x000fea0003800000 */
[----:B------:R-:W-:Y:S01]  /*29c0*/  ISETP.NE.AND P0, PT, R55, 0x4, PT ;  /* 0x000000043700780c */ /* 0x000fe20003f05270 */
[----:B------:R-:W-:Y:S02]  /*29d0*/  IMAD.MOV.U32 R8, RZ, RZ, RZ ;  /* 0x000000ffff087224 */ /* 0x000fe400078e00ff */
[----:B------:R-:W-:Y:S02]  /*29e0*/  IMAD.MOV.U32 R7, RZ, RZ, RZ ;  /* 0x000000ffff077224 */ /* 0x000fe400078e00ff */
[----:B------:R-:W-:-:S08]  /*29f0*/  IMAD.MOV.U32 R5, RZ, RZ, RZ ;  /* 0x000000ffff057224 */ /* 0x000fd000078e00ff */
[----:B------:R-:W-:Y:S05]  /*2a00*/  @!P0 BRA `(.L_x_97) ;  /* 0x000112d000008947 */ /* 0x000fea0003800000 */
[----:B------:R-:W-:Y:S01]  /*2a10*/  ISETP.GE.U32.AND P0, PT, R55, 0x6, PT ;  /* 0x000000063700780c */ /* 0x000fe20003f06070 */
[----:B------:R-:W-:Y:S01]  /*2a20*/  CS2R R8, SRZ ;  /* 0x0000000000087805 */ /* 0x000fe2000001ff00 */
[----:B------:R-:W-:Y:S01]  /*2a30*/  MOV R7, RZ ;  /* 0x000000ff00077202 */ /* 0x000fe20000000f00 */
[----:B------:R-:W-:-:S10]  /*2a40*/  IMAD.MOV.U32 R5, RZ, RZ, RZ ;  /* 0x000000ffff057224 */ /* 0x000fd400078e00ff */
[----:B------:R-:W-:Y:S05]  /*2a50*/  @!P0 BRA `(.L_x_97) ;  /* 0x0001128000008947 */ /* 0x000fea0003800000 */
[----:B------:R-:W-:Y:S01]  /*2a60*/  ISETP.NE.AND P0, PT, R55, 0x6, PT ;  /* 0x000000063700780c */ /* 0x000fe20003f05270 */
[----:B------:R-:W-:Y:S01]  /*2a70*/  HFMA2.MMA R5, -RZ, RZ, 0, 0 ;  /* 0x00000000ff057435 */ /* 0x000fe200000001ff */
[----:B------:R-:W-:Y:S01]  /*2a80*/  IMAD.MOV.U32 R10, RZ, RZ, RZ ;  /* 0x000000ffff0a7224 */ /* 0x000fe200078e00ff */
[----:B------:R-:W-:Y:S01]  /*2a90*/  CS2R R8, SRZ ;  /* 0x0000000000087805 */ /* 0x000fe2000001ff00 */
[----:B------:R-:W-:-:S09]  /*2aa0*/  IMAD.MOV.U32 R7, RZ, RZ, RZ ;  /* 0x000000ffff077224 */ /* 0x000fd200078e00ff */
[----:B------:R-:W-:Y:S05]  /*2ab0*/  @!P0 BRA `(.L_x_97) ;  /* 0x0001122000008947 */ /* 0x000fea0003800000 */
[----:B------:R-:W-:Y:S01]  /*2ac0*/  ISETP.GE.U32.AND P0, PT, R55, 0x8, PT ;  /* 0x000000083700780c */ /* 0x000fe20003f06070 */
[----:B------:R-:W-:Y:S01]  /*2ad0*/  CS2R R10, SRZ ;  /* 0x00000000000a7805 */ /* 0x000fe2000001ff00 */
[----:B------:R-:W-:Y:S01]  /*2ae0*/  CS2R R8, SRZ ;  /* 0x0000000000087805 */ /* 0x000fe2000001ff00 */
[----:B------:R-:W-:Y:S02]  /*2af0*/  IMAD.MOV.U32 R7, RZ, RZ, RZ ;  /* 0x000000ffff077224 */ /* 0x000fe400078e00ff */
[----:B------:R-:W-:-:S08]  /*2b00*/  IMAD.MOV.U32 R5, RZ, RZ, RZ ;  /* 0x000000ffff057224 */ /* 0x000fd000078e00ff */
[----:B------:R-:W-:Y:S05]  /*2b10*/  @!P0 BRA `(.L_x_97) ;  /* 0x000111c000008947 */ /* 0x000fea0003800000 */
[----:B------:R-:W-:Y:S01]  /*2b20*/  ISETP.NE.AND P0, PT, R55, 0x8, PT ;  /* 0x000000083700780c */ /* 0x000fe20003f05270 */
[----:B------:R-:W-:Y:S01]  /*2b30*/  IMAD.MOV.U32 R12, RZ, RZ, RZ ;  /* 0x000000ffff0c7224 */ /* 0x000fe200078e00ff */
[----:B------:R-:W-:Y:S01]  /*2b40*/  CS2R R10, SRZ ;  /* 0x00000000000a7805 */ /* 0x000fe2000001ff00 */
[----:B------:R-:W-:Y:S01]  /*2b50*/  CS2R R8, SRZ ;  /* 0x0000000000087805 */ /* 0x000fe2000001ff00 */
[----:B------:R-:W-:Y:S01]  /*2b60*/  MOV R7, RZ ;  /* 0x000000ff00077202 */ /* 0x000fe20000000f00 */
[----:B------:R-:W-:-:S08]  /*2b70*/  IMAD.MOV.U32 R5, RZ, RZ, RZ ;  /* 0x000000ffff057224 */ /* 0x000fd000078e00ff */
[----:B------:R-:W-:Y:S05]  /*2b80*/  @!P0 BRA `(.L_x_97) ;  /* 0x0001115000008947 */ /* 0x000fea0003800000 */
[----:B------:R-:W-:Y:S01]  /*2b90*/  ISETP.GE.U32.AND P0, PT, R55, 0xa, PT ;  /* 0x0000000a3700780c */ /* 0x000fe20003f06070 */
[----:B------:R-:W-:Y:S01]  /*2ba0*/  CS2R R12, SRZ ;  /* 0x00000000000c7805 */ /* 0x000fe2000001ff00 */
[----:B------:R-:W-:Y:S01]  /*2bb0*/  CS2R R10, SRZ ;  /* 0x00000000000a7805 */ /* 0x000fe2000001ff00 */
[----:B------:R-:W-:Y:S01]  /*2bc0*/  CS2R R8, SRZ ;  /* 0x0000000000087805 */ /* 0x000fe2000001ff00 */
[----:B------:R-:W-:Y:S02]  /*2bd0*/  IMAD.MOV.U32 R7, RZ, RZ, RZ ;  /* 0x000000ffff077224 */ /* 0x000fe400078e00ff */
[----:B------:R-:W-:-:S07]  /*2be0*/  IMAD.MOV.U32 R5, RZ, RZ, RZ ;  /* 0x000000ffff057224 */ /* 0x000fce00078e00ff */
[----:B------:R-:W-:Y:S05]  /*2bf0*/  @!P0 BRA `(.L_x_97) ;  /* 0x000110e000008947 */ /* 0x000fea0003800000 */
[----:B------:R-:W-:Y:S01]  /*2c00*/  ISETP.NE.AND P0, PT, R55, 0xa, PT ;  /* 0x0000000a3700780c */ /* 0x000fe20003f05270 */
[----:B------:R-:W-:Y:S01]  /*2c10*/  HFMA2.MMA R14, -RZ, RZ, 0, 0 ;  /* 0x00000000ff0e7435 */ /* 0x000fe200000001ff */
[----:B------:R-:W-:Y:S01]  /*2c20*/  CS2R R12, SRZ ;  /* 0x00000000000c7805 */ /* 0x000fe2000001ff00 */
[----:B------:R-:W-:Y:S01]  /*2c30*/  CS2R R10, SRZ ;  /* 0x00000000000a7805 */ /* 0x000fe2000001ff00 */
[----:B------:R-:W-:Y:S01]  /*2c40*/  CS2R R8, SRZ ;  /* 0x0000000000087805 */ /* 0x000fe2000001ff00 */
[----:B------:R-:W-:Y:S02]  /*2c50*/  IMAD.MOV.U32 R7, RZ, RZ, RZ ;  /* 0x000000ffff077224 */ /* 0x000fe400078e00ff */
[----:B------:R-:W-:-:S06]  /*2c60*/  IMAD.MOV.U32 R5, RZ, RZ, RZ ;  /* 0x000000ffff057224 */ /* 0x000fcc00078e00ff */
[----:B------:R-:W-:Y:S05]  /*2c70*/  @!P0 BRA `(.L_x_97) ;  /* 0x0001106000008947 */ /* 0x000fea0003800000 */
[----:B------:R-:W-:Y:S01]  /*2c80*/  ISETP.GE.U32.AND P0, PT, R55, 0xc, PT ;  /* 0x0000000c3700780c */ /* 0x000fe20003f06070 */
[----:B------:R-:W-:Y:S01]  /*2c90*/  CS2R R14, SRZ ;  /* 0x00000000000e7805 */ /* 0x000fe2000001ff00 */
[----:B------:R-:W-:Y:S01]  /*2ca0*/  CS2R R12, SRZ ;  /* 0x00000000000c7805 */ /* 0x000fe2000001ff00 */
[----:B------:R-:W-:Y:S01]  /*2cb0*/  CS2R R10, SRZ ;  /* 0x00000000000a7805 */ /* 0x000fe2000001ff00 */
[----:B------:R-:W-:Y:S01]  /*2cc0*/  CS2R R8, SRZ ;  /* 0x0000000000087805 */ /* 0x000fe2000001ff00 */
[----:B------:R-:W-:Y:S01]  /*2cd0*/  IMAD.MOV.U32 R7, RZ, RZ, RZ ;  /* 0x000000ffff077224 */ /* 0x000fe200078e00ff */
[----:B------:R-:W-:-:S07]  /*2ce0*/  MOV R5, RZ ;  /* 0x000000ff00057202 */ /* 0x000fce0000000f00 */
[----:B------:R-:W-:Y:S05]  /*2cf0*/  @!P0 BRA `(.L_x_97) ;  /* 0x00010fe000008947 */ /* 0x000fea0003800000 */
[----:B------:R-:W-:Y:S01]  /*2d00*/  ISETP.NE.AND P0, PT, R55, 0xc, PT ;  /* 0x0000000c3700780c */ /* 0x000fe20003f05270 */
[----:B------:R-:W-:Y:S01]  /*2d10*/  IMAD.MOV.U32 R16, RZ, RZ, RZ ;  /* 0x000000ffff107224 */ /* 0x000fe200078e00ff */
[----:B------:R-:W-:Y:S01]  /*2d20*/  CS2R R14, SRZ ;  /* 0x00000000000e7805 */ /* 0x000fe2000001ff00 */
[----:B------:R-:W-:Y:S01]  /*2d30*/  CS2R R12, SRZ ;  /* 0x00000000000c7805 */ /* 0x000fe2000001ff00 */
[----:B------:R-:W-:Y:S01]  /*2d40*/  CS2R R10, SRZ ;  /* 0x00000000000a7805 */ /* 0x000fe2000001ff00 */
[----:B------:R-:W-:Y:S01]  /*2d50*/  CS2R R8, SRZ ;  /* 0x0000000000087805 */ /* 0x000fe2000001ff00 */
[----:B------:R-:W-:Y:S02]  /*2d60*/  IMAD.MOV.U32 R7, RZ, RZ, RZ ;  /* 0x000000ffff077224 */ /* 0x000fe400078e00ff */
[----:B------:R-:W-:-:S05]  /*2d70*/  IMAD.MOV.U32 R5, RZ, RZ, RZ ;  /* 0x000000ffff057224 */ /* 0x000fca00078e00ff */
[----:B------:R-:W-:Y:S05]  /*2d80*/  @!P0 BRA `(.L_x_97) ;  /* 0x00010f5000008947 */ /* 0x000fea0003800000 */
[----:B------:R-:W-:Y:S01]  /*2d90*/  ISETP.GE.U32.AND P0, PT, R55, 0xe, PT ;  /* 0x0000000e3700780c */ /* 0x000fe20003f06070 */
[----:B------:R-:W-:Y:S01]  /*2da0*/  CS2R R16, SRZ ;  /* 0x0000000000107805 */ /* 0x000fe2000001ff00 */
[----:B------:R-:W-:Y:S01]  /*2db0*/  CS2R R14, SRZ ;  /* 0x00000000000e7805 */ /* 0x000fe2000001ff00 */
[----:B------:R-:W-:Y:S01]  /*2dc0*/  CS2R R12, SRZ ;  /* 0x00000000000c7805 */ /* 0x000fe2000001ff00 */
[----:B------:R-:W-:Y:S01]  /*2dd0*/  CS2R R10, SRZ ;  /* 0x00000000000a7805 */ /* 0x000fe2000001ff00 */
[----:B------:R-:W-:Y:S01]  /*2de0*/  CS2R R8, SRZ ;  /* 0x0000000000087805 */ /* 0x000fe2000001ff00 */
[----:B------:R-:W-:Y:S01]  /*2df0*/  MOV R7, RZ ;  /* 0x000000ff00077202 */ /* 0x000fe20000000f00 */
[----:B------:R-:W-:-:S06]  /*2e00*/  IMAD.MOV.U32 R5, RZ, RZ, RZ ;  /* 0x000000ffff057224 */ /* 0x000fcc00078e00ff */
[----:B------:R-:W-:Y:S05]  /*2e10*/  @!P0 BRA `(.L_x_97) ;  /* 0x00010ec000008947 */ /* 0x000fea0003800000 */
[----:B------:R-:W-:Y:S01]  /*2e20*/  ISETP.NE.AND P0, PT, R55, 0xe, PT ;  /* 0x0000000e3700780c */ /* 0x000fe20003f05270 */
[----:B------:R-:W-:Y:S01]  /*2e30*/  HFMA2.MMA R5, -RZ, RZ, 0, 0 ;  /* 0x00000000ff057435 */ /* 0x000fe200000001ff */
[----:B------:R-:W-:Y:S01]  /*2e40*/  IMAD.MOV.U32 R18, RZ, RZ, RZ ;  /* 0x000000ffff127224 */ /* 0x000fe200078e00ff */
[----:B------:R-:W-:Y:S01]  /*2e50*/  CS2R R16, SRZ ;  /* 0x0000000000107805 */ /* 0x000fe2000001ff00 */
[----:B------:R-:W-:Y:S01]  /*2e60*/  CS2R R14, SRZ ;  /* 0x00000000000e7805 */ /* 0x000fe2000001ff00 */
[----:B------:R-:W-:Y:S01]  /*2e70*/  CS2R R12, SRZ ;  /* 0x00000000000c7805 */ /* 0x000fe2000001ff00 */
[----:B------:R-:W-:Y:S01]  /*2e80*/  CS2R R10, SRZ ;  /* 0x00000000000a7805 */ /* 0x000fe2000001ff00 */
[----:B------:R-:W-:Y:S01]  /*2e90*/  CS2R R8, SRZ ;  /* 0x0000000000087805 */ /* 0x000fe2000001ff00 */
        /* <DEDUP_REMOVED lines=8> */
[----:B------:R-:W-:Y:S01]  /*2f20*/  CS2R R8, SRZ ;  /* 0x0000000000087805 */ /* 0x000fe2000001ff00 */
[----:B------:R-:W-:Y:S02]  /*2f30*/  IMAD.MOV.U32 R7, RZ, RZ, RZ ;  /* 0x000000ffff077224 */ /* 0x000fe400078e00ff */
[----:B------:R-:W-:-:S04]  /*2f40*/  IMAD.MOV.U32 R5, RZ, RZ, RZ ;  /* 0x000000ffff057224 */ /* 0x000fc800078e00ff */
[----:B------:R-:W-:Y:S05]  /*2f50*/  @!P0 BRA `(.L_x_97) ;  /* 0x00010d8000008947 */ /* 0x000fea0003800000 */
[----:B------:R-:W-:Y:S01]  /*2f60*/  ISETP.NE.AND P0, PT, R55, 0x10, PT ;  /* 0x000000103700780c */ /* 0x000fe20003f05270 */
[----:B------:R-:W-:Y:S01]  /*2f70*/  IMAD.MOV.U32 R20, RZ, RZ, RZ ;  /* 0x000000ffff147224 */ /* 0x000fe200078e00ff */
[----:B------:R-:W-:Y:S01]  /*2f80*/  CS2R R18, SRZ ;  /* 0x0000000000127805 */ /* 0x000fe2000001ff00 */
[----:B------:R-:W-:Y:S01]  /*2f90*/  CS2R R16, SRZ ;  /* 0x0000000000107805 */ /* 0x000fe2000001ff00 */
[----:B------:R-:W-:Y:S01]  /*2fa0*/  CS2R R14, SRZ ;  /* 0x00000000000e7805 */ /* 0x000fe2000001ff00 */
[----:B------:R-:W-:Y:S01]  /*2fb0*/  CS2R R12, SRZ ;  /* 0x00000000000c7805 */ /* 0x000fe2000001ff00 */
[----:B------:R-:W-:Y:S01]  /*2fc0*/  CS2R R10, SRZ ;  /* 0x00000000000a7805 */ /* 0x000fe2000001ff00 */
[----:B------:R-:W-:Y:S01]  /*2fd0*/  CS2R R8, SRZ ;  /* 0x0000000000087805 */ /* 0x000fe2000001ff00 */
[----:B------:R-:W-:Y:S01]  /*2fe0*/  MOV R7, RZ ;  /* 0x000000ff00077202 */ /* 0x000fe20000000f00 */
[----:B------:R-:W-:-:S04]  /*2ff0*/  IMAD.MOV.U32 R5, RZ, RZ, RZ ;  /* 0x000000ffff057224 */ /* 0x000fc800078e00ff */
        /* <DEDUP_REMOVED lines=8> */
[----:B------:R-:W-:Y:S01]  /*3080*/  CS2R R8, SRZ ;  /* 0x0000000000087805 */ /* 0x000fe2000001ff00 */
[----:B------:R-:W-:Y:S02]  /*3090*/  IMAD.MOV.U32 R7, RZ, RZ, RZ ;  /* 0x000000ffff077224 */ /* 0x000fe400078e00ff */
[----:B------:R-:W-:-:S03]  /*30a0*/  IMAD.MOV.U32 R5, RZ, RZ, RZ ;  /* 0x000000ffff057224 */ /* 0x000fc600078e00ff */
        /* <DEDUP_REMOVED lines=9> */
[----:B------:R-:W-:Y:S01]  /*3140*/  CS2R R8, SRZ ;  /* 0x0000000000087805 */ /* 0x000fe2000001ff00 */
[----:B------:R-:W-:Y:S02]  /*3150*/  IMAD.MOV.U32 R7, RZ, RZ, RZ ;  /* 0x000000ffff077224 */ /* 0x000fe400078e00ff */
[----:B------:R-:W-:-:S02]  /*3160*/  IMAD.MOV.U32 R5, RZ, RZ, RZ ;  /* 0x000000ffff057224 */ /* 0x000fc400078e00ff */
[----:B------:R-:W-:Y:S05]  /*3170*/  @!P0 BRA `(.L_x_97) ;  /* 0x00010b6000008947 */ /* 0x000fea0003800000 */
[----:B------:R-:W-:Y:S01]  /*3180*/  ISETP.GE.U32.AND P0, PT, R55, 0x14, PT ;  /* 0x000000143700780c */ /* 0x000fe20003f06070 */
[----:B------:R-:W-:Y:S01]  /*3190*/  CS2R R22, SRZ ;  /* 0x0000000000167805 */ /* 0x000fe2000001ff00 */
[----:B------:R-:W-:Y:S01]  /*31a0*/  MOV R20, RZ ;  /* 0x000000ff00147202 */ /* 0x000fe20000000f00 */
        /* <DEDUP_REMOVED lines=9> */
[----:B------:R-:W-:Y:S01]  /*3240*/  ISETP.NE.AND P0, PT, R55, 0x14, PT ;  /* 0x000000143700780c */ /* 0x000fe20003f05270 */
[----:B------:R-:W-:Y:S01]  /*3250*/  IMAD.MOV.U32 R24, RZ, RZ, RZ ;  /* 0x000000ffff187224 */ /* 0x000fe200078e00ff */
        /* <DEDUP_REMOVED lines=8> */
[----:B------:R-:W-:-:S02]  /*32e0*/  IMAD.MOV.U32 R7, RZ, RZ, RZ ;  /* 0x000000ffff077224 */ /* 0x000fc400078e00ff */
[----:B------:R-:W-:Y:S01]  /*32f0*/  IMAD.MOV.U32 R5, RZ, RZ, RZ ;  /* 0x000000ffff057224 */ /* 0x000fe200078e00ff */
[----:B------:R-:W-:Y:S05]  /*3300*/  @!P0 BRA `(.L_x_97) ;  /* 0x000109d000008947 */ /* 0x000fea0003800000 */
[----:B------:R-:W-:Y:S01]  /*3310*/  ISETP.GE.U32.AND P0, PT, R55, 0x16, PT ;  /* 0x000000163700780c */ /* 0x000fe20003f06070 */
[----:B------:R-:W-:Y:S01]  /*3320*/  HFMA2.MMA R7, -RZ, RZ, 0, 0 ;  /* 0x00000000ff077435 */ /* 0x000fe200000001ff */
[----:B------:R-:W-:Y:S01]  /*3330*/  CS2R R24, SRZ ;  /* 0x0000000000187805 */ /* 0x000fe2000001ff00 */
[----:B------:R-:W-:Y:S01]  /*3340*/  CS2R R22, SRZ ;  /* 0x0000000000167805 */ /* 0x000fe2000001ff00 */
[----:B------:R-:W-:Y:S01]  /*3350*/  IMAD.MOV.U32 R20, RZ, RZ, RZ ;  /* 0x000000ffff147224 */ /* 0x000fe200078e00ff */
[----:B------:R-:W-:Y:S01]  /*3360*/  CS2R R18, SRZ ;  /* 0x0000000000127805 */ /* 0x000fe2000001ff00 */
[----:B------:R-:W-:Y:S01]  /*3370*/  CS2R R16, SRZ ;  /* 0x0000000000107805 */ /* 0x000fe2000001ff00 */
[----:B------:R-:W-:Y:S01]  /*3380*/  CS2R R14, SRZ ;  /* 0x00000000000e7805 */ /* 0x000fe2000001ff00 */
[----:B------:R-:W-:Y:S01]  /*3390*/  CS2R R12, SRZ ;  /* 0x00000000000c7805 */ /* 0x000fe2000001ff00 */
[----:B------:R-:W-:Y:S01]  /*33a0*/  CS2R R10, SRZ ;  /* 0x00000000000a7805 */ /* 0x000fe2000001ff00 */
[----:B------:R-:W-:Y:S01]  /*33b0*/  CS2R R8, SRZ ;  /* 0x0000000000087805 */ /* 0x000fe2000001ff00 */
[----:B------:R-:W-:-:S02]  /*33c0*/  IMAD.MOV.U32 R5, RZ, RZ, RZ ;  /* 0x000000ffff057224 */ /* 0x000fc400078e00ff */
[----:B------:R-:W-:Y:S05]  /*33d0*/  @!P0 BRA `(.L_x_97) ;  /* 0x0001090000008947 */ /* 0x000fea0003800000 */
[----:B------:R-:W-:Y:S01]  /*33e0*/  ISETP.NE.AND P0, PT, R55, 0x16, PT ;  /* 0x000000163700780c */ /* 0x000fe20003f05270 */
[----:B------:R-:W-:Y:S01]  /*33f0*/  IMAD.MOV.U32 R26, RZ, RZ, RZ ;  /* 0x000000ffff1a7224 */ /* 0x000fe200078e00ff */
        /* <DEDUP_REMOVED lines=10> */
[----:B------:R-:W-:Y:S01]  /*34a0*/  IMAD.MOV.U32 R5, RZ, RZ, RZ ;  /* 0x000000ffff057224 */ /* 0x000fe200078e00ff */
[----:B------:R-:W-:Y:S05]  /*34b0*/  @!P0 BRA `(.L_x_97) ;  /* 0x0001082000008947 */ /* 0x000fea0003800000 */
[----:B------:R-:W-:Y:S01]  /*34c0*/  ISETP.GE.U32.AND P0, PT, R55, 0x18, PT ;  /* 0x000000183700780c */ /* 0x000fe20003f06070 */
[----:B------:R-:W-:Y:S01]  /*34d0*/  CS2R R26, SRZ ;  /* 0x00000000001a7805 */ /* 0x000fe2000001ff00 */
        /* <DEDUP_REMOVED lines=9> */
[----:B------:R-:W-:Y:S01]  /*3570*/  IMAD.MOV.U32 R7, RZ, RZ, RZ ;  /* 0x000000ffff077224 */ /* 0x000fe200078e00ff */
[----:B------:R-:W-:Y:S01]  /*3580*/  MOV R5, RZ ;  /* 0x000000ff00057202 */ /* 0x000fe20000000f00 */
[----:B------:R-:W-:Y:S05]  /*3590*/  @!P0 BRA `(.L_x_97) ;  /* 0x0001074000008947 */ /* 0x000fea0003800000 */
[----:B------:R-:W-:Y:S01]  /*35a0*/  ISETP.NE.AND P0, PT, R55, 0x18, PT ;  /* 0x000000183700780c */ /* 0x000fe20003f05270 */
[----:B------:R-:W-:Y:S01]  /*35b0*/  HFMA2.MMA R5, -RZ, RZ, 0, 0 ;  /* 0x00000000ff057435 */ /* 0x000fe200000001ff */
[----:B------:R-:W-:Y:S01]  /*35c0*/  IMAD.MOV.U32 R28, RZ, RZ, RZ ;  /* 0x000000ffff1c7224 */ /* 0x000fe200078e00ff */
        /* <DEDUP_REMOVED lines=11> */
[----:B------:R-:W-:Y:S05]  /*3680*/  @!P0 BRA `(.L_x_97) ;  /* 0x0001065000008947 */ /* 0x000fea0003800000 */
[----:B------:R-:W-:Y:S01]  /*3690*/  ISETP.GE.U32.AND P0, PT, R55, 0x1a, PT ;  /* 0x0000001a3700780c */ /* 0x000fe20003f06070 */
[----:B------:R-:W-:Y:S01]  /*36a0*/  CS2R R28, SRZ ;  /* 0x00000000001c7805 */ /* 0x000fe2000001ff00 */
        /* <DEDUP_REMOVED lines=13> */
[----:B------:R-:W-:Y:S01]  /*3780*/  ISETP.NE.AND P0, PT, R55, 0x1a, PT ;  /* 0x0000001a3700780c */ /* 0x000fe20003f05270 */
[----:B------:R-:W-:Y:S01]  /*3790*/  CS2R R28, SRZ ;  /* 0x00000000001c7805 */ /* 0x000fe2000001ff00 */
[----:B------:R-:W-:Y:S01]  /*37a0*/  MOV R30, RZ ;  /* 0x000000ff001e7202 */ /* 0x000fe20000000f00 */
        /* <DEDUP_REMOVED lines=751> */
[----:B------:R-:W-:Y:S01]  /*66a0*/  MOV R78, RZ ;  /* 0x000000ff004e7202 */ /* 0x000fe20000000f00 */
        /* <DEDUP_REMOVED lines=3361> */
[----:B------:R-:W-:Y:S01]  /*138c0*/  ISETP.GT.U32.AND P0, PT, R55, 0x7f, PT ;  /* 0x0000007f3700780c */ /* 0x000fe20003f04070 */
        /* <DEDUP_REMOVED lines=63> */
[----:B------:R-:W-:-:S02]  /*13cc0*/  MOV R5, RZ ;  /* 0x000000ff00057202 */ /* 0x000fc40000000f00 */
[----:B------:R-:W-:-:S02]  /*13cd0*/  FSEL R148, R148, RZ, !P0 ;  /* 0x000000ff94947208 */ /* 0x000fc40004000000 */
.L_x_97:
[----:B------:R-:W-:Y:S01]  /*13ce0*/  BSSY B1, `(.L_x_98) ;  /* 0x00002fb000017945 */ /* 0x000fe20003800000 */
[----:B------:R-:W-:-:S04]  /*13cf0*/  IMAD.MOV.U32 R149, RZ, RZ, RZ ;  /* 0x000000ffff957224 */ /* 0x000fc800078e00ff */
.L_x_108:
[----:B------:R-:W2:Y:S01]  /*13d00*/  I2F.U32.RP R43, c[0x0][0x1b4] ;  /* 0x00006d00002b7b06 */ /* 0x000ea20000209000 */
[----:B------:R-:W-:Y:S01]  /*13d10*/  IMAD.MOV.U32 R40, RZ, RZ, RZ ;  /* 0x000000ffff287224 */ /* 0x000fe200078e00ff */
[----:B------:R-:W-:Y:S01]  /*13d20*/  ISETP.NE.U32.AND P2, PT, RZ, c[0x0][0x1b4], PT ;  /* 0x00006d00ff007a0c */ /* 0x000fe20003f45070 */
[----:B------:R-:W-:Y:S05]  /*13d30*/  BSSY B2, `(.L_x_99) ;  /* 0x00002f1000027945 */ /* 0x000fea0003800000 */
[----:B--2---:R-:W2:Y:S02]  /*13d40*/  MUFU.RCP R43, R43 ;  /* 0x0000002b002b7308 */ /* 0x004ea40000001000 */
[----:B--2--5:R-:W-:-:S06]  /*13d50*/  IADD3 R44, R43, 0xffffffe, RZ ;  /* 0x0ffffffe2b2c7810 */ /* 0x024fcc0007ffe0ff */
[----:B------:R-:W2:Y:S02]  /*13d60*/  F2I.FTZ.U32.TRUNC.NTZ R41, R44 ;  /* 0x0000002c00297305 */ /* 0x000ea4000021f000 */
[----:B--2---:R-:W-:-:S04]  /*13d70*/  IMAD.MOV R45, RZ, RZ, -R41 ;  /* 0x000000ffff2d7224 */ /* 0x004fc800078e0a29 */
[----:B------:R-:W-:-:S04]  /*13d80*/  IMAD R45, R45, c[0x0][0x1b4], RZ ;  /* 0x00006d002d2d7a24 */ /* 0x000fc800078e02ff */
[----:B------:R-:W-:-:S06]  /*13d90*/  IMAD.HI.U32 R40, R41, R45, R40 ;  /* 0x0000002d29287227 */ /* 0x000fcc00078e0028 */
[----:B------:R-:W-:-:S05]  /*13da0*/  IMAD.HI.U32 R40, R40, R149, RZ ;  /* 0x0000009528287227 */ /* 0x000fca00078e00ff */
[----:B------:R-:W-:-:S05]  /*13db0*/  IADD3 R42, -R40, RZ, RZ ;  /* 0x000000ff282a7210 */ /* 0x000fca0007ffe1ff */
        /* <DEDUP_REMOVED lines=8> */
[----:B01----:R-:W-:Y:S05]  /*13e40*/  @P0 BRA `(.L_x_100) ;  /* 0x00002df000000947 */ /* 0x003fea0003800000 */
[----:B------:R-:W-:-:S04]  /*13e50*/  IMAD.MOV.U32 R45, RZ, RZ, 0x8 ;  /* 0x00000008ff2d7424 */ /* 0x000fc800078e00ff */
[----:B------:R-:W-:-:S06]  /*13e60*/  IMAD.WIDE.U32 R44, R40, R45, c[0x0][0x168] ;  /* 0x00005a00282c7625 */ /* 0x000fcc00078e002d */
[----:B------:R-:W5:Y:S01]  /*13e70*/  LDG.E.64.CONSTANT R44, [R44.64] ;  /* 0x0000000a2c2c7981 */ /* 0x000f62000c1e9b00 */
[----:B------:R-:W-:Y:S01]  /*13e80*/  IMAD.MOV.U32 R41, RZ, RZ, c[0x0][0x190] ;  /* 0x00006400ff297624 */ /* 0x000fe200078e00ff */
[----:B------:R-:W-:Y:S01]  /*13e90*/  UMOV UR4, URZ ;  /* 0x0000003f00047c82 */ /* 0x000fe20008000000 */
[----:B------:R-:W-:Y:S01]  /*13ea0*/  IMAD.MOV R40, RZ, RZ, -R40 ;  /* 0x000000ffff287224 */ /* 0x000fe200078e0a28 */
[----:B------:R-:W-:Y:S02]  /*13eb0*/  MOV R154, RZ ;  /* 0x000000ff009a7202 */ /* 0x000fe40000000f00 */
        /* <DEDUP_REMOVED lines=14> */
.L_x_104:
[----:B------:R-:W-:-:S05]  /*13fa0*/  IADD3 R41, P1, R151, UR4, RZ ;  /* 0x0000000497297c10 */ /* 0x000fca000ff3e0ff */
[----:B------:R-:W-:Y:S01]  /*13fb0*/  IMAD.X R42, RZ, RZ, R153, P1 ;  /* 0x000000ffff2a7224 */ /* 0x000fe200008e0699 */
[----:B-----5:R-:W-:-:S04]  /*13fc0*/  LEA R40, P1, R41, R44, 0x2 ;  /* 0x0000002c29287211 */ /* 0x020fc800078210ff */
[----:B------:R-:W-:Y:S02]  /*13fd0*/  LEA.HI.X R41, R41, R45, R42, 0x2, P1 ;  /* 0x0000002d29297211 */ /* 0x000fe400008f142a */
[----:B------:R-:W-:-:S03]  /*13fe0*/  IADD3 R43, P1, R47, UR4, RZ ;  /* 0x000000042f2b7c10 */ /* 0x000fc6000ff3e0ff */
[----:B------:R-:W2:Y:S02]  /*13ff0*/  LDG.E.CONSTANT R157, [R40.64] ;  /* 0x0000000a289d7981 */ /* 0x000ea4000c1e9900 */
[----:B------:R-:W-:Y:S01]  /*14000*/  IMAD.X R156, RZ, RZ, R46, P1 ;  /* 0x000000ffff9c7224 */ /* 0x000fe200008e062e */
[C---:B------:R-:W-:Y:S01]  /*14010*/  LEA R42, P1, R43.reuse, c[0x0][0x160], 0x2 ;  /* 0x000058002b2a7a11 */ /* 0x040fe200078210ff */
[----:B------:R-:W3:Y:S03]  /*14020*/  LDG.E.CONSTANT R159, [R40.64+0x4] ;  /* 0x0000040a289f7981 */ /* 0x000ee6000c1e9900 */
[----:B------:R-:W-:Y:S01]  /*14030*/  LEA.HI.X R43, R43, c[0x0][0x164], R156, 0x2, P1 ;  /* 0x000059002b2b7a11 */ /* 0x000fe200008f149c */
[----:B------:R4:W2:Y:S04]  /*14040*/  LDG.E.CONSTANT R161, [R40.64+0x8] ;  /* 0x0000080a28a17981 */ /* 0x0008a8000c1e9900 */
[----:B------:R-:W2:Y:S04]  /*14050*/  LDG.E.CONSTANT R156, [R42.64] ;  /* 0x0000000a2a9c7981 */ /* 0x000ea8000c1e9900 */
[----:B------:R-:W3:Y:S04]  /*14060*/  LDG.E.CONSTANT R158, [R42.64+0x4] ;  /* 0x0000040a2a9e7981 */ /* 0x000ee8000c1e9900 */
[----:B------:R-:W4:Y:S04]  /*14070*/  LDG.E.CONSTANT R160, [R42.64+0x8] ;  /* 0x0000080a2aa07981 */ /* 0x000f28000c1e9900 */
[----:B------:R4:W4:Y:S04]  /*14080*/  LDG.E.CONSTANT R163, [R40.64+0xc] ;  /* 0x00000c0a28a37981 */ /* 0x000928000c1e9900 */
[----:B------:R0:W4:Y:S01]  /*14090*/  LDG.E.CONSTANT R162, [R42.64+0xc] ;  /* 0x00000c0a2aa27981 */ /* 0x000122000c1e9900 */
[----:B------:R-:W-:Y:S01]  /*140a0*/  UIADD3 UR6, UR4, 0x4, URZ ;  /* 0x0000000404067890 */ /* 0x000fe2000fffe03f */
[----:B--2---:R-:W-:-:S05]  /*140b0*/  FFMA R156, R157, R156, R154 ;  /* 0x0000009c9d9c7223 */ /* 0x004fca000000009a */
[----:B------:R-:W-:Y:S01]  /*140c0*/  IADD3 R157, P1, R151, UR6, RZ ;  /* 0x00000006979d7c10 */ /* 0x000fe2000ff3e0ff */
[----:B---3--:R-:W-:-:S03]  /*140d0*/  FFMA R156, R159, R158, R156 ;  /* 0x0000009e9f9c7223 */ /* 0x008fc6000000009c */
[----:B----4-:R-:W-:Y:S02]  /*140e0*/  IADD3.X R41, RZ, R153, RZ, P1, !PT ;  /* 0x00000099ff297210 */ /* 0x010fe40000ffe4ff */
[----:B------:R-:W-:Y:S01]  /*140f0*/  LEA R40, P1, R157, R44, 0x2 ;  /* 0x0000002c9d287211 */ /* 0x000fe200078210ff */
[----:B------:R-:W-:-:S03]  /*14100*/  FFMA R154, R161, R160, R156 ;  /* 0x000000a0a19a7223 */ /* 0x000fc6000000009c */
[----:B------:R-:W-:Y:S02]  /*14110*/  LEA.HI.X R41, R157, R45, R41, 0x2, P1 ;  /* 0x0000002d9d297211 */ /* 0x000fe400008f1429 */
[----:B------:R-:W-:-:S03]  /*14120*/  IADD3 R156, P1, R47, UR6, RZ ;  /* 0x000000062f9c7c10 */ /* 0x000fc6000ff3e0ff */
[----:B------:R-:W2:Y:S02]  /*14130*/  LDG.E.CONSTANT R157, [R40.64] ;  /* 0x0000000a289d7981 */ /* 0x000ea4000c1e9900 */
[----:B0-----:R-:W-:Y:S01]  /*14140*/  IMAD.X R43, RZ, RZ, R46, P1 ;  /* 0x000000ffff2b7224 */ /* 0x001fe200008e062e */
[C---:B------:R-:W-:Y:S01]  /*14150*/  LEA R42, P1, R156.reuse, c[0x0][0x160], 0x2 ;  /* 0x000058009c2a7a11 */ /* 0x040fe200078210ff */
[----:B------:R0:W3:Y:S03]  /*14160*/  LDG.E.CONSTANT R159, [R40.64+0x4] ;  /* 0x0000040a289f7981 */ /* 0x0000e6000c1e9900 */
[----:B------:R-:W-:Y:S01]  /*14170*/  LEA.HI.X R43, R156, c[0x0][0x164], R43, 0x2, P1 ;  /* 0x000059009c2b7a11 */ /* 0x000fe200008f142b */
[----:B------:R0:W4:Y:S04]  /*14180*/  LDG.E.CONSTANT R161, [R40.64+0x8] ;  /* 0x0000080a28a17981 */ /* 0x000128000c1e9900 */
[----:B------:R-:W2:Y:S04]  /*14190*/  LDG.E.CONSTANT R156, [R42.64] ;  /* 0x0000000a2a9c7981 */ /* 0x000ea8000c1e9900 */
[----:B------:R1:W3:Y:S01]  /*141a0*/  LDG.E.CONSTANT R158, [R42.64+0x4] ;  /* 0x0000040a2a9e7981 */ /* 0x0002e2000c1e9900 */
[----:B------:R-:W-:-:S03]  /*141b0*/  FFMA R154, R163, R162, R154 ;  /* 0x000000a2a39a7223 */ /* 0x000fc6000000009a */
[----:B------:R1:W4:Y:S04]  /*141c0*/  LDG.E.CONSTANT R160, [R42.64+0x8] ;  /* 0x0000080a2aa07981 */ /* 0x000328000c1e9900 */
[----:B------:R0:W3:Y:S04]  /*141d0*/  LDG.E.CONSTANT R163, [R40.64+0xc] ;  /* 0x00000c0a28a37981 */ /* 0x0000e8000c1e9900 */
[----:B------:R1:W3:Y:S01]  /*141e0*/  LDG.E.CONSTANT R162, [R42.64+0xc] ;  /* 0x00000c0a2aa27981 */ /* 0x0002e2000c1e9900 */
[----:B------:R-:W-:Y:S01]  /*141f0*/  UIADD3 UR6, UR4, 0x8, URZ ;  /* 0x0000000804067890 */ /* 0x000fe2000fffe03f */
[----:B--2---:R-:W-:-:S05]  /*14200*/  FFMA R154, R157, R156, R154 ;  /* 0x0000009c9d9a7223 */ /* 0x004fca000000009a */
[----:B------:R-:W-:-:S05]  /*14210*/  IADD3 R157, P1, R151, UR6, RZ ;  /* 0x00000006979d7c10 */ /* 0x000fca000ff3e0ff */
[----:B0-----:R-:W-:Y:S01]  /*14220*/  IMAD.X R41, RZ, RZ, R153, P1 ;  /* 0x000000ffff297224 */ /* 0x001fe200008e0699 */
[----:B------:R-:W-:-:S04]  /*14230*/  LEA R40, P1, R157, R44, 0x2 ;  /* 0x0000002c9d287211 */ /* 0x000fc800078210ff */
[----:B------:R-:W-:Y:S02]  /*14240*/  LEA.HI.X R41, R157, R45, R41, 0x2, P1 ;  /* 0x0000002d9d297211 */ /* 0x000fe400008f1429 */
[----:B------:R-:W-:-:S03]  /*14250*/  IADD3 R156, P1, R47, UR6, RZ ;  /* 0x000000062f9c7c10 */ /* 0x000fc6000ff3e0ff */
[----:B------:R-:W2:Y:S02]  /*14260*/  LDG.E.CONSTANT R157, [R40.64] ;  /* 0x0000000a289d7981 */ /* 0x000ea4000c1e9900 */
[----:B-1----:R-:W-:Y:S01]  /*14270*/  IMAD.X R43, RZ, RZ, R46, P1 ;  /* 0x000000ffff2b7224 */ /* 0x002fe200008e062e */
[----:B------:R-:W-:-:S04]  /*14280*/  LEA R42, P1, R156, c[0x0][0x160], 0x2 ;  /* 0x000058009c2a7a11 */ /* 0x000fc800078210ff */
[----:B------:R-:W-:-:S05]  /*14290*/  LEA.HI.X R43, R156, c[0x0][0x164], R43, 0x2, P1 ;  /* 0x000059009c2b7a11 */ /* 0x000fca00008f142b */
[----:B------:R-:W2:Y:S01]  /*142a0*/  LDG.E.CONSTANT R156, [R42.64] ;  /* 0x0000000a2a9c7981 */ /* 0x000ea2000c1e9900 */
[----:B---3--:R-:W-:-:S03]  /*142b0*/  FFMA R154, R159, R158, R154 ;  /* 0x0000009e9f9a7223 */ /* 0x008fc6000000009a */
[----:B------:R0:W3:Y:S01]  /*142c0*/  LDG.E.CONSTANT R159, [R40.64+0x4] ;  /* 0x0000040a289f7981 */ /* 0x0000e2000c1e9900 */
[----:B----4-:R-:W-:-:S03]  /*142d0*/  FFMA R154, R161, R160, R154 ;  /* 0x000000a0a19a7223 */ /* 0x010fc6000000009a */
[----:B------:R1:W3:Y:S01]  /*142e0*/  LDG.E.CONSTANT R158, [R42.64+0x4] ;  /* 0x0000040a2a9e7981 */ /* 0x0002e2000c1e9900 */
[----:B------:R-:W-:-:S03]  /*142f0*/  FFMA R154, R163, R162, R154 ;  /* 0x000000a2a39a7223 */ /* 0x000fc6000000009a */
[----:B------:R0:W4:Y:S04]  /*14300*/  LDG.E.CONSTANT R161, [R40.64+0x8] ;  /* 0x0000080a28a17981 */ /* 0x000128000c1e9900 */
[----:B------:R1:W4:Y:S04]  /*14310*/  LDG.E.CONSTANT R160, [R42.64+0x8] ;  /* 0x0000080a2aa07981 */ /* 0x000328000c1e9900 */
[----:B------:R0:W3:Y:S04]  /*14320*/  LDG.E.CONSTANT R163, [R40.64+0xc] ;  /* 0x00000c0a28a37981 */ /* 0x0000e8000c1e9900 */
[----:B------:R1:W3:Y:S01]  /*14330*/  LDG.E.CONSTANT R162, [R42.64+0xc] ;  /* 0x00000c0a2aa27981 */ /* 0x0002e2000c1e9900 */
[----:B------:R-:W-:Y:S01]  /*14340*/  UIADD3 UR6, UR4, 0xc, URZ ;  /* 0x0000000c04067890 */ /* 0x000fe2000fffe03f */
[----:B--2---:R-:W-:-:S05]  /*14350*/  FFMA R154, R157, R156, R154 ;  /* 0x0000009c9d9a7223 */ /* 0x004fca000000009a */
[----:B------:R-:W-:-:S04]  /*14360*/  IADD3 R157, P1, R151, UR6, RZ ;  /* 0x00000006979d7c10 */ /* 0x000fc8000ff3e0ff */
[----:B0-----:R-:W-:Y:S02]  /*14370*/  IADD3.X R41, RZ, R153, RZ, P1, !PT ;  /* 0x00000099ff297210 */ /* 0x001fe40000ffe4ff */
[----:B------:R-:W-:-:S04]  /*14380*/  LEA R40, P1, R157, R44, 0x2 ;  /* 0x0000002c9d287211 */ /* 0x000fc800078210ff */
[----:B------:R-:W-:Y:S02]  /*14390*/  LEA.HI.X R41, R157, R45, R41, 0x2, P1 ;  /* 0x0000002d9d297211 */ /* 0x000fe400008f1429 */
[----:B------:R-:W-:-:S03]  /*143a0*/  IADD3 R156, P1, R47, UR6, RZ ;  /* 0x000000062f9c7c10 */ /* 0x000fc6000ff3e0ff */
[----:B------:R-:W2:Y:S02]  /*143b0*/  LDG.E.CONSTANT R157, [R40.64] ;  /* 0x0000000a289d7981 */ /* 0x000ea4000c1e9900 */
[----:B-1----:R-:W-:Y:S01]  /*143c0*/  IMAD.X R43, RZ, RZ, R46, P1 ;  /* 0x000000ffff2b7224 */ /* 0x002fe200008e062e */
[----:B------:R-:W-:-:S04]  /*143d0*/  LEA R42, P1, R156, c[0x0][0x160], 0x2 ;  /* 0x000058009c2a7a11 */ /* 0x000fc800078210ff */
[----:B------:R-:W-:Y:S01]  /*143e0*/  LEA.HI.X R43, R156, c[0x0][0x164], R43, 0x2, P1 ;  /* 0x000059009c2b7a11 */ /* 0x000fe200008f142b */
[----:B---3--:R-:W-:Y:S02]  /*143f0*/  FFMA R154, R159, R158, R154 ;  /* 0x0000009e9f9a7223 */ /* 0x008fe4000000009a */
[----:B------:R-:W3:Y:S04]  /*14400*/  LDG.E.CONSTANT R159, [R40.64+0x4] ;  /* 0x0000040a289f7981 */ /* 0x000ee8000c1e9900 */
[----:B------:R-:W2:Y:S01]  /*14410*/  LDG.E.CONSTANT R156, [R42.64] ;  /* 0x0000000a2a9c7981 */ /* 0x000ea2000c1e9900 */
[----:B----4-:R-:W-:-:S03]  /*14420*/  FFMA R154, R161, R160, R154 ;  /* 0x000000a0a19a7223 */ /* 0x010fc6000000009a */
[----:B------:R-:W3:Y:S01]  /*14430*/  LDG.E.CONSTANT R158, [R42.64+0x4] ;  /* 0x0000040a2a9e7981 */ /* 0x000ee2000c1e9900 */
[----:B------:R-:W-:-:S03]  /*14440*/  FFMA R154, R163, R162, R154 ;  /* 0x000000a2a39a7223 */ /* 0x000fc6000000009a */
[----:B------:R-:W4:Y:S04]  /*14450*/  LDG.E.CONSTANT R161, [R40.64+0x8] ;  /* 0x0000080a28a17981 */ /* 0x000f28000c1e9900 */
[----:B------:R-:W4:Y:S04]  /*14460*/  LDG.E.CONSTANT R160, [R42.64+0x8] ;  /* 0x0000080a2aa07981 */ /* 0x000f28000c1e9900 */
[----:B------:R-:W4:Y:S04]  /*14470*/  LDG.E.CONSTANT R163, [R40.64+0xc] ;  /* 0x00000c0a28a37981 */ /* 0x000f28000c1e9900 */
[----:B------:R-:W4:Y:S01]  /*14480*/  LDG.E.CONSTANT R162, [R42.64+0xc] ;  /* 0x00000c0a2aa27981 */ /* 0x000f22000c1e9900 */
[----:B------:R-:W-:-:S04]  /*14490*/  IADD3 R155, R155, -0x10, RZ ;  /* 0xfffffff09b9b7810 */ /* 0x000fc80007ffe0ff */
[----:B------:R-:W-:Y:S01]  /*144a0*/  ISETP.GT.AND P1, PT, R155, 0xc, PT ;  /* 0x0000000c9b00780c */ /* 0x000fe20003f24270 */
[----:B------:R-:W-:Y:S01]  /*144b0*/  UIADD3 UR4, UR4, 0x10, URZ ;  /* 0x0000001004047890 */ /* 0x000fe2000fffe03f */
[----:B--2---:R-:W-:-:S04]  /*144c0*/  FFMA R154, R157, R156, R154 ;  /* 0x0000009c9d9a7223 */ /* 0x004fc8000000009a */
[----:B---3--:R-:W-:-:S04]  /*144d0*/  FFMA R154, R159, R158, R154 ;  /* 0x0000009e9f9a7223 */ /* 0x008fc8000000009a */
[----:B----4-:R-:W-:-:S04]  /*144e0*/  FFMA R154, R161, R160, R154 ;  /* 0x000000a0a19a7223 */ /* 0x010fc8000000009a */
[----:B------:R-:W-:Y:S01]  /*144f0*/  FFMA R154, R163, R162, R154 ;  /* 0x000000a2a39a7223 */ /* 0x000fe2000000009a */
[----:B------:R-:W-:Y:S05]  /*14500*/  @P1 BRA `(.L_x_104) ;  /* 0xfffffa9000001947 */ /* 0x000fea000383ffff */
.L_x_103:
[----:B------:R-:W-:-:S13]  /*14510*/  ISETP.GT.AND P1, PT, R155, 0x4, PT ;  /* 0x000000049b00780c */ /* 0x000fda0003f24270 */
[----:B------:R-:W-:Y:S05]  /*14520*/  @!P1 BRA `(.L_x_105) ;  /* 0x000002c000009947 */ /* 0x000fea0003800000 */
[----:B------:R-:W-:-:S05]  /*14530*/  IADD3 R40, P0, R47, UR4, RZ ;  /* 0x000000042f287c10 */ /* 0x000fca000ff1e0ff */
[----:B------:R-:W-:Y:S01]  /*14540*/  IMAD.X R41, RZ, RZ, R46, P0 ;  /* 0x000000ffff297224 */ /* 0x000fe200000e062e */
[----:B------:R-:W-:-:S04]  /*14550*/  LEA R42, P0, R40, c[0x0][0x160], 0x2 ;  /* 0x00005800282a7a11 */ /* 0x000fc800078010ff */
[----:B------:R-:W-:Y:S02]  /*14560*/  LEA.HI.X R43, R40, c[0x0][0x164], R41, 0x2, P0 ;  /* 0x00005900282b7a11 */ /* 0x000fe400000f1429 */
[----:B------:R-:W-:-:S03]  /*14570*/  IADD3 R41, P0, R151, UR4, RZ ;  /* 0x0000000497297c10 */ /* 0x000fc6000ff1e0ff */
[----:B------:R-:W2:Y:S02]  /*14580*/  LDG.E.CONSTANT R158, [R42.64+0x8] ;  /* 0x0000080a2a9e7981 */ /* 0x000ea4000c1e9900 */
[----:B------:R-:W-:Y:S01]  /*14590*/  IMAD.X R156, RZ, RZ, R153, P0 ;  /* 0x000000ffff9c7224 */ /* 0x000fe200000e0699 */
[C---:B-----5:R-:W-:Y:S01]  /*145a0*/  LEA R40, P0, R41.reuse, R44, 0x2 ;  /* 0x0000002c29287211 */ /* 0x060fe200078010ff */
[----:B------:R3:W4:Y:S03]  /*145b0*/  LDG.E.CONSTANT R160, [R42.64+0xc] ;  /* 0x00000c0a2aa07981 */ /* 0x000726000c1e9900 */
[----:B------:R-:W-:Y:S02]  /*145c0*/  LEA.HI.X R41, R41, R45, R156, 0x2, P0 ;  /* 0x0000002d29297211 */ /* 0x000fe400000f149c */
[----:B------:R-:W2:Y:S04]  /*145d0*/  LDG.E.CONSTANT R156, [R42.64] ;  /* 0x0000000a2a9c7981 */ /* 0x000ea8000c1e9900 */
[----:B------:R-:W2:Y:S04]  /*145e0*/  LDG.E.CONSTANT R157, [R40.64] ;  /* 0x0000000a289d7981 */ /* 0x000ea8000c1e9900 */
[----:B------:R-:W3:Y:S04]  /*145f0*/  LDG.E.CONSTANT R159, [R40.64+0x8] ;  /* 0x0000080a289f7981 */ /* 0x000ee8000c1e9900 */
[----:B------:R0:W4:Y:S01]  /*14600*/  LDG.E.CONSTANT R161, [R40.64+0xc] ;  /* 0x00000c0a28a17981 */ /* 0x000122000c1e9900 */
[----:B--2---:R-:W-:-:S03]  /*14610*/  FFMA R156, R157, R156, R154 ;  /* 0x0000009c9d9c7223 */ /* 0x004fc6000000009a */
[----:B------:R-:W2:Y:S04]  /*14620*/  LDG.E.CONSTANT R154, [R42.64+0x4] ;  /* 0x0000040a2a9a7981 */ /* 0x000ea8000c1e9900 */
[----:B------:R-:W2:Y:S01]  /*14630*/  LDG.E.CONSTANT R157, [R40.64+0x4] ;  /* 0x0000040a289d7981 */ /* 0x000ea2000c1e9900 */
[----:B------:R-:W-:Y:S01]  /*14640*/  UIADD3 UR6, UR4, 0x4, URZ ;  /* 0x0000000404067890 */ /* 0x000fe2000fffe03f */
[----:B--2---:R-:W-:-:S05]  /*14650*/  FFMA R154, R157, R154, R156 ;  /* 0x0000009a9d9a7223 */ /* 0x004fca000000009c */
[----:B------:R-:W-:Y:S01]  /*14660*/  IADD3 R157, P0, R151, UR6, RZ ;  /* 0x00000006979d7c10 */ /* 0x000fe2000ff1e0ff */
[----:B---3--:R-:W-:-:S03]  /*14670*/  FFMA R154, R159, R158, R154 ;  /* 0x0000009e9f9a7223 */ /* 0x008fc6000000009a */
[----:B------:R-:W-:Y:S02]  /*14680*/  IADD3.X R158, RZ, R153, RZ, P0, !PT ;  /* 0x00000099ff9e7210 */ /* 0x000fe400007fe4ff */
[----:B------:R-:W-:-:S04]  /*14690*/  LEA R156, P0, R157, R44, 0x2 ;  /* 0x0000002c9d9c7211 */ /* 0x000fc800078010ff */
[----:B------:R-:W-:Y:S02]  /*146a0*/  LEA.HI.X R157, R157, R45, R158, 0x2, P0 ;  /* 0x0000002d9d9d7211 */ /* 0x000fe400000f149e */
[----:B------:R-:W-:-:S03]  /*146b0*/  IADD3 R158, P0, R47, UR6, RZ ;  /* 0x000000062f9e7c10 */ /* 0x000fc6000ff1e0ff */
[----:B------:R-:W2:Y:S02]  /*146c0*/  LDG.E.CONSTANT R43, [R156.64] ;  /* 0x0000000a9c2b7981 */ /* 0x000ea4000c1e9900 */
[----:B0-----:R-:W-:Y:S01]  /*146d0*/  IMAD.X R41, RZ, RZ, R46, P0 ;  /* 0x000000ffff297224 */ /* 0x001fe200000e062e */
[C---:B------:R-:W-:Y:S01]  /*146e0*/  LEA R40, P0, R158.reuse, c[0x0][0x160], 0x2 ;  /* 0x000058009e287a11 */ /* 0x040fe200078010ff */
[----:B------:R-:W3:Y:S03]  /*146f0*/  LDG.E.CONSTANT R159, [R156.64+0x4] ;  /* 0x0000040a9c9f7981 */ /* 0x000ee6000c1e9900 */
[----:B------:R-:W-:Y:S01]  /*14700*/  LEA.HI.X R41, R158, c[0x0][0x164], R41, 0x2, P0 ;  /* 0x000059009e297a11 */ /* 0x000fe200000f1429 */
[----:B----4-:R-:W-:Y:S01]  /*14710*/  FFMA R154, R161, R160, R154 ;  /* 0x000000a0a19a7223 */ /* 0x010fe2000000009a */
[----:B------:R-:W4:Y:S04]  /*14720*/  LDG.E.CONSTANT R163, [R156.64+0xc] ;  /* 0x00000c0a9ca37981 */ /* 0x000f28000c1e9900 */
[----:B------:R-:W2:Y:S04]  /*14730*/  LDG.E.CONSTANT R42, [R40.64] ;  /* 0x0000000a282a7981 */ /* 0x000ea8000c1e9900 */
[----:B------:R-:W3:Y:S04]  /*14740*/  LDG.E.CONSTANT R158, [R40.64+0x4] ;  /* 0x0000040a289e7981 */ /* 0x000ee8000c1e9900 */
[----:B------:R-:W4:Y:S04]  /*14750*/  LDG.E.CONSTANT R161, [R156.64+0x8] ;  /* 0x0000080a9ca17981 */ /* 0x000f28000c1e9900 */
[----:B------:R-:W4:Y:S04]  /*14760*/  LDG.E.CONSTANT R160, [R40.64+0x8] ;  /* 0x0000080a28a07981 */ /* 0x000f28000c1e9900 */
[----:B------:R-:W4:Y:S01]  /*14770*/  LDG.E.CONSTANT R162, [R40.64+0xc] ;  /* 0x00000c0a28a27981 */ /* 0x000f22000c1e9900 */
[----:B------:R-:W-:-:S02]  /*14780*/  PLOP3.LUT P0, PT, PT, PT, PT, 0x8, 0x0 ;  /* 0x000000000000781c */ /* 0x000fc40003f0e170 */
[----:B------:R-:W-:Y:S01]  /*14790*/  IADD3 R155, R155, -0x8, RZ ;  /* 0xfffffff89b9b7810 */ /* 0x000fe20007ffe0ff */
[----:B------:R-:W-:Y:S01]  /*147a0*/  UIADD3 UR4, UR4, 0x8, URZ ;  /* 0x0000000804047890 */ /* 0x000fe2000fffe03f */
[----:B--2---:R-:W-:-:S04]  /*147b0*/  FFMA R42, R43, R42, R154 ;  /* 0x0000002a2b2a7223 */ /* 0x004fc8000000009a */
[----:B---3--:R-:W-:-:S04]  /*147c0*/  FFMA R42, R159, R158, R42 ;  /* 0x0000009e9f2a7223 */ /* 0x008fc8000000002a */
[----:B----4-:R-:W-:-:S04]  /*147d0*/  FFMA R42, R161, R160, R42 ;  /* 0x000000a0a12a7223 */ /* 0x010fc8000000002a */
[----:B------:R-:W-:-:S02]  /*147e0*/  FFMA R154, R163, R162, R42 ;  /* 0x000000a2a39a7223 */ /* 0x000fc4000000002a */
.L_x_105:
[----:B------:R-:W-:-:S13]  /*147f0*/  ISETP.NE.OR P0, PT, R155, RZ, P0 ;  /* 0x000000ff9b00720c */ /* 0x000fda0000705670 */
[----:B------:R-:W-:Y:S05]  /*14800*/  @!P0 BRA `(.L_x_101) ;  /* 0x0000018000008947 */ /* 0x000fea0003800000 */
.L_x_102:
        /* <DEDUP_REMOVED lines=10> */
[----:B------:R-:W4:Y:S04]  /*148b0*/  LDG.E.CONSTANT R161, [R40.64+0x8] ;  /* 0x0000080a28a17981 */ /* 0x000f28000c1e9900 */
[----:B------:R-:W2:Y:S04]  /*148c0*/  LDG.E.CONSTANT R156, [R42.64] ;  /* 0x0000000a2a9c7981 */ /* 0x000ea8000c1e9900 */
[----:B------:R-:W3:Y:S04]  /*148d0*/  LDG.E.CONSTANT R158, [R42.64+0x4] ;  /* 0x0000040a2a9e7981 */ /* 0x000ee8000c1e9900 */
[----:B------:R-:W4:Y:S04]  /*148e0*/  LDG.E.CONSTANT R160, [R42.64+0x8] ;  /* 0x0000080a2aa07981 */ /* 0x000f28000c1e9900 */
        /* <DEDUP_REMOVED lines=9> */
[----:B01----:R-:W-:Y:S05]  /*14980*/  @P0 BRA `(.L_x_102) ;  /* 0xfffffe8000000947 */ /* 0x003fea000383ffff */
.L_x_101:
[----:B------:R-:W-:Y:S02]  /*14990*/  ISETP.NE.AND P1, PT, R2, RZ, PT ;  /* 0x000000ff0200720c */ /* 0x000fe40003f25270 */
[----:B------:R-:W-:-:S11]  /*149a0*/  ISETP.NE.AND P0, PT, R55, RZ, PT ;  /* 0x000000ff3700720c */ /* 0x000fd60003f05270 */
[----:B------:R-:W-:Y:S05]  /*149b0*/  @!P1 BRA `(.L_x_106) ;  /* 0x0000014000009947 */ /* 0x000fea0003800000 */
[----:B------:R-:W-:-:S04]  /*149c0*/  IADD3 R40, P1, R47, UR4, RZ ;  /* 0x000000042f287c10 */ /* 0x000fc8000ff3e0ff */
[----:B------:R-:W-:Y:S02]  /*149d0*/  IADD3.X R41, RZ, R46, RZ, P1, !PT ;  /* 0x0000002eff297210 */ /* 0x000fe40000ffe4ff */
[----:B------:R-:W-:-:S04]  /*149e0*/  LEA R42, P1, R40, c[0x0][0x160], 0x2 ;  /* 0x00005800282a7a11 */ /* 0x000fc800078210ff */
[----:B------:R-:W-:Y:S02]  /*149f0*/  LEA.HI.X R43, R40, c[0x0][0x164], R41, 0x2, P1 ;  /* 0x00005900282b7a11 */ /* 0x000fe400008f1429 */
[----:B------:R-:W-:-:S03]  /*14a00*/  IADD3 R41, P1, R151, UR4, RZ ;  /* 0x0000000497297c10 */ /* 0x000fc6000ff3e0ff */
[----:B------:R-:W2:Y:S02]  /*14a10*/  LDG.E.CONSTANT R156, [R42.64] ;  /* 0x0000000a2a9c7981 */ /* 0x000ea4000c1e9900 */
[----:B------:R-:W-:Y:S01]  /*14a20*/  IMAD.X R155, RZ, RZ, R153, P1 ;  /* 0x000000ffff9b7224 */ /* 0x000fe200008e0699 */
[----:B-----5:R-:W-:-:S04]  /*14a30*/  LEA R40, P1, R41, R44, 0x2 ;  /* 0x0000002c29287211 */ /* 0x020fc800078210ff */
[----:B------:R-:W-:-:S05]  /*14a40*/  LEA.HI.X R41, R41, R45, R155, 0x2, P1 ;  /* 0x0000002d29297211 */ /* 0x000fca00008f149b */
[----:B------:R-:W2:Y:S01]  /*14a50*/  LDG.E.CONSTANT R155, [R40.64] ;  /* 0x0000000a289b7981 */ /* 0x000ea2000c1e9900 */
[----:B------:R-:W-:Y:S01]  /*14a60*/  ISETP.NE.AND P1, PT, R2, 0x1, PT ;  /* 0x000000010200780c */ /* 0x000fe20003f25270 */
[----:B--2---:R-:W-:-:S12]  /*14a70*/  FFMA R154, R155, R156, R154 ;  /* 0x0000009c9b9a7223 */ /* 0x004fd8000000009a */
[----:B------:R-:W-:Y:S05]  /*14a80*/  @!P1 BRA `(.L_x_106) ;  /* 0x0000007000009947 */ /* 0x000fea0003800000 */
[----:B------:R-:W-:Y:S01]  /*14a90*/  ISETP.NE.AND P1, PT, R2, 0x2, PT ;  /* 0x000000020200780c */ /* 0x000fe20003f25270 */
[----:B------:R-:W2:Y:S04]  /*14aa0*/  LDG.E.CONSTANT R155, [R40.64+0x4] ;  /* 0x0000040a289b7981 */ /* 0x000ea8000c1e9900 */
[----:B------:R-:W2:Y:S08]  /*14ab0*/  LDG.E.CONSTANT R156, [R42.64+0x4] ;  /* 0x0000040a2a9c7981 */ /* 0x000eb0000c1e9900 */
[----:B------:R-:W3:Y:S04]  /*14ac0*/  @P1 LDG.E.CONSTANT R157, [R40.64+0x8] ;  /* 0x0000080a289d1981 */ /* 0x000ee8000c1e9900 */
[----:B------:R-:W3:Y:S01]  /*14ad0*/  @P1 LDG.E.CONSTANT R158, [R42.64+0x8] ;  /* 0x0000080a2a9e1981 */ /* 0x000ee2000c1e9900 */
[----:B--2---:R-:W-:-:S04]  /*14ae0*/  FFMA R154, R155, R156, R154 ;  /* 0x0000009c9b9a7223 */ /* 0x004fc8000000009a */
[----:B---3--:R-:W-:-:S02]  /*14af0*/  @P1 FFMA R154, R157, R158, R154 ;  /* 0x0000009e9d9a1223 */ /* 0x008fc4000000009a */
.L_x_106:
[----:B------:R-:W-:Y:S05]  /*14b00*/  @!P0 BRA `(.L_x_100) ;  /* 0x0000213000008947 */ /* 0x000fea0003800000 */
[----:B------:R-:W-:Y:S02]  /*14b10*/  ULDC UR4, c[0x0][0x1b4] ;  /* 0x00006d0000047ab9 */ /* 0x000fe40000000800 */
[----:B------:R-:W-:Y:S02]  /*14b20*/  ULDC UR6, c[0x0][0x1a0] ;  /* 0x0000680000067ab9 */ /* 0x000fe40000000800 */
[----:B------:R-:W-:-:S06]  /*14b30*/  UIMAD UR4, UR4, UR6, URZ ;  /* 0x00000006040472a4 */ /* 0x000fcc000f8e023f */
[----:B------:R-:W-:-:S04]  /*14b40*/  IADD3 R151, P0, P1, R150, UR4, R151 ;  /* 0x0000000496977c10 */ /* 0x000fc8000f91e097 */
[----:B------:R-:W-:Y:S02]  /*14b50*/  IADD3.X R153, RZ, R153, RZ, P0, P1 ;  /* 0x00000099ff997210 */ /* 0x000fe400007e24ff */
[----:B-----5:R-:W-:-:S04]  /*14b60*/  LEA R40, P0, R151, R44, 0x2 ;  /* 0x0000002c97287211 */ /* 0x020fc800078010ff */
[----:B------:R-:W-:-:S05]  /*14b70*/  LEA.HI.X R41, R151, R45, R153, 0x2, P0 ;  /* 0x0000002d97297211 */ /* 0x000fca00000f1499 */
[----:B------:R-:W2:Y:S01]  /*14b80*/  LDG.E.CONSTANT R45, [R40.64] ;  /* 0x0000000a282d7981 */ /* 0x000ea2000c1e9900 */
[----:B------:R-:W-:Y:S01]  /*14b90*/  IADD3 R42, R149, -c[0x0][0x1b0], -R50 ;  /* 0x80006c00952a7a10 */ /* 0x000fe20007ffe832 */
[----:B------:R-:W-:Y:S01]  /*14ba0*/  FMUL R154, R154, c[0x0][0x1ac] ;  /* 0x00006b009a9a7a20 */ /* 0x000fe20000400000 */
[----:B------:R-:W-:Y:S01]  /*14bb0*/  ISETP.NE.AND P0, PT, R55, 0x1, PT ;  /* 0x000000013700780c */ /* 0x000fe20003f05270 */
[----:B------:R-:W-:Y:S02]  /*14bc0*/  IMAD.MOV.U32 R44, RZ, RZ, 0x3bbb989d ;  /* 0x3bbb989dff2c7424 */ /* 0x000fe400078e00ff */
[----:B------:R-:W-:Y:S01]  /*14bd0*/  IMAD.MOV.U32 R151, RZ, RZ, 0x437c0000 ;  /* 0x437c0000ff977424 */ /* 0x000fe200078e00ff */
[----:B------:R-:W3:Y:S02]  /*14be0*/  I2F R42, R42 ;  /* 0x0000002a002a7306 */ /* 0x000ee40000201400 */
[----:B---3--:R-:W-:-:S04]  /*14bf0*/  FFMA R43, R42, R49, R154 ;  /* 0x000000312a2b7223 */ /* 0x008fc8000000009a */
[----:B------:R-:W-:-:S04]  /*14c00*/  FADD R43, -R52, R43 ;  /* 0x0000002b342b7221 */ /* 0x000fc80000000100 */
[----:B------:R-:W-:-:S04]  /*14c10*/  FFMA.SAT R44, R43, R44, 0.5 ;  /* 0x3f0000002b2c7423 */ /* 0x000fc8000000202c */
[----:B------:R-:W-:-:S04]  /*14c20*/  FFMA.RM R44, R44, R151, 12582913 ;  /* 0x4b4000012c2c7423 */ /* 0x000fc80000004097 */
[C---:B------:R-:W-:Y:S01]  /*14c30*/  FADD R154, R44.reuse, -12583039 ;  /* 0xcb40007f2c9a7421 */ /* 0x040fe20000000000 */
[----:B------:R-:W-:-:S03]  /*14c40*/  SHF.L.U32 R42, R44, 0x17, RZ ;  /* 0x000000172c2a7819 */ /* 0x000fc600000006ff */
[----:B------:R-:W-:-:S04]  /*14c50*/  FFMA R154, R43, 1.4426950216293334961, -R154 ;  /* 0x3fb8aa3b2b9a7823 */ /* 0x000fc8000000089a */
[----:B------:R-:W-:-:S04]  /*14c60*/  FFMA R154, R43, 1.925963033500011079e-08, R154 ;  /* 0x32a570602b9a7823 */ /* 0x000fc8000000009a */
[----:B------:R-:W3:Y:S02]  /*14c70*/  MUFU.EX2 R43, R154 ;  /* 0x0000009a002b7308 */ /* 0x000ee40000000800 */
[----:B---3--:R-:W-:-:S04]  /*14c80*/  FMUL R42, R42, R43 ;  /* 0x0000002b2a2a7220 */ /* 0x008fc80000400000 */
[----:B--2---:R-:W-:Y:S01]  /*14c90*/  FFMA R5, R42, R45, R5 ;  /* 0x0000002d2a057223 */ /* 0x004fe20000000005 */
[----:B------:R-:W-:Y:S05]  /*14ca0*/  @!P0 BRA `(.L_x_100) ;  /* 0x00001f9000008947 */ /* 0x000fea0003800000 */
[----:B------:R-:W2:Y:S01]  /*14cb0*/  LDG.E.CONSTANT R43, [R40.64+0x4] ;  /* 0x0000040a282b7981 */ /* 0x000ea2000c1e9900 */
[----:B------:R-:W-:Y:S01]  /*14cc0*/  ISETP.NE.AND P0, PT, R55, 0x2, PT ;  /* 0x000000023700780c */ /* 0x000fe20003f05270 */
[----:B--2---:R-:W-:-:S12]  /*14cd0*/  FFMA R6, R42, R43, R6 ;  /* 0x0000002b2a067223 */ /* 0x004fd80000000006 */
[----:B------:R-:W-:Y:S05]  /*14ce0*/  @!P0 BRA `(.L_x_100) ;  /* 0x00001f5000008947 */ /* 0x000fea0003800000 */
[----:B------:R-:W2:Y:S01]  /*14cf0*/  LDG.E.CONSTANT R43, [R40.64+0x8] ;  /* 0x0000080a282b7981 */ /* 0x000ea2000c1e9900 */
[----:B------:R-:W-:Y:S01]  /*14d00*/  ISETP.GE.U32.AND P0, PT, R55, 0x4, PT ;  /* 0x000000043700780c */ /* 0x000fe20003f06070 */
[----:B--2---:R-:W-:-:S12]  /*14d10*/  FFMA R7, R42, R43, R7 ;  /* 0x0000002b2a077223 */ /* 0x004fd80000000007 */
        /* <DEDUP_REMOVED lines=493> */
[----:B------:R-:W-:Y:S01]  /*16bf0*/  ISETP.GE.U32.AND P0, PT, R55, 0x80, PT ;  /* 0x000000803700780c */ /* 0x000fe20003f06070 */
[----:B------:R-:W2:-:S12]  /*16c00*/  LDG.E.CONSTANT R43, [R40.64+0x1f8] ;  /* 0x0001f80a282b7981 */ /* 0x000e98000c1e9900 */
[----:B------:R-:W3:Y:S01]  /*16c10*/  @P0 LDG.E.CONSTANT R45, [R40.64+0x1fc] ;  /* 0x0001fc0a282d0981 */ /* 0x000ee2000c1e9900 */
[C---:B--2---:R-:W-:Y:S02]  /*16c20*/  FFMA R147, R42.reuse, R43, R147 ;  /* 0x0000002b2a937223 */ /* 0x044fe40000000093 */
[----:B---3--:R-:W-:-:S02]  /*16c30*/  @P0 FFMA R148, R42, R45, R148 ;  /* 0x0000002d2a940223 */ /* 0x008fc40000000094 */
.L_x_100:
[----:B------:R-:W-:Y:S05]  /*16c40*/  BSYNC B2 ;  /* 0x0000000000027941 */ /* 0x000fea0003800000 */
.L_x_99:
[----:B------:R-:W-:-:S04]  /*16c50*/  IADD3 R149, R149, 0x1, RZ ;  /* 0x0000000195957810 */ /* 0x000fc80007ffe0ff */
[----:B------:R-:W-:-:S13]  /*16c60*/  ISETP.GE.U32.AND P0, PT, R149, R48, PT ;  /* 0x000000309500720c */ /* 0x000fda0003f06070 */
[----:B------:R-:W-:Y:S01]  /*16c70*/  @P0 CALL.REL.NOINC `(.L_x_107) ;  /* 0x0000001000000944 */ /* 0x000fe20003c00000 */
[----:B------:R-:W-:Y:S05]  /*16c80*/  BRA `(.L_x_108) ;  /* 0xffffd07000007947 */ /* 0x000fea000383ffff */
.L_x_107:
[----:B------:R-:W-:Y:S05]  /*16c90*/  BSYNC B1 ;  /* 0x0000000000017941 */ /* 0x000fea0003800000 */
.L_x_98:
[----:B------:R-:W-:-:S13]  /*16ca0*/  ISETP.NE.AND P0, PT, R55, RZ, PT ;  /* 0x000000ff3700720c */ /* 0x000fda0003f05270 */
[----:B------:R-:W-:Y:S05]  /*16cb0*/  @!P0 BRA `(.L_x_109) ;  /* 0x0000201000008947 */ /* 0x000fea0003800000 */
[----:B------:R-:W-:Y:S01]  /*16cc0*/  IADD3 R41, P0, R150, R3, RZ ;  /* 0x0000000396297210 */ /* 0x000fe20007f1e0ff */
[----:B------:R-:W-:-:S04]  /*16cd0*/  FMUL R43, R5, R54 ;  /* 0x00000036052b7220 */ /* 0x000fc80000400000 */
[----:B------:R-:W-:Y:S01]  /*16ce0*/  IMAD.X R42, RZ, RZ, R4, P0 ;  /* 0x000000ffff2a7224 */ /* 0x000fe200000e0604 */
[----:B------:R-:W-:-:S04]  /*16cf0*/  LEA R40, P0, R41, c[0x0][0x170], 0x2 ;  /* 0x00005c0029287a11 */ /* 0x000fc800078010ff */
[----:B------:R-:W-:Y:S02]  /*16d00*/  LEA.HI.X R41, R41, c[0x0][0x174], R42, 0x2, P0 ;  /* 0x00005d0029297a11 */ /* 0x000fe400000f142a */
[----:B------:R-:W-:-:S03]  /*16d10*/  ISETP.NE.AND P0, PT, R55, 0x1, PT ;  /* 0x000000013700780c */ /* 0x000fc60003f05270 */
[----:B------:R2:W-:Y:S10]  /*16d20*/  STG.E [R40.64], R43 ;  /* 0x0000002b28007986 */ /* 0x0005f4000c10190a */
[----:B------:R-:W-:Y:S05]  /*16d30*/  @!P0 BRA `(.L_x_109) ;  /* 0x00001f9000008947 */ /* 0x000fea0003800000 */
[----:B--2---:R-:W-:Y:S01]  /*16d40*/  FMUL R43, R6, R54 ;  /* 0x00000036062b7220 */ /* 0x004fe20000400000 */
[----:B------:R-:W-:-:S04]  /*16d50*/  ISETP.NE.AND P0, PT, R55, 0x2, PT ;  /* 0x000000023700780c */ /* 0x000fc80003f05270 */
[----:B------:R2:W-:Y:S09]  /*16d60*/  STG.E [R40.64+0x4], R43 ;  /* 0x0000042b28007986 */ /* 0x0005f2000c10190a */
[----:B------:R-:W-:Y:S05]  /*16d70*/  @!P0 BRA `(.L_x_109) ;  /* 0x00001f5000008947 */ /* 0x000fea0003800000 */
[----:B--2---:R-:W-:Y:S01]  /*16d80*/  FMUL R43, R7, R54 ;  /* 0x00000036072b7220 */ /* 0x004fe20000400000 */
[----:B------:R-:W-:-:S04]  /*16d90*/  ISETP.GE.U32.AND P0, PT, R55, 0x4, PT ;  /* 0x000000043700780c */ /* 0x000fc80003f06070 */
[----:B------:R2:W-:Y:S09]  /*16da0*/  STG.E [R40.64+0x8], R43 ;  /* 0x0000082b28007986 */ /* 0x0005f2000c10190a */
        /* <DEDUP_REMOVED lines=493> */
[----:B------:R-:W-:Y:S01]  /*18c80*/  ISETP.GE.U32.AND P0, PT, R55, 0x80, PT ;  /* 0x000000803700780c */ /* 0x000fe20003f06070 */
[----:B--2---:R-:W-:-:S05]  /*18c90*/  FMUL R43, R147, R54 ;  /* 0x00000036932b7220 */ /* 0x004fca0000400000 */
[----:B------:R2:W-:Y:S07]  /*18ca0*/  STG.E [R40.64+0x1f8], R43 ;  /* 0x0001f82b28007986 */ /* 0x0005ee000c10190a */
[----:B-----5:R-:W-:-:S05]  /*18cb0*/  @P0 FMUL R45, R148, R54 ;  /* 0x00000036942d0220 */ /* 0x020fca0000400000 */
[----:B------:R2:W-:Y:S02]  /*18cc0*/  @P0 STG.E [R40.64+0x1fc], R45 ;  /* 0x0001fc2d28000986 */ /* 0x0005e4000c10190a */
.L_x_109:
[----:B------:R-:W-:-:S04]  /*18cd0*/  IADD3 R150, R150, 0x80, RZ ;  /* 0x0000008096967810 */ /* 0x000fc80007ffe0ff */
[----:B------:R-:W-:-:S13]  /*18ce0*/  ISETP.GE.U32.AND P0, PT, R150, c[0x0][0x190], PT ;  /* 0x0000640096007a0c */ /* 0x000fda0003f06070 */
[----:B------:R-:W-:Y:S01]  /*18cf0*/  @P0 CALL.REL.NOINC `(.L_x_110) ;  /* 0x0000001000000944 */ /* 0x000fe20003c00000 */
[----:B------:R-:W-:Y:S05]  /*18d00*/  BRA `(.L_x_111) ;  /* 0xfffe9bb000007947 */ /* 0x000fea000383ffff */
.L_x_110:
[----:B------:R-:W-:-:S04]  /*18d10*/  ISETP.NE.U32.AND P0, PT, RZ, c[0x0][0x178], PT ;  /* 0x00005e00ff007a0c */ /* 0x000fc80003f05070 */
[----:B------:R-:W-:-:S13]  /*18d20*/  ISETP.NE.AND.EX P0, PT, RZ, c[0x0][0x17c], PT, P0 ;  /* 0x00005f00ff007a0c */ /* 0x000fda0003f05300 */
[----:B------:R-:W-:Y:S05]  /*18d30*/  @!P0 BRA `(.L_x_112) ;  /* 0x0000373000008947 */ /* 0x000fea0003800000 */
[C---:B------:R-:W-:Y:S01]  /*18d40*/  FMUL R4, R53.reuse, 8388608 ;  /* 0x4b00000035047820 */ /* 0x040fe20000400000 */
[----:B------:R-:W-:Y:S01]  /*18d50*/  FSETP.GEU.AND P0, PT, R53, 1.175494350822287508e-38, PT ;  /* 0x008000003500780b */ /* 0x000fe20003f0e000 */
[----:B--2---:R-:W-:-:S03]  /*18d60*/  IMAD.MOV.U32 R41, RZ, RZ, 0x3e055027 ;  /* 0x3e055027ff297424 */ /* 0x004fc600078e00ff */
[----:B0-----:R-:W-:-:S04]  /*18d70*/  FSEL R53, R4, R53, !P0 ;  /* 0x0000003504357208 */ /* 0x001fc80004000000 */
[C---:B------:R-:W-:Y:S02]  /*18d80*/  IADD3 R3, R53.reuse, -0x3f2aaaab, RZ ;  /* 0xc0d5555535037810 */ /* 0x040fe40007ffe0ff */
[----:B------:R-:W-:Y:S02]  /*18d90*/  ISETP.GE.U32.AND P1, PT, R53, 0x7f800000, PT ;  /* 0x7f8000003500780c */ /* 0x000fe40003f26070 */
[----:B------:R-:W-:-:S05]  /*18da0*/  LOP3.LUT R4, R3, 0xff800000, RZ, 0xc0, !PT ;  /* 0xff80000003047812 */ /* 0x000fca00078ec0ff */
[----:B------:R-:W-:Y:S02]  /*18db0*/  IMAD.IADD R3, R53, 0x1, -R4 ;  /* 0x0000000135037824 */ /* 0x000fe400078e0a04 */
[----:B------:R-:W0:Y:S02]  /*18dc0*/  I2F R4, R4 ;  /* 0x0000000400047306 */ /* 0x000e240000201400 */
[----:B------:R-:W-:-:S04]  /*18dd0*/  FADD R40, R3, -1 ;  /* 0xbf80000003287421 */ /* 0x000fc80000000000 */
[----:B------:R-:W-:-:S04]  /*18de0*/  FFMA R3, R40, -R41, 0.14084610342979431152 ;  /* 0x3e1039f628037423 */ /* 0x000fc80000000829 */
[----:B------:R-:W-:-:S04]  /*18df0*/  FFMA R3, R40, R3, -0.12148627638816833496 ;  /* 0xbdf8cdcc28037423 */ /* 0x000fc80000000003 */
[----:B------:R-:W-:-:S04]  /*18e00*/  FFMA R3, R40, R3, 0.13980610668659210205 ;  /* 0x3e0f295528037423 */ /* 0x000fc80000000003 */
[----:B------:R-:W-:-:S04]  /*18e10*/  FFMA R3, R40, R3, -0.16684235632419586182 ;  /* 0xbe2ad8b928037423 */ /* 0x000fc80000000003 */
[----:B------:R-:W-:-:S04]  /*18e20*/  FFMA R3, R40, R3, 0.20012299716472625732 ;  /* 0x3e4ced0b28037423 */ /* 0x000fc80000000003 */
[----:B------:R-:W-:-:S04]  /*18e30*/  FFMA R3, R40, R3, -0.24999669194221496582 ;  /* 0xbe7fff2228037423 */ /* 0x000fc80000000003 */
[----:B------:R-:W-:-:S04]  /*18e40*/  FFMA R3, R40, R3, 0.33333182334899902344 ;  /* 0x3eaaaa7828037423 */ /* 0x000fc80000000003 */
[C---:B------:R-:W-:Y:S01]  /*18e50*/  FFMA R41, R40.reuse, R3, -0.5 ;  /* 0xbf00000028297423 */ /* 0x040fe20000000003 */
[----:B------:R-:W-:Y:S02]  /*18e60*/  FSEL R3, RZ, -23, P0 ;  /* 0xc1b80000ff037808 */ /* 0x000fe40000000000 */
[----:B------:R-:W-:Y:S01]  /*18e70*/  FSETP.NEU.AND P0, PT, R53, RZ, PT ;  /* 0x000000ff3500720b */ /* 0x000fe20003f0d000 */
[----:B------:R-:W-:Y:S02]  /*18e80*/  FMUL R41, R40, R41 ;  /* 0x0000002928297220 */ /* 0x000fe40000400000 */
[----:B0-----:R-:W-:Y:S02]  /*18e90*/  FFMA R3, R4, 1.1920928955078125e-07, R3 ;  /* 0x3400000004037823 */ /* 0x001fe40000000003 */
[----:B------:R-:W-:Y:S01]  /*18ea0*/  FFMA R40, R40, R41, R40 ;  /* 0x0000002928287223 */ /* 0x000fe20000000028 */
[----:B------:R-:W-:-:S03]  /*18eb0*/  @P1 MOV R41, 0x7f800000 ;  /* 0x7f80000000291802 */ /* 0x000fc60000000f00 */
[----:B------:R-:W-:Y:S02]  /*18ec0*/  FFMA R3, R3, 0.69314718246459960938, R40 ;  /* 0x3f31721803037823 */ /* 0x000fe40000000028 */
[----:B------:R-:W-:Y:S02]  /*18ed0*/  @P1 FFMA R3, R53, R41, +INF ;  /* 0x7f80000035031423 */ /* 0x000fe40000000029 */
[----:B------:R-:W-:-:S03]  /*18ee0*/  IMAD.MOV.U32 R41, RZ, RZ, 0x4 ;  /* 0x00000004ff297424 */ /* 0x000fc600078e00ff */
[----:B------:R-:W-:Y:S01]  /*18ef0*/  FSEL R3, R3, -INF , P0 ;  /* 0xff80000003037808 */ /* 0x000fe20000000000 */
[----:B------:R-:W-:-:S04]  /*18f00*/  IMAD.WIDE.U32 R40, R152, R41, c[0x0][0x178] ;  /* 0x00005e0098287625 */ /* 0x000fc800078e0029 */
[----:B------:R-:W-:-:S05]  /*18f10*/  FADD R3, R52, R3 ;  /* 0x0000000334037221 */ /* 0x000fca0000000000 */
[----:B------:R0:W-:Y:S01]  /*18f20*/  STG.E [R40.64], R3 ;  /* 0x0000000328007986 */ /* 0x0001e2000c10190a */
[----:B------:R-:W-:Y:S05]  /*18f30*/  BRA `(.L_x_112) ;  /* 0x0000353000007947 */ /* 0x000fea0003800000 */
.L_x_70:
[----:B------:R-:W-:Y:S01]  /*18f40*/  IADD3 R44, R44, -0x1, RZ ;  /* 0xffffffff2c2c7810 */ /* 0x000fe20007ffe0ff */
[----:B------:R-:W-:-:S03]  /*18f50*/  UMOV UR4, URZ ;  /* 0x0000003f00047c82 */ /* 0x000fc60008000000 */
[----:B------:R-:W-:-:S13]  /*18f60*/  ISETP.GE.U32.AND P2, PT, R44, 0x3, PT ;  /* 0x000000032c00780c */ /* 0x000fda0003f46070 */
        /* <DEDUP_REMOVED lines=8> */
.L_x_116:
[----:B------:R-:W-:Y:S01]  /*18ff0*/  IADD3 R40, R40, -0x10, RZ ;  /* 0xfffffff028287810 */ /* 0x000fe20007ffe0ff */
[----:B------:R-:W-:Y:S02]  /*19000*/  UIADD3 UR6, UR4, 0x4, URZ ;  /* 0x0000000404067890 */ /* 0x000fe4000fffe03f */
[----:B------:R-:W-:Y:S01]  /*19010*/  UIADD3 UR7, UR4, 0x8, URZ ;  /* 0x0000000804077890 */ /* 0x000fe2000fffe03f */
[----:B------:R-:W-:Y:S01]  /*19020*/  ISETP.GT.AND P1, PT, R40, 0xc, PT ;  /* 0x0000000c2800780c */ /* 0x000fe20003f24270 */
[----:B------:R-:W-:Y:S02]  /*19030*/  UIADD3 UR8, UR4, 0xc, URZ ;  /* 0x0000000c04087890 */ /* 0x000fe4000fffe03f */
[----:B-1----:R-:W-:Y:S02]  /*19040*/  ULEA UR12, UR4, UR9, 0x2 ;  /* 0x00000009040c7291 */ /* 0x002fe4000f8e103f */
[----:B------:R-:W-:Y:S02]  /*19050*/  ULEA UR6, UR6, UR9, 0x2 ;  /* 0x0000000906067291 */ /* 0x000fe4000f8e103f */
[----:B------:R-:W-:-:S02]  /*19060*/  ULEA UR7, UR7, UR9, 0x2 ;  /* 0x0000000907077291 */ /* 0x000fc4000f8e103f */
[----:B------:R-:W-:Y:S02]  /*19070*/  ULEA UR8, UR8, UR9, 0x2 ;  /* 0x0000000908087291 */ /* 0x000fe4000f8e103f */
[----:B------:R-:W-:Y:S01]  /*19080*/  UIADD3 UR4, UR4, 0x10, URZ ;  /* 0x0000001004047890 */ /* 0x000fe2000fffe03f */
[----:B------:R-:W-:Y:S04]  /*19090*/  STL.128 [UR12], RZ ;  /* 0x000000ffff007987 */ /* 0x000fe80008100c0c */
[----:B------:R-:W-:Y:S04]  /*190a0*/  STL.128 [UR6], RZ ;  /* 0x000000ffff007987 */ /* 0x000fe80008100c06 */
[----:B------:R-:W-:Y:S04]  /*190b0*/  STL.128 [UR7], RZ ;  /* 0x000000ffff007987 */ /* 0x000fe80008100c07 */
[----:B------:R-:W-:Y:S01]  /*190c0*/  STL.128 [UR8], RZ ;  /* 0x000000ffff007987 */ /* 0x000fe20008100c08 */
[----:B------:R-:W-:Y:S05]  /*190d0*/  @P1 BRA `(.L_x_116) ;  /* 0xffffff1000001947 */ /* 0x000fea000383ffff */
.L_x_115:
[----:B------:R-:W-:-:S13]  /*190e0*/  ISETP.GT.AND P1, PT, R40, 0x4, PT ;  /* 0x000000042800780c */ /* 0x000fda0003f24270 */
[----:B------:R-:W-:Y:S05]  /*190f0*/  @!P1 BRA `(.L_x_117) ;  /* 0x0000008000009947 */ /* 0x000fea0003800000 */
[----:B------:R-:W-:Y:S01]  /*19100*/  UIADD3 UR6, UR4, 0x4, URZ ;  /* 0x0000000404067890 */ /* 0x000fe2000fffe03f */
[----:B------:R-:W-:Y:S01]  /*19110*/  PLOP3.LUT P0, PT, PT, PT, PT, 0x8, 0x0 ;  /* 0x000000000000781c */ /* 0x000fe20003f0e170 */
[----:B-1----:R-:W-:Y:S01]  /*19120*/  ULEA UR7, UR4, UR9, 0x2 ;  /* 0x0000000904077291 */ /* 0x002fe2000f8e103f */
[----:B------:R-:W-:Y:S01]  /*19130*/  IADD3 R40, R40, -0x8, RZ ;  /* 0xfffffff828287810 */ /* 0x000fe20007ffe0ff */
[----:B------:R-:W-:Y:S02]  /*19140*/  ULEA UR6, UR6, UR9, 0x2 ;  /* 0x0000000906067291 */ /* 0x000fe4000f8e103f */
[----:B------:R-:W-:-:S05]  /*19150*/  UIADD3 UR4, UR4, 0x8, URZ ;  /* 0x0000000804047890 */ /* 0x000fca000fffe03f */
[----:B------:R-:W-:Y:S04]  /*19160*/  STL.128 [UR7], RZ ;  /* 0x000000ffff007987 */ /* 0x000fe80008100c07 */
[----:B------:R-:W-:Y:S03]  /*19170*/  STL.128 [UR6], RZ ;  /* 0x000000ffff007987 */ /* 0x000fe60008100c06 */
.L_x_117:
[----:B------:R-:W-:-:S13]  /*19180*/  ISETP.NE.OR P0, PT, R40, RZ, P0 ;  /* 0x000000ff2800720c */ /* 0x000fda0000705670 */
[----:B------:R-:W-:Y:S05]  /*19190*/  @!P0 BRA `(.L_x_113) ;  /* 0x0000006000008947 */ /* 0x000fea0003800000 */
.L_x_114:
[----:B------:R-:W-:Y:S01]  /*191a0*/  IADD3 R40, R40, -0x4, RZ ;  /* 0xfffffffc28287810 */ /* 0x000fe20007ffe0ff */
[----:B-1----:R-:W-:Y:S02]  /*191b0*/  ULEA UR6, UR4, UR9, 0x2 ;  /* 0x0000000904067291 */ /* 0x002fe4000f8e103f */
[----:B------:R-:W-:Y:S01]  /*191c0*/  UIADD3 UR4, UR4, 0x4, URZ ;  /* 0x0000000404047890 */ /* 0x000fe2000fffe03f */
[----:B------:R-:W-:-:S06]  /*191d0*/  ISETP.NE.AND P0, PT, R40, RZ, PT ;  /* 0x000000ff2800720c */ /* 0x000fcc0003f05270 */
[----:B------:R-:W-:Y:S07]  /*191e0*/  STL.128 [UR6], RZ ;  /* 0x000000ffff007987 */ /* 0x000fee0008100c06 */
[----:B-----5:R-:W-:Y:S05]  /*191f0*/  @P0 BRA `(.L_x_114) ;  /* 0xffffffa000000947 */ /* 0x020fea000383ffff */
.L_x_113:
[----:B------:R-:W-:Y:S01]  /*19200*/  ISETP.NE.AND P1, PT, R2, RZ, PT ;  /* 0x000000ff0200720c */ /* 0x000fe20003f25270 */
[----:B------:R-:W-:Y:S02]  /*19210*/  IMAD R51, R51, c[0x0][0x190], RZ ;  /* 0x0000640033337a24 */ /* 0x000fe400078e02ff */
[----:B------:R-:W-:-:S10]  /*19220*/  IMAD.MOV.U32 R149, RZ, RZ, -0x800000 ;  /* 0xff800000ff957424 */ /* 0x000fd400078e00ff */
[----:B------:R-:W-:Y:S05]  /*19230*/  @!P1 BRA `(.L_x_118) ;  /* 0x0000007000009947 */ /* 0x000fea0003800000 */
[----:B------:R-:W-:Y:S01]  /*19240*/  ISETP.NE.AND P0, PT, R2, 0x1, PT ;  /* 0x000000010200780c */ /* 0x000fe20003f05270 */
[----:B-1----:R-:W-:-:S09]  /*19250*/  ULEA UR4, UR4, UR9, 0x2 ;  /* 0x0000000904047291 */ /* 0x002fd2000f8e103f */
[----:B------:R-:W-:Y:S03]  /*19260*/  STL [UR4], RZ ;  /* 0x000000ffff007987 */ /* 0x000fe60008100804 */
[----:B------:R-:W-:Y:S05]  /*19270*/  @!P0 BRA `(.L_x_118) ;  /* 0x0000003000008947 */ /* 0x000fea0003800000 */
[----:B------:R-:W-:Y:S01]  /*19280*/  ISETP.NE.AND P0, PT, R2, 0x2, PT ;  /* 0x000000020200780c */ /* 0x000fe20003f05270 */
[----:B------:R-:W-:-:S12]  /*19290*/  STL [UR4+0x4], RZ ;  /* 0x000004ffff007987 */ /* 0x000fd80008100804 */
[----:B------:R-:W-:Y:S02]  /*192a0*/  @P0 STL [UR4+0x8], RZ ;  /* 0x000008ffff000987 */ /* 0x000fe40008100804 */
.L_x_118:
[----:B------:R-:W-:Y:S01]  /*192b0*/  BSSY B1, `(.L_x_119) ;  /* 0x00001e9000017945 */ /* 0x000fe20003800000 */
[----:B------:R-:W-:-:S02]  /*192c0*/  CS2R R150, SRZ ;  /* 0x0000000000967805 */ /* 0x000fc4000001ff00 */
.L_x_134:
[----:B0-----:R-:W0:Y:S01]  /*192d0*/  I2F.U32.RP R43, c[0x0][0x1b4] ;  /* 0x00006d00002b7b06 */ /* 0x001e220000209000 */
        /* <DEDUP_REMOVED lines=23> */
[----:B------:R-:W-:Y:S01]  /*19450*/  IMAD.MOV R42, RZ, RZ, -R42 ;  /* 0x000000ffff2a7224 */ /* 0x000fe200078e0a2a */
[----:B------:R-:W-:Y:S01]  /*19460*/  UMOV UR4, URZ ;  /* 0x0000003f00047c82 */ /* 0x000fe20008000000 */
[----:B------:R-:W-:Y:S02]  /*19470*/  MOV R156, RZ ;  /* 0x000000ff009c7202 */ /* 0x000fe40000000f00 */
[----:B------:R-:W-:-:S04]  /*19480*/  IMAD R42, R42, c[0x0][0x1b4], R151 ;  /* 0x00006d002a2a7a24 */ /* 0x000fc800078e0297 */
[----:B------:R-:W-:-:S05]  /*19490*/  IMAD R42, R42, c[0x0][0x1a0], RZ ;  /* 0x000068002a2a7a24 */ /* 0x000fca00078e02ff */
[----:B------:R-:W-:-:S05]  /*194a0*/  IADD3 R153, P0, R42, R51, RZ ;  /* 0x000000332a997210 */ /* 0x000fca0007f1e0ff */
[----:B------:R-:W-:Y:S01]  /*194b0*/  IMAD.X R155, RZ, RZ, RZ, P0 ;  /* 0x000000ffff9b7224 */ /* 0x000fe200000e06ff */
        /* <DEDUP_REMOVED lines=8> */
.L_x_125:
[----:B------:R-:W-:-:S05]  /*19540*/  IADD3 R42, P3, R47, UR4, RZ ;  /* 0x000000042f2a7c10 */ /* 0x000fca000ff7e0ff */
[----:B------:R-:W-:Y:S01]  /*19550*/  IMAD.X R43, RZ, RZ, R46, P3 ;  /* 0x000000ffff2b7224 */ /* 0x000fe200018e062e */
[----:B------:R-:W-:-:S04]  /*19560*/  LEA R54, P3, R42, c[0x0][0x160], 0x2 ;  /* 0x000058002a367a11 */ /* 0x000fc800078610ff */
[----:B------:R-:W-:Y:S02]  /*19570*/  LEA.HI.X R55, R42, c[0x0][0x164], R43, 0x2, P3 ;  /* 0x000059002a377a11 */ /* 0x000fe400018f142b */
[----:B------:R-:W-:-:S03]  /*19580*/  IADD3 R43, P3, R153, UR4, RZ ;  /* 0x00000004992b7c10 */ /* 0x000fc6000ff7e0ff */
[----:B------:R0:W2:Y:S02]  /*19590*/  LDG.E.CONSTANT R44, [R54.64+0x4] ;  /* 0x0000040a362c7981 */ /* 0x0000a4000c1e9900 */
[----:B------:R-:W-:Y:S01]  /*195a0*/  IMAD.X R42, RZ, RZ, R155, P3 ;  /* 0x000000ffff2a7224 */ /* 0x000fe200018e069b */
        /* <DEDUP_REMOVED lines=13> */
[----:B------:R-:W-:-:S04]  /*19680*/  IADD3 R42, P3, R47, UR6, RZ ;  /* 0x000000062f2a7c10 */ /* 0x000fc8000ff7e0ff */
[----:B------:R-:W-:Y:S02]  /*19690*/  IADD3.X R43, RZ, R46, RZ, P3, !PT ;  /* 0x0000002eff2b7210 */ /* 0x000fe40001ffe4ff */
        /* <DEDUP_REMOVED lines=21> */
[----:B--2---:R-:W-:-:S04]  /*197f0*/  FFMA R156, R157, R158, R156 ;  /* 0x0000009e9d9c7223 */ /* 0x004fc8000000009c */
[----:B------:R-:W-:Y:S01]  /*19800*/  IMAD.X R157, RZ, RZ, R155, P3 ;  /* 0x000000ffff9d7224 */ /* 0x000fe200018e069b */
[C---:B------:R-:W-:Y:S01]  /*19810*/  LEA R52, P3, R53.reuse, R40, 0x2 ;  /* 0x0000002835347211 */ /* 0x040fe200078610ff */
[----:B------:R0:W2:Y:S03]  /*19820*/  LDG.E.CONSTANT R158, [R54.64] ;  /* 0x0000000a369e7981 */ /* 0x0000a6000c1e9900 */
        /* <DEDUP_REMOVED lines=12> */
[----:B0-----:R-:W4:Y:S03]  /*198f0*/  LDG.E.CONSTANT R54, [R54.64+0xc] ;  /* 0x00000c0a36367981 */ /* 0x001f26000c1e9900 */
[----:B------:R-:W-:Y:S02]  /*19900*/  IADD3.X R43, RZ, R46, RZ, P3, !PT ;  /* 0x0000002eff2b7210 */ /* 0x000fe40001ffe4ff */
        /* <DEDUP_REMOVED lines=26> */
.L_x_124:
[----:B------:R-:W-:-:S13]  /*19ab0*/  ISETP.GT.AND P3, PT, R154, 0x4, PT ;  /* 0x000000049a00780c */ /* 0x000fda0003f64270 */
[----:B------:R-:W-:Y:S05]  /*19ac0*/  @!P3 BRA `(.L_x_126) ;  /* 0x000002c00000b947 */ /* 0x000fea0003800000 */
        /* <DEDUP_REMOVED lines=44> */
.L_x_126:
[----:B------:R-:W-:-:S13]  /*19d90*/  ISETP.NE.OR P0, PT, R154, RZ, P0 ;  /* 0x000000ff9a00720c */ /* 0x000fda0000705670 */
[----:B------:R-:W-:Y:S05]  /*19da0*/  @!P0 BRA `(.L_x_122) ;  /* 0x0000018000008947 */ /* 0x000fea0003800000 */
.L_x_123:
        /* <DEDUP_REMOVED lines=24> */
.L_x_122:
[----:B------:R-:W-:-:S04]  /*19f30*/  IADD3 R42, R151, -c[0x0][0x1b0], -R50 ;  /* 0x80006c00972a7a10 */ /* 0x000fc80007ffe832 */
[----:B------:R0:W2:Y:S01]  /*19f40*/  I2F R154, R42 ;  /* 0x0000002a009a7306 */ /* 0x0000a20000201400 */
[----:B------:R-:W-:Y:S05]  /*19f50*/  @!P1 BRA `(.L_x_127) ;  /* 0x0000014000009947 */ /* 0x000fea0003800000 */
[----:B0-----:R-:W-:-:S05]  /*19f60*/  IADD3 R42, P0, R47, UR4, RZ ;  /* 0x000000042f2a7c10 */ /* 0x001fca000ff1e0ff */
[----:B------:R-:W-:Y:S01]  /*19f70*/  IMAD.X R43, RZ, RZ, R46, P0 ;  /* 0x000000ffff2b7224 */ /* 0x000fe200000e062e */
[----:B------:R-:W-:-:S04]  /*19f80*/  LEA R44, P0, R42, c[0x0][0x160], 0x2 ;  /* 0x000058002a2c7a11 */ /* 0x000fc800078010ff */
[----:B------:R-:W-:Y:S02]  /*19f90*/  LEA.HI.X R45, R42, c[0x0][0x164], R43, 0x2, P0 ;  /* 0x000059002a2d7a11 */ /* 0x000fe400000f142b */
[----:B------:R-:W-:-:S05]  /*19fa0*/  IADD3 R43, P0, R153, UR4, RZ ;  /* 0x00000004992b7c10 */ /* 0x000fca000ff1e0ff */
[----:B------:R-:W-:Y:S01]  /*19fb0*/  IMAD.X R52, RZ, RZ, R155, P0 ;  /* 0x000000ffff347224 */ /* 0x000fe200000e069b */
[----:B-----5:R-:W-:-:S04]  /*19fc0*/  LEA R42, P0, R43, R40, 0x2 ;  /* 0x000000282b2a7211 */ /* 0x020fc800078010ff */
[----:B------:R-:W-:Y:S02]  /*19fd0*/  LEA.HI.X R43, R43, R41, R52, 0x2, P0 ;  /* 0x000000292b2b7211 */ /* 0x000fe400000f1434 */
        /* <DEDUP_REMOVED lines=12> */
.L_x_127:
[----:B------:R-:W-:Y:S01]  /*1a0a0*/  FMUL R156, R156, c[0x0][0x1ac] ;  /* 0x00006b009c9c7a20 */ /* 0x000fe20000400000 */
[----:B------:R-:W-:Y:S01]  /*1a0b0*/  HFMA2.MMA R43, -RZ, RZ, 0.96630859375, -0.0022525787353515625 ;  /* 0x3bbb989dff2b7435 */ /* 0x000fe200000001ff */
[----:B------:R-:W-:Y:S01]  /*1a0c0*/  IMAD.MOV.U32 R45, RZ, RZ, 0x437c0000 ;  /* 0x437c0000ff2d7424 */ /* 0x000fe200078e00ff */
[----:B------:R-:W-:Y:S01]  /*1a0d0*/  UMOV UR4, URZ ;  /* 0x0000003f00047c82 */ /* 0x000fe20008000000 */
[----:B--2--5:R-:W-:Y:S02]  /*1a0e0*/  FFMA R154, R154, R49, R156 ;  /* 0x000000319a9a7223 */ /* 0x024fe4000000009c */
[----:B------:R-:W-:-:S03]  /*1a0f0*/  IMAD.MOV.U32 R53, RZ, RZ, c[0x0][0x1b4] ;  /* 0x00006d00ff357624 */ /* 0x000fc600078e00ff */
[----:B------:R-:W-:Y:S01]  /*1a100*/  FSETP.GT.AND P0, PT, R154, R149, PT ;  /* 0x000000959a00720b */ /* 0x000fe20003f04000 */
[----:B------:R-:W-:-:S03]  /*1a110*/  IMAD R156, R53, c[0x0][0x1a0], RZ ;  /* 0x00006800359c7a24 */ /* 0x000fc600078e02ff */
[----:B------:R-:W-:Y:S02]  /*1a120*/  FSEL R52, R154, R149, P0 ;  /* 0x000000959a347208 */ /* 0x000fe40000000000 */
[----:B------:R-:W-:-:S03]  /*1a130*/  IADD3 R153, P0, R156, R153, RZ ;  /* 0x000000999c997210 */ /* 0x000fc60007f1e0ff */
[--C-:B------:R-:W-:Y:S02]  /*1a140*/  FADD R154, R154, -R52.reuse ;  /* 0x800000349a9a7221 */ /* 0x100fe40000000000 */
[----:B0-----:R-:W-:Y:S02]  /*1a150*/  FADD R42, R149, -R52 ;  /* 0x80000034952a7221 */ /* 0x001fe40000000000 */
[-C--:B------:R-:W-:Y:S02]  /*1a160*/  FFMA.SAT R44, R154, R43.reuse, 0.5 ;  /* 0x3f0000009a2c7423 */ /* 0x080fe4000000202b */
[----:B------:R-:W-:Y:S02]  /*1a170*/  FFMA.SAT R43, R42, R43, 0.5 ;  /* 0x3f0000002a2b7423 */ /* 0x000fe4000000202b */
[-C--:B------:R-:W-:Y:S02]  /*1a180*/  FFMA.RM R44, R44, R45.reuse, 12582913 ;  /* 0x4b4000012c2c7423 */ /* 0x080fe4000000402d */
[----:B------:R-:W-:-:S02]  /*1a190*/  FFMA.RM R43, R43, R45, 12582913 ;  /* 0x4b4000012b2b7423 */ /* 0x000fc4000000402d */
[C---:B------:R-:W-:Y:S01]  /*1a1a0*/  FADD R45, R44.reuse, -12583039 ;  /* 0xcb40007f2c2d7421 */ /* 0x040fe20000000000 */
[----:B------:R-:W-:Y:S01]  /*1a1b0*/  SHF.L.U32 R54, R44, 0x17, RZ ;  /* 0x000000172c367819 */ /* 0x000fe200000006ff */
[C---:B------:R-:W-:Y:S02]  /*1a1c0*/  IMAD.SHL.U32 R53, R43.reuse, 0x800000, RZ ;  /* 0x008000002b357824 */ /* 0x040fe400078e00ff */
[C---:B------:R-:W-:Y:S02]  /*1a1d0*/  FFMA R45, R154.reuse, 1.4426950216293334961, -R45 ;  /* 0x3fb8aa3b9a2d7823 */ /* 0x040fe4000000082d */
[----:B------:R-:W-:Y:S02]  /*1a1e0*/  IMAD.X R155, RZ, RZ, R155, P0 ;  /* 0x000000ffff9b7224 */ /* 0x000fe400000e069b */
[----:B------:R-:W-:Y:S02]  /*1a1f0*/  FFMA R154, R154, 1.925963033500011079e-08, R45 ;  /* 0x32a570609a9a7823 */ /* 0x000fe4000000002d */
[----:B------:R-:W-:-:S02]  /*1a200*/  FADD R45, R43, -12583039 ;  /* 0xcb40007f2b2d7421 */ /* 0x000fc40000000000 */
[----:B------:R-:W0:Y:S02]  /*1a210*/  MUFU.EX2 R55, R154 ;  /* 0x0000009a00377308 */ /* 0x000e240000000800 */
[----:B------:R-:W-:-:S04]  /*1a220*/  FFMA R45, R42, 1.4426950216293334961, -R45 ;  /* 0x3fb8aa3b2a2d7823 */ /* 0x000fc8000000082d */
[----:B------:R-:W-:-:S04]  /*1a230*/  FFMA R45, R42, 1.925963033500011079e-08, R45 ;  /* 0x32a570602a2d7823 */ /* 0x000fc8000000002d */
[----:B------:R-:W2:Y:S01]  /*1a240*/  MUFU.EX2 R42, R45 ;  /* 0x0000002d002a7308 */ /* 0x000ea20000000800 */
[----:B0-----:R-:W-:Y:S02]  /*1a250*/  FMUL R54, R54, R55 ;  /* 0x0000003736367220 */ /* 0x001fe40000400000 */
[----:B--2---:R-:W-:-:S04]  /*1a260*/  FMUL R53, R53, R42 ;  /* 0x0000002a35357220 */ /* 0x004fc80000400000 */
[----:B------:R-:W-:Y:S01]  /*1a270*/  FFMA R150, R150, R53, R54 ;  /* 0x0000003596967223 */ /* 0x000fe20000000036 */
        /* <DEDUP_REMOVED lines=8> */
.L_x_131:
[----:B------:R-:W-:Y:S01]  /*1a300*/  IADD3 R43, P3, R153, UR4, RZ ;  /* 0x00000004992b7c10 */ /* 0x000fe2000ff7e0ff */
[----:B-1----:R-:W-:-:S03]  /*1a310*/  ULEA UR7, UR4, UR9, 0x2 ;  /* 0x0000000904077291 */ /* 0x002fc6000f8e103f */
[----:B0-----:R-:W-:Y:S02]  /*1a320*/  IADD3.X R42, RZ, R155, RZ, P3, !PT ;  /* 0x0000009bff2a7210 */ /* 0x001fe40001ffe4ff */
[----:B------:R-:W-:-:S04]  /*1a330*/  LEA R44, P3, R43, R40, 0x2 ;  /* 0x000000282b2c7211 */ /* 0x000fc800078610ff */
[----:B------:R-:W-:Y:S01]  /*1a340*/  LEA.HI.X R45, R43, R41, R42, 0x2, P3 ;  /* 0x000000292b2d7211 */ /* 0x000fe200018f142a */
[----:B------:R-:W2:Y:S04]  /*1a350*/  LDL R160, [UR7] ;  /* 0x00000007ffa07983 */ /* 0x000ea80008100800 */
[----:B------:R-:W3:Y:S04]  /*1a360*/  LDG.E.CONSTANT R43, [R44.64] ;  /* 0x0000000a2c2b7981 */ /* 0x000ee8000c1e9900 */
[----:B------:R-:W4:Y:S04]  /*1a370*/  LDG.E.CONSTANT R159, [R44.64+0x4] ;  /* 0x0000040a2c9f7981 */ /* 0x000f28000c1e9900 */
[----:B------:R-:W5:Y:S04]  /*1a380*/  LDG.E.CONSTANT R149, [R44.64+0x8] ;  /* 0x0000080a2c957981 */ /* 0x000f68000c1e9900 */
[----:B------:R-:W2:Y:S04]  /*1a390*/  LDG.E.CONSTANT R161, [R44.64+0xc] ;  /* 0x00000c0a2ca17981 */ /* 0x000ea8000c1e9900 */
[----:B------:R-:W2:Y:S04]  /*1a3a0*/  LDL R158, [UR7+0x4] ;  /* 0x00000407ff9e7983 */ /* 0x000ea80008100800 */
[----:B------:R-:W2:Y:S04]  /*1a3b0*/  LDL R156, [UR7+0x8] ;  /* 0x00000807ff9c7983 */ /* 0x000ea80008100800 */
[----:B------:R-:W2:Y:S01]  /*1a3c0*/  LDL R154, [UR7+0xc] ;  /* 0x00000c07ff9a7983 */ /* 0x000ea20008100800 */
[----:B------:R-:W-:-:S06]  /*1a3d0*/  UIADD3 UR6, UR4, 0x4, URZ ;  /* 0x0000000404067890 */ /* 0x000fcc000fffe03f */
[----:B------:R-:W-:Y:S01]  /*1a3e0*/  IADD3 R163, P3, R153, UR6, RZ ;  /* 0x0000000699a37c10 */ /* 0x000fe2000ff7e0ff */
[----:B------:R-:W-:Y:S01]  /*1a3f0*/  ULEA UR6, UR6, UR9, 0x2 ;  /* 0x0000000906067291 */ /* 0x000fe2000f8e103f */
[----:B---3--:R-:W-:-:S03]  /*1a400*/  FMUL R157, R54, R43 ;  /* 0x0000002b369d7220 */ /* 0x008fc60000400000 */
[----:B------:R-:W-:Y:S01]  /*1a410*/  IMAD.X R43, RZ, RZ, R155, P3 ;  /* 0x000000ffff2b7224 */ /* 0x000fe200018e069b */
[----:B------:R-:W-:Y:S01]  /*1a420*/  LEA R42, P3, R163, R40, 0x2 ;  /* 0x00000028a32a7211 */ /* 0x000fe200078610ff */
[----:B----4-:R-:W-:-:S03]  /*1a430*/  FMUL R159, R54, R159 ;  /* 0x0000009f369f7220 */ /* 0x010fc60000400000 */
[----:B------:R-:W-:Y:S01]  /*1a440*/  LEA.HI.X R43, R163, R41, R43, 0x2, P3 ;  /* 0x00000029a32b7211 */ /* 0x000fe200018f142b */
[C---:B-----5:R-:W-:Y:S02]  /*1a450*/  FMUL R149, R54.reuse, R149 ;  /* 0x0000009536957220 */ /* 0x060fe40000400000 */
[----:B--2---:R-:W-:Y:S02]  /*1a460*/  FMUL R161, R54, R161 ;  /* 0x000000a136a17220 */ /* 0x004fe40000400000 */
[----:B------:R0:W2:Y:S01]  /*1a470*/  LDG.E.CONSTANT R163, [R42.64] ;  /* 0x0000000a2aa37981 */ /* 0x0000a2000c1e9900 */
[C---:B------:R-:W-:Y:S02]  /*1a480*/  FFMA R44, R53.reuse, R160, R157 ;  /* 0x000000a0352c7223 */ /* 0x040fe4000000009d */
[C---:B------:R-:W-:Y:S01]  /*1a490*/  FFMA R159, R53.reuse, R158, R159 ;  /* 0x0000009e359f7223 */ /* 0x040fe2000000009f */
[----:B------:R0:W3:Y:S01]  /*1a4a0*/  LDG.E.CONSTANT R45, [R42.64+0x4] ;  /* 0x0000040a2a2d7981 */ /* 0x0000e2000c1e9900 */
[----:B------:R-:W-:-:S03]  /*1a4b0*/  FFMA R160, R53, R156, R149 ;  /* 0x0000009c35a07223 */ /* 0x000fc60000000095 */
[----:B------:R0:W4:Y:S01]  /*1a4c0*/  LDG.E.CONSTANT R157, [R42.64+0xc] ;  /* 0x00000c0a2a9d7981 */ /* 0x000122000c1e9900 */
[----:B------:R-:W-:-:S03]  /*1a4d0*/  FFMA R161, R53, R154, R161 ;  /* 0x0000009a35a17223 */ /* 0x000fc600000000a1 */
[----:B------:R0:W5:Y:S04]  /*1a4e0*/  LDG.E.CONSTANT R149, [R42.64+0x8] ;  /* 0x0000080a2a957981 */ /* 0x000168000c1e9900 */
[----:B------:R1:W-:Y:S04]  /*1a4f0*/  STL [UR7], R44 ;  /* 0x0000002cff007987 */ /* 0x0003e80008100807 */
[----:B------:R0:W-:Y:S04]  /*1a500*/  STL [UR7+0x4], R159 ;  /* 0x0000049fff007987 */ /* 0x0001e80008100807 */
[----:B------:R0:W-:Y:S04]  /*1a510*/  STL [UR7+0x8], R160 ;  /* 0x000008a0ff007987 */ /* 0x0001e80008100807 */
[----:B------:R0:W-:Y:S04]  /*1a520*/  STL [UR7+0xc], R161 ;  /* 0x00000ca1ff007987 */ /* 0x0001e80008100807 */
[----:B------:R-:W1:Y:S04]  /*1a530*/  LDL R162, [UR6] ;  /* 0x00000006ffa27983 */ /* 0x000e680008100800 */
[----:B------:R-:W5:Y:S04]  /*1a540*/  LDL R158, [UR6+0x4] ;  /* 0x00000406ff9e7983 */ /* 0x000f680008100800 */
[----:B------:R-:W5:Y:S04]  /*1a550*/  LDL R156, [UR6+0x8] ;  /* 0x00000806ff9c7983 */ /* 0x000f680008100800 */
[----:B------:R-:W5:Y:S01]  /*1a560*/  LDL R154, [UR6+0xc] ;  /* 0x00000c06ff9a7983 */ /* 0x000f620008100800 */
[----:B------:R-:W-:-:S06]  /*1a570*/  UIADD3 UR7, UR4, 0x8, URZ ;  /* 0x0000000804077890 */ /* 0x000fcc000fffe03f */
[----:B------:R-:W-:-:S05]  /*1a580*/  IADD3 R165, P3, R153, UR7, RZ ;  /* 0x0000000799a57c10 */ /* 0x000fca000ff7e0ff */
[----:B0-----:R-:W-:Y:S01]  /*1a590*/  IMAD.X R43, RZ, RZ, R155, P3 ;  /* 0x000000ffff2b7224 */ /* 0x001fe200018e069b */
[----:B------:R-:W-:Y:S01]  /*1a5a0*/  LEA R42, P3, R165, R40, 0x2 ;  /* 0x00000028a52a7211 */ /* 0x000fe200078610ff */
[----:B------:R-:W-:-:S03]  /*1a5b0*/  ULEA UR7, UR7, UR9, 0x2 ;  /* 0x0000000907077291 */ /* 0x000fc6000f8e103f */
[----:B------:R-:W-:Y:S01]  /*1a5c0*/  LEA.HI.X R43, R165, R41, R43, 0x2, P3 ;  /* 0x00000029a52b7211 */ /* 0x000fe200018f142b */
[C---:B--2---:R-:W-:Y:S02]  /*1a5d0*/  FMUL R163, R54.reuse, R163 ;  /* 0x000000a336a37220 */ /* 0x044fe40000400000 */
[C---:B---3--:R-:W-:Y:S02]  /*1a5e0*/  FMUL R45, R54.reuse, R45 ;  /* 0x0000002d362d7220 */ /* 0x048fe40000400000 */
[C---:B----4-:R-:W-:Y:S02]  /*1a5f0*/  FMUL R157, R54.reuse, R157 ;  /* 0x0000009d369d7220 */ /* 0x050fe40000400000 */
[----:B-----5:R-:W-:Y:S02]  /*1a600*/  FMUL R149, R54, R149 ;  /* 0x0000009536957220 */ /* 0x020fe40000400000 */
[C---:B-1----:R-:W-:Y:S02]  /*1a610*/  FFMA R44, R53.reuse, R162, R163 ;  /* 0x000000a2352c7223 */ /* 0x042fe400000000a3 */
[----:B------:R0:W2:Y:S01]  /*1a620*/  LDG.E.CONSTANT R163, [R42.64] ;  /* 0x0000000a2aa37981 */ /* 0x0000a2000c1e9900 */
[----:B------:R-:W-:-:S03]  /*1a630*/  FFMA R159, R53, R158, R45 ;  /* 0x0000009e359f7223 */ /* 0x000fc6000000002d */
[----:B------:R0:W3:Y:S01]  /*1a640*/  LDG.E.CONSTANT R45, [R42.64+0x4] ;  /* 0x0000040a2a2d7981 */ /* 0x0000e2000c1e9900 */
[----:B------:R-:W-:-:S03]  /*1a650*/  FFMA R160, R53, R156, R149 ;  /* 0x0000009c35a07223 */ /* 0x000fc60000000095 */
[----:B------:R0:W4:Y:S01]  /*1a660*/  LDG.E.CONSTANT R149, [R42.64+0x8] ;  /* 0x0000080a2a957981 */ /* 0x000122000c1e9900 */
[----:B------:R-:W-:-:S03]  /*1a670*/  FFMA R161, R53, R154, R157 ;  /* 0x0000009a35a17223 */ /* 0x000fc6000000009d */
[----:B------:R0:W5:Y:S04]  /*1a680*/  LDG.E.CONSTANT R157, [R42.64+0xc] ;  /* 0x00000c0a2a9d7981 */ /* 0x000168000c1e9900 */
[----:B------:R-:W-:Y:S04]  /*1a690*/  STL [UR6], R44 ;  /* 0x0000002cff007987 */ /* 0x000fe80008100806 */
[----:B------:R1:W-:Y:S04]  /*1a6a0*/  STL [UR6+0x4], R159 ;  /* 0x0000049fff007987 */ /* 0x0003e80008100806 */
[----:B------:R-:W-:Y:S04]  /*1a6b0*/  STL [UR6+0x8], R160 ;  /* 0x000008a0ff007987 */ /* 0x000fe80008100806 */
[----:B------:R0:W-:Y:S04]  /*1a6c0*/  STL [UR6+0xc], R161 ;  /* 0x00000ca1ff007987 */ /* 0x0001e80008100806 */
[----:B------:R-:W5:Y:S04]  /*1a6d0*/  LDL R162, [UR7] ;  /* 0x00000007ffa27983 */ /* 0x000f680008100800 */
[----:B------:R-:W5:Y:S04]  /*1a6e0*/  LDL R158, [UR7+0x4] ;  /* 0x00000407ff9e7983 */ /* 0x000f680008100800 */
[----:B------:R-:W5:Y:S04]  /*1a6f0*/  LDL R156, [UR7+0x8] ;  /* 0x00000807ff9c7983 */ /* 0x000f680008100800 */
[----:B------:R-:W5:Y:S01]  /*1a700*/  LDL R154, [UR7+0xc] ;  /* 0x00000c07ff9a7983 */ /* 0x000f620008100800 */
[----:B------:R-:W-:-:S06]  /*1a710*/  UIADD3 UR6, UR4, 0xc, URZ ;  /* 0x0000000c04067890 */ /* 0x000fcc000fffe03f */
[----:B------:R-:W-:-:S04]  /*1a720*/  IADD3 R165, P3, R153, UR6, RZ ;  /* 0x0000000699a57c10 */ /* 0x000fc8000ff7e0ff */
[----:B0-----:R-:W-:Y:S02]  /*1a730*/  IADD3.X R43, RZ, R155, RZ, P3, !PT ;  /* 0x0000009bff2b7210 */ /* 0x001fe40001ffe4ff */
[----:B------:R-:W-:Y:S01]  /*1a740*/  LEA R42, P3, R165, R40, 0x2 ;  /* 0x00000028a52a7211 */ /* 0x000fe200078610ff */
[----:B------:R-:W-:-:S03]  /*1a750*/  ULEA UR6, UR6, UR9, 0x2 ;  /* 0x0000000906067291 */ /* 0x000fc6000f8e103f */
[----:B------:R-:W-:-:S05]  /*1a760*/  LEA.HI.X R43, R165, R41, R43, 0x2, P3 ;  /* 0x00000029a52b7211 */ /* 0x000fca00018f142b */
[----:B-1----:R-:W5:Y:S04]  /*1a770*/  LDG.E.CONSTANT R159, [R42.64+0x4] ;  /* 0x0000040a2a9f7981 */ /* 0x002f68000c1e9900 */
[----:B------:R0:W5:Y:S01]  /*1a780*/  LDG.E.CONSTANT R161, [R42.64+0xc] ;  /* 0x00000c0a2aa17981 */ /* 0x000162000c1e9900 */
[C---:B--2---:R-:W-:Y:S02]  /*1a790*/  FMUL R163, R54.reuse, R163 ;  /* 0x000000a336a37220 */ /* 0x044fe40000400000 */
[C---:B---3--:R-:W-:Y:S02]  /*1a7a0*/  FMUL R45, R54.reuse, R45 ;  /* 0x0000002d362d7220 */ /* 0x048fe40000400000 */
[C---:B----4-:R-:W-:Y:S02]  /*1a7b0*/  FMUL R149, R54.reuse, R149 ;  /* 0x0000009536957220 */ /* 0x050fe40000400000 */
[----:B-----5:R-:W-:-:S02]  /*1a7c0*/  FMUL R157, R54, R157 ;  /* 0x0000009d369d7220 */ /* 0x020fc40000400000 */
[C---:B------:R-:W-:Y:S02]  /*1a7d0*/  FFMA R44, R53.reuse, R162, R163 ;  /* 0x000000a2352c7223 */ /* 0x040fe400000000a3 */
[C---:B------:R-:W-:Y:S02]  /*1a7e0*/  FFMA R158, R53.reuse, R158, R45 ;  /* 0x0000009e359e7223 */ /* 0x040fe4000000002d */
[----:B------:R0:W2:Y:S01]  /*1a7f0*/  LDG.E.CONSTANT R45, [R42.64+0x8] ;  /* 0x0000080a2a2d7981 */ /* 0x0000a2000c1e9900 */
[C---:B------:R-:W-:Y:S02]  /*1a800*/  FFMA R149, R53.reuse, R156, R149 ;  /* 0x0000009c35957223 */ /* 0x040fe40000000095 */
[----:B------:R-:W-:Y:S02]  /*1a810*/  FFMA R154, R53, R154, R157 ;  /* 0x0000009a359a7223 */ /* 0x000fe4000000009d */
[----:B------:R0:W3:Y:S04]  /*1a820*/  LDG.E.CONSTANT R157, [R42.64] ;  /* 0x0000000a2a9d7981 */ /* 0x0000e8000c1e9900 */
[----:B------:R-:W-:Y:S04]  /*1a830*/  STL [UR7], R44 ;  /* 0x0000002cff007987 */ /* 0x000fe80008100807 */
[----:B------:R1:W-:Y:S04]  /*1a840*/  STL [UR7+0x4], R158 ;  /* 0x0000049eff007987 */ /* 0x0003e80008100807 */
[----:B------:R4:W-:Y:S04]  /*1a850*/  STL [UR7+0x8], R149 ;  /* 0x00000895ff007987 */ /* 0x0009e80008100807 */
[----:B------:R4:W-:Y:S04]  /*1a860*/  STL [UR7+0xc], R154 ;  /* 0x00000c9aff007987 */ /* 0x0009e80008100807 */
[----:B------:R-:W5:Y:S04]  /*1a870*/  LDL R156, [UR6] ;  /* 0x00000006ff9c7983 */ /* 0x000f680008100800 */
[----:B------:R-:W4:Y:S04]  /*1a880*/  LDL R160, [UR6+0x4] ;  /* 0x00000406ffa07983 */ /* 0x000f280008100800 */
[----:B------:R-:W4:Y:S04]  /*1a890*/  LDL R162, [UR6+0x8] ;  /* 0x00000806ffa27983 */ /* 0x000f280008100800 */
[----:B------:R-:W4:Y:S01]  /*1a8a0*/  LDL R163, [UR6+0xc] ;  /* 0x00000c06ffa37983 */ /* 0x000f220008100800 */
[----:B------:R-:W-:Y:S01]  /*1a8b0*/  IADD3 R55, R55, -0x10, RZ ;  /* 0xfffffff037377810 */ /* 0x000fe20007ffe0ff */
[----:B0-----:R-:W-:-:S03]  /*1a8c0*/  FMUL R42, R54, R159 ;  /* 0x0000009f362a7220 */ /* 0x001fc60000400000 */
[----:B------:R-:W-:Y:S01]  /*1a8d0*/  ISETP.GT.AND P3, PT, R55, 0xc, PT ;  /* 0x0000000c3700780c */ /* 0x000fe20003f64270 */
[C---:B-1----:R-:W-:Y:S01]  /*1a8e0*/  FMUL R158, R54.reuse, R161 ;  /* 0x000000a1369e7220 */ /* 0x042fe20000400000 */
[----:B------:R-:W-:Y:S01]  /*1a8f0*/  UIADD3 UR4, UR4, 0x10, URZ ;  /* 0x0000001004047890 */ /* 0x000fe2000fffe03f */
[C---:B--2---:R-:W-:Y:S02]  /*1a900*/  FMUL R44, R54.reuse, R45 ;  /* 0x0000002d362c7220 */ /* 0x044fe40000400000 */
[----:B---3--:R-:W-:-:S04]  /*1a910*/  FMUL R157, R54, R157 ;  /* 0x0000009d369d7220 */ /* 0x008fc80000400000 */
[C---:B-----5:R-:W-:Y:S02]  /*1a920*/  FFMA R156, R53.reuse, R156, R157 ;  /* 0x0000009c359c7223 */ /* 0x060fe4000000009d */
[C---:B----4-:R-:W-:Y:S02]  /*1a930*/  FFMA R42, R53.reuse, R160, R42 ;  /* 0x000000a0352a7223 */ /* 0x050fe4000000002a */
[C---:B------:R-:W-:Y:S02]  /*1a940*/  FFMA R44, R53.reuse, R162, R44 ;  /* 0x000000a2352c7223 */ /* 0x040fe4000000002c */
[----:B------:R-:W-:Y:S01]  /*1a950*/  FFMA R158, R53, R163, R158 ;  /* 0x000000a3359e7223 */ /* 0x000fe2000000009e */
[----:B------:R0:W-:Y:S04]  /*1a960*/  STL [UR6], R156 ;  /* 0x0000009cff007987 */ /* 0x0001e80008100806 */
[----:B------:R0:W-:Y:S04]  /*1a970*/  STL [UR6+0x4], R42 ;  /* 0x0000042aff007987 */ /* 0x0001e80008100806 */
[----:B------:R0:W-:Y:S04]  /*1a980*/  STL [UR6+0x8], R44 ;  /* 0x0000082cff007987 */ /* 0x0001e80008100806 */
[----:B------:R0:W-:Y:S01]  /*1a990*/  STL [UR6+0xc], R158 ;  /* 0x00000c9eff007987 */ /* 0x0001e20008100806 */
[----:B------:R-:W-:Y:S05]  /*1a9a0*/  @P3 BRA `(.L_x_131) ;  /* 0xfffff95000003947 */ /* 0x000fea000383ffff */
.L_x_130:
[----:B------:R-:W-:-:S13]  /*1a9b0*/  ISETP.GT.AND P3, PT, R55, 0x4, PT ;  /* 0x000000043700780c */ /* 0x000fda0003f64270 */
[----:B------:R-:W-:Y:S05]  /*1a9c0*/  @!P3 BRA `(.L_x_132) ;  /* 0x000003600000b947 */ /* 0x000fea0003800000 */
[----:B------:R-:W-:Y:S01]  /*1a9d0*/  IADD3 R43, P0, R153, UR4, RZ ;  /* 0x00000004992b7c10 */ /* 0x000fe2000ff1e0ff */
[----:B-1----:R-:W-:-:S04]  /*1a9e0*/  ULEA UR7, UR4, UR9, 0x2 ;  /* 0x0000000904077291 */ /* 0x002fc8000f8e103f */
[----:B0-----:R-:W-:Y:S01]  /*1a9f0*/  IMAD.X R42, RZ, RZ, R155, P0 ;  /* 0x000000ffff2a7224 */ /* 0x001fe200000e069b */
        /* <DEDUP_REMOVED lines=20> */
[----:B------:R-:W2:Y:S01]  /*1ab40*/  LDG.E.CONSTANT R45, [R42.64+0x8] ;  /* 0x0000080a2a2d7981 */ /* 0x000ea2000c1e9900 */
[C---:B------:R-:W-:Y:S02]  /*1ab50*/  FFMA R44, R53.reuse, R160, R157 ;  /* 0x000000a0352c7223 */ /* 0x040fe4000000009d */
[C---:B------:R-:W-:Y:S01]  /*1ab60*/  FFMA R158, R53.reuse, R158, R159 ;  /* 0x0000009e359e7223 */ /* 0x040fe2000000009f */
[----:B------:R-:W3:Y:S01]  /*1ab70*/  LDG.E.CONSTANT R157, [R42.64] ;  /* 0x0000000a2a9d7981 */ /* 0x000ee2000c1e9900 */
[----:B------:R-:W-:-:S03]  /*1ab80*/  FFMA R149, R53, R156, R149 ;  /* 0x0000009c35957223 */ /* 0x000fc60000000095 */
[----:B------:R-:W4:Y:S01]  /*1ab90*/  LDG.E.CONSTANT R159, [R42.64+0x4] ;  /* 0x0000040a2a9f7981 */ /* 0x000f22000c1e9900 */
[----:B------:R-:W-:-:S03]  /*1aba0*/  FFMA R154, R53, R154, R161 ;  /* 0x0000009a359a7223 */ /* 0x000fc600000000a1 */
[----:B------:R4:W5:Y:S04]  /*1abb0*/  LDG.E.CONSTANT R161, [R42.64+0xc] ;  /* 0x00000c0a2aa17981 */ /* 0x000968000c1e9900 */
[----:B------:R2:W-:Y:S04]  /*1abc0*/  STL [UR7], R44 ;  /* 0x0000002cff007987 */ /* 0x0005e80008100807 */
[----:B------:R5:W-:Y:S04]  /*1abd0*/  STL [UR7+0x4], R158 ;  /* 0x0000049eff007987 */ /* 0x000be80008100807 */
[----:B------:R0:W-:Y:S04]  /*1abe0*/  STL [UR7+0x8], R149 ;  /* 0x00000895ff007987 */ /* 0x0001e80008100807 */
[----:B------:R0:W-:Y:S04]  /*1abf0*/  STL [UR7+0xc], R154 ;  /* 0x00000c9aff007987 */ /* 0x0001e80008100807 */
[----:B------:R-:W5:Y:S04]  /*1ac00*/  LDL R156, [UR6] ;  /* 0x00000006ff9c7983 */ /* 0x000f680008100800 */
[----:B------:R-:W5:Y:S04]  /*1ac10*/  LDL R160, [UR6+0x4] ;  /* 0x00000406ffa07983 */ /* 0x000f680008100800 */
[----:B------:R-:W5:Y:S04]  /*1ac20*/  LDL R162, [UR6+0x8] ;  /* 0x00000806ffa27983 */ /* 0x000f680008100800 */
[----:B------:R-:W5:Y:S01]  /*1ac30*/  LDL R163, [UR6+0xc] ;  /* 0x00000c06ffa37983 */ /* 0x000f620008100800 */
[----:B------:R-:W-:-:S02]  /*1ac40*/  PLOP3.LUT P0, PT, PT, PT, PT, 0x8, 0x0 ;  /* 0x000000000000781c */ /* 0x000fc40003f0e170 */
[----:B------:R-:W-:Y:S01]  /*1ac50*/  IADD3 R55, R55, -0x8, RZ ;  /* 0xfffffff837377810 */ /* 0x000fe20007ffe0ff */
[----:B------:R-:W-:Y:S01]  /*1ac60*/  UIADD3 UR4, UR4, 0x8, URZ ;  /* 0x0000000804047890 */ /* 0x000fe2000fffe03f */
[C---:B--2---:R-:W-:Y:S02]  /*1ac70*/  FMUL R44, R54.reuse, R45 ;  /* 0x0000002d362c7220 */ /* 0x044fe40000400000 */
[C---:B---3--:R-:W-:Y:S02]  /*1ac80*/  FMUL R157, R54.reuse, R157 ;  /* 0x0000009d369d7220 */ /* 0x048fe40000400000 */
[C---:B----4-:R-:W-:Y:S02]  /*1ac90*/  FMUL R42, R54.reuse, R159 ;  /* 0x0000009f362a7220 */ /* 0x050fe40000400000 */
[----:B-----5:R-:W-:Y:S02]  /*1aca0*/  FMUL R158, R54, R161 ;  /* 0x000000a1369e7220 */ /* 0x020fe40000400000 */
[----:B------:R-:W-:-:S02]  /*1acb0*/  FFMA R156, R53, R156, R157 ;  /* 0x0000009c359c7223 */ /* 0x000fc4000000009d */
[C---:B------:R-:W-:Y:S02]  /*1acc0*/  FFMA R42, R53.reuse, R160, R42 ;  /* 0x000000a0352a7223 */ /* 0x040fe4000000002a */
[C---:B------:R-:W-:Y:S02]  /*1acd0*/  FFMA R44, R53.reuse, R162, R44 ;  /* 0x000000a2352c7223 */ /* 0x040fe4000000002c */
[----:B------:R-:W-:Y:S01]  /*1ace0*/  FFMA R158, R53, R163, R158 ;  /* 0x000000a3359e7223 */ /* 0x000fe2000000009e */
[----:B------:R0:W-:Y:S04]  /*1acf0*/  STL [UR6], R156 ;  /* 0x0000009cff007987 */ /* 0x0001e80008100806 */
[----:B------:R0:W-:Y:S04]  /*1ad00*/  STL [UR6+0x4], R42 ;  /* 0x0000042aff007987 */ /* 0x0001e80008100806 */
[----:B------:R0:W-:Y:S04]  /*1ad10*/  STL [UR6+0x8], R44 ;  /* 0x0000082cff007987 */ /* 0x0001e80008100806 */
[----:B------:R0:W-:Y:S02]  /*1ad20*/  STL [UR6+0xc], R158 ;  /* 0x00000c9eff007987 */ /* 0x0001e40008100806 */
.L_x_132:
[----:B------:R-:W-:-:S13]  /*1ad30*/  ISETP.NE.OR P0, PT, R55, RZ, P0 ;  /* 0x000000ff3700720c */ /* 0x000fda0000705670 */
[----:B------:R-:W-:Y:S05]  /*1ad40*/  @!P0 BRA `(.L_x_128) ;  /* 0x000001d000008947 */ /* 0x000fea0003800000 */
.L_x_129:
[----:B------:R-:W-:Y:S01]  /*1ad50*/  IADD3 R43, P0, R153, UR4, RZ ;  /* 0x00000004992b7c10 */ /* 0x000fe2000ff1e0ff */
[----:B-1----:R-:W-:-:S03]  /*1ad60*/  ULEA UR6, UR4, UR9, 0x2 ;  /* 0x0000000904067291 */ /* 0x002fc6000f8e103f */
[----:B0-----:R-:W-:Y:S02]  /*1ad70*/  IADD3.X R44, RZ, R155, RZ, P0, !PT ;  /* 0x0000009bff2c7210 */ /* 0x001fe400007fe4ff */
[----:B------:R-:W-:-:S04]  /*1ad80*/  LEA R42, P0, R43, R40, 0x2 ;  /* 0x000000282b2a7211 */ /* 0x000fc800078010ff */
[----:B------:R-:W-:Y:S01]  /*1ad90*/  LEA.HI.X R43, R43, R41, R44, 0x2, P0 ;  /* 0x000000292b2b7211 */ /* 0x000fe200000f142c */
[----:B------:R-:W2:Y:S04]  /*1ada0*/  LDL R154, [UR6+0x4] ;  /* 0x00000406ff9a7983 */ /* 0x000ea80008100800 */
[----:B------:R-:W3:Y:S04]  /*1adb0*/  LDG.E.CONSTANT R45, [R42.64] ;  /* 0x0000000a2a2d7981 */ /* 0x000ee8000c1e9900 */
[----:B------:R-:W4:Y:S04]  /*1adc0*/  LDL R44, [UR6] ;  /* 0x00000006ff2c7983 */ /* 0x000f280008100800 */
[----:B------:R-:W5:Y:S04]  /*1add0*/  LDG.E.CONSTANT R149, [R42.64+0x4] ;  /* 0x0000040a2a957981 */ /* 0x000f68000c1e9900 */
[----:B------:R-:W2:Y:S04]  /*1ade0*/  LDG.E.CONSTANT R157, [R42.64+0x8] ;  /* 0x0000080a2a9d7981 */ /* 0x000ea8000c1e9900 */
[----:B------:R-:W2:Y:S04]  /*1adf0*/  LDG.E.CONSTANT R159, [R42.64+0xc] ;  /* 0x00000c0a2a9f7981 */ /* 0x000ea8000c1e9900 */
[----:B------:R-:W2:Y:S04]  /*1ae00*/  LDL R156, [UR6+0x8] ;  /* 0x00000806ff9c7983 */ /* 0x000ea80008100800 */
[----:B------:R-:W2:Y:S01]  /*1ae10*/  LDL R158, [UR6+0xc] ;  /* 0x00000c06ff9e7983 */ /* 0x000ea20008100800 */
[----:B------:R-:W-:-:S04]  /*1ae20*/  IADD3 R55, R55, -0x4, RZ ;  /* 0xfffffffc37377810 */ /* 0x000fc80007ffe0ff */
[----:B------:R-:W-:Y:S01]  /*1ae30*/  ISETP.NE.AND P0, PT, R55, RZ, PT ;  /* 0x000000ff3700720c */ /* 0x000fe20003f05270 */
[----:B------:R-:W-:Y:S01]  /*1ae40*/  UIADD3 UR4, UR4, 0x4, URZ ;  /* 0x0000000404047890 */ /* 0x000fe2000fffe03f */
[----:B---3--:R-:W-:-:S04]  /*1ae50*/  FMUL R45, R54, R45 ;  /* 0x0000002d362d7220 */ /* 0x008fc80000400000 */
[C---:B----4-:R-:W-:Y:S02]  /*1ae60*/  FFMA R44, R53.reuse, R44, R45 ;  /* 0x0000002c352c7223 */ /* 0x050fe4000000002d */
[C---:B-----5:R-:W-:Y:S02]  /*1ae70*/  FMUL R45, R54.reuse, R149 ;  /* 0x00000095362d7220 */ /* 0x060fe40000400000 */
[C---:B--2---:R-:W-:Y:S02]  /*1ae80*/  FMUL R157, R54.reuse, R157 ;  /* 0x0000009d369d7220 */ /* 0x044fe40000400000 */
[----:B------:R-:W-:Y:S02]  /*1ae90*/  FMUL R159, R54, R159 ;  /* 0x0000009f369f7220 */ /* 0x000fe40000400000 */
[C---:B------:R-:W-:Y:S02]  /*1aea0*/  FFMA R45, R53.reuse, R154, R45 ;  /* 0x0000009a352d7223 */ /* 0x040fe4000000002d */
[----:B------:R-:W-:-:S02]  /*1aeb0*/  FFMA R42, R53, R156, R157 ;  /* 0x0000009c352a7223 */ /* 0x000fc4000000009d */
[----:B------:R-:W-:Y:S01]  /*1aec0*/  FFMA R43, R53, R158, R159 ;  /* 0x0000009e352b7223 */ /* 0x000fe2000000009f */
[----:B------:R0:W-:Y:S04]  /*1aed0*/  STL [UR6], R44 ;  /* 0x0000002cff007987 */ /* 0x0001e80008100806 */
[----:B------:R0:W-:Y:S04]  /*1aee0*/  STL [UR6+0x4], R45 ;  /* 0x0000042dff007987 */ /* 0x0001e80008100806 */
[----:B------:R0:W-:Y:S04]  /*1aef0*/  STL [UR6+0x8], R42 ;  /* 0x0000082aff007987 */ /* 0x0001e80008100806 */
[----:B------:R0:W-:Y:S02]  /*1af00*/  STL [UR6+0xc], R43 ;  /* 0x00000c2bff007987 */ /* 0x0001e40008100806 */
[----:B0-----:R-:W-:Y:S05]  /*1af10*/  @P0 BRA `(.L_x_129) ;  /* 0xfffffe3000000947 */ /* 0x001fea000383ffff */
.L_x_128:
[----:B0-----:R-:W-:Y:S01]  /*1af20*/  IMAD.MOV.U32 R149, RZ, RZ, R52 ;  /* 0x000000ffff957224 */ /* 0x001fe200078e0034 */
[----:B------:R-:W-:Y:S05]  /*1af30*/  @!P1 BRA `(.L_x_121) ;  /* 0x000001b000009947 */ /* 0x000fea0003800000 */
[----:B------:R-:W-:Y:S01]  /*1af40*/  IADD3 R153, P0, R153, UR4, RZ ;  /* 0x0000000499997c10 */ /* 0x000fe2000ff1e0ff */
[----:B-1----:R-:W-:-:S04]  /*1af50*/  ULEA UR4, UR4, UR9, 0x2 ;  /* 0x0000000904047291 */ /* 0x002fc8000f8e103f */
[----:B------:R-:W-:Y:S01]  /*1af60*/  IMAD.X R155, RZ, RZ, R155, P0 ;  /* 0x000000ffff9b7224 */ /* 0x000fe200000e069b */
[----:B------:R-:W-:-:S04]  /*1af70*/  LEA R40, P0, R153, R40, 0x2 ;  /* 0x0000002899287211 */ /* 0x000fc800078010ff */
[----:B------:R-:W-:Y:S01]  /*1af80*/  LEA.HI.X R41, R153, R41, R155, 0x2, P0 ;  /* 0x0000002999297211 */ /* 0x000fe200000f149b */
[----:B------:R-:W2:Y:S04]  /*1af90*/  LDL R42, [UR4] ;  /* 0x00000004ff2a7983 */ /* 0x000ea80008100800 */
[----:B------:R-:W3:Y:S01]  /*1afa0*/  LDG.E.CONSTANT R43, [R40.64] ;  /* 0x0000000a282b7981 */ /* 0x000ee2000c1e9900 */
[----:B------:R-:W-:Y:S02]  /*1afb0*/  ISETP.NE.AND P0, PT, R2, 0x1, PT ;  /* 0x000000010200780c */ /* 0x000fe40003f05270 */
[----:B------:R-:W-:Y:S01]  /*1afc0*/  MOV R149, R52 ;  /* 0x0000003400957202 */ /* 0x000fe20000000f00 */
[----:B---3--:R-:W-:-:S04]  /*1afd0*/  FMUL R43, R54, R43 ;  /* 0x0000002b362b7220 */ /* 0x008fc80000400000 */
[----:B--2---:R-:W-:-:S05]  /*1afe0*/  FFMA R42, R53, R42, R43 ;  /* 0x0000002a352a7223 */ /* 0x004fca000000002b */
[----:B------:R0:W-:Y:S01]  /*1aff0*/  STL [UR4], R42 ;  /* 0x0000002aff007987 */ /* 0x0001e20008100804 */
[----:B------:R-:W-:Y:S05]  /*1b000*/  @!P0 BRA `(.L_x_121) ;  /* 0x000000e000008947 */ /* 0x000fea0003800000 */
[----:B------:R-:W2:Y:S04]  /*1b010*/  LDG.E.CONSTANT R43, [R40.64+0x4] ;  /* 0x0000040a282b7981 */ /* 0x000ea8000c1e9900 */
[----:B------:R-:W3:Y:S01]  /*1b020*/  LDL R44, [UR4+0x4] ;  /* 0x00000404ff2c7983 */ /* 0x000ee20008100800 */
[----:B------:R-:W-:Y:S01]  /*1b030*/  ISETP.NE.AND P0, PT, R2, 0x2, PT ;  /* 0x000000020200780c */ /* 0x000fe20003f05270 */
[----:B------:R-:W-:Y:S02]  /*1b040*/  IMAD.MOV.U32 R149, RZ, RZ, R52 ;  /* 0x000000ffff957224 */ /* 0x000fe400078e0034 */
[----:B0-2---:R-:W-:-:S04]  /*1b050*/  FMUL R42, R54, R43 ;  /* 0x0000002b362a7220 */ /* 0x005fc80000400000 */
[----:B---3--:R-:W-:-:S05]  /*1b060*/  FFMA R42, R53, R44, R42 ;  /* 0x0000002c352a7223 */ /* 0x008fca000000002a */
[----:B------:R0:W-:Y:S01]  /*1b070*/  STL [UR4+0x4], R42 ;  /* 0x0000042aff007987 */ /* 0x0001e20008100804 */
[----:B------:R-:W-:Y:S05]  /*1b080*/  @!P0 BRA `(.L_x_121) ;  /* 0x0000006000008947 */ /* 0x000fea0003800000 */
[----:B------:R-:W2:Y:S04]  /*1b090*/  LDG.E.CONSTANT R41, [R40.64+0x8] ;  /* 0x0000080a28297981 */ /* 0x000ea8000c1e9900 */
[----:B0-----:R-:W3:Y:S01]  /*1b0a0*/  LDL R42, [UR4+0x8] ;  /* 0x00000804ff2a7983 */ /* 0x001ee20008100800 */
[----:B------:R-:W-:Y:S02]  /*1b0b0*/  IMAD.MOV.U32 R149, RZ, RZ, R52 ;  /* 0x000000ffff957224 */ /* 0x000fe400078e0034 */
[----:B--2---:R-:W-:-:S04]  /*1b0c0*/  FMUL R54, R54, R41 ;  /* 0x0000002936367220 */ /* 0x004fc80000400000 */
[----:B---3--:R-:W-:-:S05]  /*1b0d0*/  FFMA R54, R53, R42, R54 ;  /* 0x0000002a35367223 */ /* 0x008fca0000000036 */
[----:B------:R0:W-:Y:S02]  /*1b0e0*/  STL [UR4+0x8], R54 ;  /* 0x00000836ff007987 */ /* 0x0001e40008100804 */
.L_x_121:
[----:B------:R-:W-:Y:S05]  /*1b0f0*/  BSYNC B2 ;  /* 0x0000000000027941 */ /* 0x000fea0003800000 */
.L_x_120:
[----:B------:R-:W-:-:S04]  /*1b100*/  IADD3 R151, R151, 0x1, RZ ;  /* 0x0000000197977810 */ /* 0x000fc80007ffe0ff */
[----:B------:R-:W-:-:S13]  /*1b110*/  ISETP.GE.U32.AND P0, PT, R151, R48, PT ;  /* 0x000000309700720c */ /* 0x000fda0003f06070 */
[----:B------:R-:W-:Y:S01]  /*1b120*/  @P0 CALL.REL.NOINC `(.L_x_133) ;  /* 0x0000001000000944 */ /* 0x000fe20003c00000 */
[----:B------:R-:W-:Y:S05]  /*1b130*/  BRA `(.L_x_134) ;  /* 0xffffe19000007947 */ /* 0x000fea000383ffff */
.L_x_133:
[----:B------:R-:W-:Y:S05]  /*1b140*/  BSYNC B1 ;  /* 0x0000000000017941 */ /* 0x000fea0003800000 */
.L_x_119:
[----:B------:R-:W-:Y:S01]  /*1b150*/  FSETP.GT.AND P3, PT, R150, RZ, PT ;  /* 0x000000ff9600720b */ /* 0x000fe20003f64000 */
[----:B------:R-:W-:Y:S01]  /*1b160*/  BSSY B1, `(.L_x_135) ;  /* 0x0000012000017945 */ /* 0x000fe20003800000 */
[----:B------:R-:W-:-:S11]  /*1b170*/  HFMA2.MMA R151, -RZ, RZ, 0, 0 ;  /* 0x00000000ff977435 */ /* 0x000fd600000001ff */
[----:B------:R-:W-:Y:S05]  /*1b180*/  @!P3 BRA `(.L_x_136) ;  /* 0x000000f00000b947 */ /* 0x000fea0003800000 */
[----:B------:R-:W-:Y:S01]  /*1b190*/  IADD3 R40, R150, 0x1800000, RZ ;  /* 0x0180000096287810 */ /* 0x000fe20007ffe0ff */
[----:B------:R-:W-:Y:S03]  /*1b1a0*/  BSSY B2, `(.L_x_136) ;  /* 0x000000d000027945 */ /* 0x000fe60003800000 */
[----:B------:R-:W-:-:S04]  /*1b1b0*/  LOP3.LUT R40, R40, 0x7f800000, RZ, 0xc0, !PT ;  /* 0x7f80000028287812 */ /* 0x000fc800078ec0ff */
[----:B------:R-:W-:-:S13]  /*1b1c0*/  ISETP.GT.U32.AND P0, PT, R40, 0x1ffffff, PT ;  /* 0x01ffffff2800780c */ /* 0x000fda0003f04070 */
[----:B------:R-:W-:Y:S05]  /*1b1d0*/  @P0 BRA `(.L_x_137) ;  /* 0x0000005000000947 */ /* 0x000fea0003800000 */
[----:B------:R-:W-:Y:S01]  /*1b1e0*/  IMAD.MOV.U32 R53, RZ, RZ, R150 ;  /* 0x000000ffff357224 */ /* 0x000fe200078e0096 */
[----:B------:R-:W-:-:S02]  /*1b1f0*/  MOV R40, 0x1b210 ;  /* 0x0001b21000287802 */ /* 0x000fc40000000f00 */
[----:B01---5:R-:W-:Y:S05]  /*1b200*/  CALL.REL.NOINC `($flash_attention_paged$__cuda_sm20_rcp_rn_f32_slowpath) ;  /* 0x000012d000007944 */ /* 0x023fea0003c00000 */
[----:B------:R-:W-:Y:S01]  /*1b210*/  IMAD.MOV.U32 R151, RZ, RZ, R54 ;  /* 0x000000ffff977224 */ /* 0x000fe200078e0036 */
[----:B------:R-:W-:Y:S05]  /*1b220*/  BRA `(.L_x_138) ;  /* 0x0000004000007947 */ /* 0x000fea0003800000 */
.L_x_137:
[----:B------:R-:W2:Y:S02]  /*1b230*/  MUFU.RCP R151, R150 ;  /* 0x0000009600977308 */ /* 0x000ea40000001000 */
[----:B--2---:R-:W-:-:S04]  /*1b240*/  FFMA R40, R150, R151, -1 ;  /* 0xbf80000096287423 */ /* 0x004fc80000000097 */
[----:B------:R-:W-:-:S04]  /*1b250*/  FADD.FTZ R40, -R40, -RZ ;  /* 0x800000ff28287221 */ /* 0x000fc80000010100 */
[----:B------:R-:W-:-:S02]  /*1b260*/  FFMA R151, R151, R40, R151 ;  /* 0x0000002897977223 */ /* 0x000fc40000000097 */
.L_x_138:
[----:B------:R-:W-:Y:S05]  /*1b270*/  BSYNC B2 ;  /* 0x0000000000027941 */ /* 0x000fea0003800000 */
.L_x_136:
[----:B------:R-:W-:Y:S05]  /*1b280*/  BSYNC B1 ;  /* 0x0000000000017941 */ /* 0x000fea0003800000 */
.L_x_135:
[----:B------:R-:W-:Y:S01]  /*1b290*/  UMOV UR4, URZ ;  /* 0x0000003f00047c82 */ /* 0x000fe20008000000 */
        /* <DEDUP_REMOVED lines=8> */
.L_x_142:
[----:B-1----:R-:W-:-:S09]  /*1b320*/  ULEA UR6, UR4, UR9, 0x2 ;  /* 0x0000000904067291 */ /* 0x002fd2000f8e103f */
[----:B0-----:R-:W2:Y:S01]  /*1b330*/  LDL.128 R40, [UR6] ;  /* 0x00000006ff287983 */ /* 0x001ea20008100c00 */
[----:B------:R-:W-:-:S04]  /*1b340*/  UIADD3 UR6, UR4, 0x4, URZ ;  /* 0x0000000404067890 */ /* 0x000fc8000fffe03f */
[----:B------:R-:W-:Y:S02]  /*1b350*/  ULEA UR7, UR6, UR9, 0x2 ;  /* 0x0000000906077291 */ /* 0x000fe4000f8e103f */
[----:B------:R-:W-:-:S07]  /*1b360*/  UIADD3 UR12, UR4, 0xc, URZ ;  /* 0x0000000c040c7890 */ /* 0x000fce000fffe03f */
[----:B------:R-:W3:Y:S01]  /*1b370*/  LDL.128 R44, [UR7] ;  /* 0x00000007ff2c7983 */ /* 0x000ee20008100c00 */
[----:B------:R-:W-:Y:S02]  /*1b380*/  UIADD3 UR7, UR4, 0x8, URZ ;  /* 0x0000000804077890 */ /* 0x000fe4000fffe03f */
[----:B------:R-:W-:Y:S02]  /*1b390*/  ULEA UR13, UR12, UR9, 0x2 ;  /* 0x000000090c0d7291 */ /* 0x000fe4000f8e103f */
[----:B------:R-:W-:-:S07]  /*1b3a0*/  ULEA UR8, UR7, UR9, 0x2 ;  /* 0x0000000907087291 */ /* 0x000fce000f8e103f */
[----:B------:R-:W4:Y:S04]  /*1b3b0*/  LDL.128 R52, [UR13] ;  /* 0x0000000dff347983 */ /* 0x000f280008100c00 */
[----:B-----5:R-:W4:Y:S01]  /*1b3c0*/  LDL.128 R48, [UR8] ;  /* 0x00000008ff307983 */ /* 0x020f220008100c00 */
[----:B------:R-:W-:-:S04]  /*1b3d0*/  IADD3 R155, P2, R3, UR4, RZ ;  /* 0x00000004039b7c10 */ /* 0x000fc8000ff5e0ff */
[----:B------:R-:W-:Y:S02]  /*1b3e0*/  IADD3.X R156, RZ, R4, RZ, P2, !PT ;  /* 0x00000004ff9c7210 */ /* 0x000fe400017fe4ff */
[----:B------:R-:W-:-:S04]  /*1b3f0*/  LEA R154, P2, R155, c[0x0][0x170], 0x2 ;  /* 0x00005c009b9a7a11 */ /* 0x000fc800078410ff */
[----:B------:R-:W-:Y:S02]  /*1b400*/  LEA.HI.X R155, R155, c[0x0][0x174], R156, 0x2, P2 ;  /* 0x00005d009b9b7a11 */ /* 0x000fe400010f149c */
[----:B------:R-:W-:Y:S01]  /*1b410*/  IADD3 R153, R153, -0x10, RZ ;  /* 0xfffffff099997810 */ /* 0x000fe20007ffe0ff */
[----:B------:R-:W-:Y:S01]  /*1b420*/  UIADD3 UR4, UR4, 0x10, URZ ;  /* 0x0000001004047890 */ /* 0x000fe2000fffe03f */
[----:B--2---:R-:W-:Y:S01]  /*1b430*/  FMUL R159, R151, R41 ;  /* 0x00000029979f7220 */ /* 0x004fe20000400000 */
[----:B------:R-:W-:Y:S01]  /*1b440*/  IADD3 R41, P2, R3, UR6, RZ ;  /* 0x0000000603297c10 */ /* 0x000fe2000ff5e0ff */
[----:B------:R-:W-:Y:S02]  /*1b450*/  FMUL R161, R151, R42 ;  /* 0x0000002a97a17220 */ /* 0x000fe40000400000 */
[----:B------:R-:W-:Y:S02]  /*1b460*/  FMUL R157, R40, R151 ;  /* 0x00000097289d7220 */ /* 0x000fe40000400000 */
[----:B------:R-:W-:Y:S01]  /*1b470*/  IMAD.X R42, RZ, RZ, R4, P2 ;  /* 0x000000ffff2a7224 */ /* 0x000fe200010e0604 */
[----:B------:R-:W-:Y:S01]  /*1b480*/  LEA R40, P2, R41, c[0x0][0x170], 0x2 ;  /* 0x00005c0029287a11 */ /* 0x000fe200078410ff */
[----:B------:R-:W-:-:S03]  /*1b490*/  FMUL R43, R151, R43 ;  /* 0x0000002b972b7220 */ /* 0x000fc60000400000 */
[----:B------:R-:W-:Y:S01]  /*1b4a0*/  LEA.HI.X R41, R41, c[0x0][0x174], R42, 0x2, P2 ;  /* 0x00005d0029297a11 */ /* 0x000fe200010f142a */
[----:B---3--:R-:W-:Y:S01]  /*1b4b0*/  FMUL R163, R151, R45 ;  /* 0x0000002d97a37220 */ /* 0x008fe20000400000 */
[----:B------:R-:W-:Y:S01]  /*1b4c0*/  IADD3 R45, P2, R3, UR7, RZ ;  /* 0x00000007032d7c10 */ /* 0x000fe2000ff5e0ff */
[----:B------:R0:W-:Y:S01]  /*1b4d0*/  STG.E [R154.64+0xc], R43 ;  /* 0x00000c2b9a007986 */ /* 0x0001e2000c10190a */
[----:B------:R-:W-:-:S03]  /*1b4e0*/  FMUL R165, R151, R46 ;  /* 0x0000002e97a57220 */ /* 0x000fc60000400000 */
[----:B------:R1:W-:Y:S01]  /*1b4f0*/  STG.E [R154.64], R157 ;  /* 0x0000009d9a007986 */ /* 0x0003e2000c10190a */
[----:B------:R-:W-:-:S03]  /*1b500*/  FMUL R47, R151, R47 ;  /* 0x0000002f972f7220 */ /* 0x000fc60000400000 */
[----:B------:R-:W-:Y:S01]  /*1b510*/  STG.E [R154.64+0x4], R159 ;  /* 0x0000049f9a007986 */ /* 0x000fe2000c10190a */
[----:B0-----:R-:W-:-:S03]  /*1b520*/  IADD3 R43, P4, R3, UR12, RZ ;  /* 0x0000000c032b7c10 */ /* 0x001fc6000ff9e0ff */
[----:B------:R0:W-:Y:S01]  /*1b530*/  STG.E [R154.64+0x8], R161 ;  /* 0x000008a19a007986 */ /* 0x0001e2000c10190a */
[-C--:B-1----:R-:W-:Y:S01]  /*1b540*/  FMUL R157, R44, R151.reuse ;  /* 0x000000972c9d7220 */ /* 0x082fe20000400000 */
[----:B------:R-:W-:Y:S02]  /*1b550*/  IADD3.X R46, RZ, R4, RZ, P4, !PT ;  /* 0x00000004ff2e7210 */ /* 0x000fe400027fe4ff */
[----:B------:R-:W-:Y:S01]  /*1b560*/  LEA R42, P4, R43, c[0x0][0x170], 0x2 ;  /* 0x00005c002b2a7a11 */ /* 0x000fe200078810ff */
[----:B------:R-:W-:Y:S01]  /*1b570*/  STG.E [R40.64+0x4], R163 ;  /* 0x000004a328007986 */ /* 0x000fe2000c10190a */
[----:B0-----:R-:W-:Y:S01]  /*1b580*/  IMAD.X R154, RZ, RZ, R4, P2 ;  /* 0x000000ffff9a7224 */ /* 0x001fe200010e0604 */
[----:B------:R-:W-:Y:S02]  /*1b590*/  LEA R44, P2, R45, c[0x0][0x170], 0x2 ;  /* 0x00005c002d2c7a11 */ /* 0x000fe400078410ff */
[----:B------:R0:W-:Y:S01]  /*1b5a0*/  STG.E [R40.64], R157 ;  /* 0x0000009d28007986 */ /* 0x0001e2000c10190a */
[----:B----4-:R-:W-:Y:S01]  /*1b5b0*/  FMUL R155, R48, R151 ;  /* 0x00000097309b7220 */ /* 0x010fe20000400000 */
[----:B------:R-:W-:Y:S01]  /*1b5c0*/  LEA.HI.X R43, R43, c[0x0][0x174], R46, 0x2, P4 ;  /* 0x00005d002b2b7a11 */ /* 0x000fe200020f142e */
[----:B------:R-:W-:Y:S01]  /*1b5d0*/  FMUL R49, R151, R49 ;  /* 0x0000003197317220 */ /* 0x000fe20000400000 */
[----:B------:R-:W-:Y:S01]  /*1b5e0*/  STG.E [R40.64+0x8], R165 ;  /* 0x000008a528007986 */ /* 0x000fe2000c10190a */
[----:B------:R-:W-:Y:S01]  /*1b5f0*/  LEA.HI.X R45, R45, c[0x0][0x174], R154, 0x2, P2 ;  /* 0x00005d002d2d7a11 */ /* 0x000fe200010f149a */
[----:B------:R-:W-:-:S02]  /*1b600*/  FMUL R51, R151, R51 ;  /* 0x0000003397337220 */ /* 0x000fc40000400000 */
[----:B------:R1:W-:Y:S01]  /*1b610*/  STG.E [R40.64+0xc], R47 ;  /* 0x00000c2f28007986 */ /* 0x0003e2000c10190a */
[C---:B------:R-:W-:Y:S02]  /*1b620*/  FMUL R53, R151.reuse, R53 ;  /* 0x0000003597357220 */ /* 0x040fe40000400000 */
[C---:B------:R-:W-:Y:S02]  /*1b630*/  FMUL R55, R151.reuse, R55 ;  /* 0x0000003797377220 */ /* 0x040fe40000400000 */
[C---:B0-----:R-:W-:Y:S01]  /*1b640*/  FMUL R157, R151.reuse, R50 ;  /* 0x00000032979d7220 */ /* 0x041fe20000400000 */
[----:B------:R0:W-:Y:S01]  /*1b650*/  STG.E [R44.64], R155 ;  /* 0x0000009b2c007986 */ /* 0x0001e2000c10190a */
[----:B-1----:R-:W-:Y:S02]  /*1b660*/  FMUL R41, R52, R151 ;  /* 0x0000009734297220 */ /* 0x002fe40000400000 */
[----:B------:R-:W-:Y:S01]  /*1b670*/  FMUL R47, R151, R54 ;  /* 0x00000036972f7220 */ /* 0x000fe20000400000 */
[----:B------:R0:W-:Y:S04]  /*1b680*/  STG.E [R44.64+0x4], R49 ;  /* 0x000004312c007986 */ /* 0x0001e8000c10190a */
[----:B------:R0:W-:Y:S04]  /*1b690*/  STG.E [R44.64+0x8], R157 ;  /* 0x0000089d2c007986 */ /* 0x0001e8000c10190a */
[----:B------:R0:W-:Y:S04]  /*1b6a0*/  STG.E [R44.64+0xc], R51 ;  /* 0x00000c332c007986 */ /* 0x0001e8000c10190a */
[----:B------:R0:W-:Y:S04]  /*1b6b0*/  STG.E [R42.64], R41 ;  /* 0x000000292a007986 */ /* 0x0001e8000c10190a */
[----:B------:R0:W-:Y:S04]  /*1b6c0*/  STG.E [R42.64+0x4], R53 ;  /* 0x000004352a007986 */ /* 0x0001e8000c10190a */
[----:B------:R0:W-:Y:S04]  /*1b6d0*/  STG.E [R42.64+0x8], R47 ;  /* 0x0000082f2a007986 */ /* 0x0001e8000c10190a */
[----:B------:R0:W-:Y:S01]  /*1b6e0*/  STG.E [R42.64+0xc], R55 ;  /* 0x00000c372a007986 */ /* 0x0001e2000c10190a */
[----:B------:R-:W-:-:S13]  /*1b6f0*/  ISETP.GT.AND P2, PT, R153, 0xc, PT ;  /* 0x0000000c9900780c */ /* 0x000fda0003f44270 */
[----:B0-----:R-:W-:Y:S05]  /*1b700*/  @P2 BRA `(.L_x_142) ;  /* 0xfffffc1000002947 */ /* 0x001fea000383ffff */
.L_x_141:
[----:B------:R-:W-:-:S13]  /*1b710*/  ISETP.GT.AND P2, PT, R153, 0x4, PT ;  /* 0x000000049900780c */ /* 0x000fda0003f44270 */
[----:B------:R-:W-:Y:S05]  /*1b720*/  @!P2 BRA `(.L_x_143) ;  /* 0x000002000000a947 */ /* 0x000fea0003800000 */
[----:B------:R-:W-:Y:S02]  /*1b730*/  UIADD3 UR7, UR4, 0x4, URZ ;  /* 0x0000000404077890 */ /* 0x000fe4000fffe03f */
[----:B-1----:R-:W-:Y:S02]  /*1b740*/  ULEA UR6, UR4, UR9, 0x2 ;  /* 0x0000000904067291 */ /* 0x002fe4000f8e103f */
[----:B------:R-:W-:-:S07]  /*1b750*/  ULEA UR8, UR7, UR9, 0x2 ;  /* 0x0000000907087291 */ /* 0x000fce000f8e103f */
[----:B0-----:R-:W2:Y:S04]  /*1b760*/  LDL.128 R40, [UR6] ;  /* 0x00000006ff287983 */ /* 0x001ea80008100c00 */
[----:B------:R-:W3:Y:S01]  /*1b770*/  LDL.128 R44, [UR8] ;  /* 0x00000008ff2c7983 */ /* 0x000ee20008100c00 */
[C---:B------:R-:W-:Y:S01]  /*1b780*/  IADD3 R51, P0, R3.reuse, UR4, RZ ;  /* 0x0000000403337c10 */ /* 0x040fe2000ff1e0ff */
[----:B------:R-:W-:Y:S01]  /*1b790*/  UIADD3 UR4, UR4, 0x8, URZ ;  /* 0x0000000804047890 */ /* 0x000fe2000fffe03f */
[----:B-----5:R-:W-:Y:S02]  /*1b7a0*/  IADD3 R49, P2, R3, UR7, RZ ;  /* 0x0000000703317c10 */ /* 0x020fe4000ff5e0ff */
[----:B------:R-:W-:Y:S01]  /*1b7b0*/  IADD3 R153, R153, -0x8, RZ ;  /* 0xfffffff899997810 */ /* 0x000fe20007ffe0ff */
[--C-:B------:R-:W-:Y:S01]  /*1b7c0*/  IMAD.X R54, RZ, RZ, R4.reuse, P0 ;  /* 0x000000ffff367224 */ /* 0x100fe200000e0604 */
[----:B------:R-:W-:Y:S01]  /*1b7d0*/  LEA R50, P0, R51, c[0x0][0x170], 0x2 ;  /* 0x00005c0033327a11 */ /* 0x000fe200078010ff */
[----:B------:R-:W-:Y:S01]  /*1b7e0*/  IMAD.X R52, RZ, RZ, R4, P2 ;  /* 0x000000ffff347224 */ /* 0x000fe200010e0604 */
[----:B------:R-:W-:-:S02]  /*1b7f0*/  LEA R48, P2, R49, c[0x0][0x170], 0x2 ;  /* 0x00005c0031307a11 */ /* 0x000fc400078410ff */
[----:B------:R-:W-:Y:S02]  /*1b800*/  LEA.HI.X R51, R51, c[0x0][0x174], R54, 0x2, P0 ;  /* 0x00005d0033337a11 */ /* 0x000fe400000f1436 */
[----:B------:R-:W-:Y:S02]  /*1b810*/  LEA.HI.X R49, R49, c[0x0][0x174], R52, 0x2, P2 ;  /* 0x00005d0031317a11 */ /* 0x000fe400010f1434 */
[----:B------:R-:W-:Y:S01]  /*1b820*/  PLOP3.LUT P0, PT, PT, PT, PT, 0x8, 0x0 ;  /* 0x000000000000781c */ /* 0x000fe20003f0e170 */
[----:B--2---:R-:W-:Y:S02]  /*1b830*/  FMUL R53, R40, R151 ;  /* 0x0000009728357220 */ /* 0x004fe40000400000 */
[C---:B------:R-:W-:Y:S02]  /*1b840*/  FMUL R41, R151.reuse, R41 ;  /* 0x0000002997297220 */ /* 0x040fe40000400000 */
[C---:B------:R-:W-:Y:S01]  /*1b850*/  FMUL R55, R151.reuse, R42 ;  /* 0x0000002a97377220 */ /* 0x040fe20000400000 */
[----:B------:R0:W-:Y:S01]  /*1b860*/  STG.E [R50.64], R53 ;  /* 0x0000003532007986 */ /* 0x0001e2000c10190a */
[----:B------:R-:W-:-:S02]  /*1b870*/  FMUL R43, R151, R43 ;  /* 0x0000002b972b7220 */ /* 0x000fc40000400000 */
[----:B---3--:R-:W-:Y:S01]  /*1b880*/  FMUL R155, R44, R151 ;  /* 0x000000972c9b7220 */ /* 0x008fe20000400000 */
[----:B------:R0:W-:Y:S01]  /*1b890*/  STG.E [R50.64+0x4], R41 ;  /* 0x0000042932007986 */ /* 0x0001e2000c10190a */
[C---:B------:R-:W-:Y:S02]  /*1b8a0*/  FMUL R45, R151.reuse, R45 ;  /* 0x0000002d972d7220 */ /* 0x040fe40000400000 */
[C---:B------:R-:W-:Y:S01]  /*1b8b0*/  FMUL R157, R151.reuse, R46 ;  /* 0x0000002e979d7220 */ /* 0x040fe20000400000 */
[----:B------:R0:W-:Y:S01]  /*1b8c0*/  STG.E [R50.64+0x8], R55 ;  /* 0x0000083732007986 */ /* 0x0001e2000c10190a */
[----:B------:R-:W-:-:S03]  /*1b8d0*/  FMUL R47, R151, R47 ;  /* 0x0000002f972f7220 */ /* 0x000fc60000400000 */
[----:B------:R0:W-:Y:S04]  /*1b8e0*/  STG.E [R50.64+0xc], R43 ;  /* 0x00000c2b32007986 */ /* 0x0001e8000c10190a */
[----:B------:R0:W-:Y:S04]  /*1b8f0*/  STG.E [R48.64], R155 ;  /* 0x0000009b30007986 */ /* 0x0001e8000c10190a */
[----:B------:R0:W-:Y:S04]  /*1b900*/  STG.E [R48.64+0x4], R45 ;  /* 0x0000042d30007986 */ /* 0x0001e8000c10190a */
[----:B------:R0:W-:Y:S04]  /*1b910*/  STG.E [R48.64+0x8], R157 ;  /* 0x0000089d30007986 */ /* 0x0001e8000c10190a */
[----:B------:R0:W-:Y:S02]  /*1b920*/  STG.E [R48.64+0xc], R47 ;  /* 0x00000c2f30007986 */ /* 0x0001e4000c10190a */
.L_x_143:
[----:B------:R-:W-:-:S13]  /*1b930*/  ISETP.NE.OR P0, PT, R153, RZ, P0 ;  /* 0x000000ff9900720c */ /* 0x000fda0000705670 */
[----:B------:R-:W-:Y:S05]  /*1b940*/  @!P0 BRA `(.L_x_139) ;  /* 0x0000012000008947 */ /* 0x000fea0003800000 */
.L_x_140:
[----:B-1----:R-:W-:-:S09]  /*1b950*/  ULEA UR6, UR4, UR9, 0x2 ;  /* 0x0000000904067291 */ /* 0x002fd2000f8e103f */
[----:B0-----:R-:W2:Y:S01]  /*1b960*/  LDL.128 R40, [UR6] ;  /* 0x00000006ff287983 */ /* 0x001ea20008100c00 */
[----:B------:R-:W-:Y:S01]  /*1b970*/  IADD3 R45, P0, R3, UR4, RZ ;  /* 0x00000004032d7c10 */ /* 0x000fe2000ff1e0ff */
[----:B------:R-:W-:Y:S01]  /*1b980*/  UIADD3 UR4, UR4, 0x4, URZ ;  /* 0x0000000404047890 */ /* 0x000fe2000fffe03f */
[----:B------:R-:W-:Y:S02]  /*1b990*/  IADD3 R153, R153, -0x4, RZ ;  /* 0xfffffffc99997810 */ /* 0x000fe40007ffe0ff */
[----:B------:R-:W-:Y:S02]  /*1b9a0*/  IADD3.X R46, RZ, R4, RZ, P0, !PT ;  /* 0x00000004ff2e7210 */ /* 0x000fe400007fe4ff */
[----:B------:R-:W-:-:S04]  /*1b9b0*/  LEA R44, P0, R45, c[0x0][0x170], 0x2 ;  /* 0x00005c002d2c7a11 */ /* 0x000fc800078010ff */
[----:B------:R-:W-:Y:S02]  /*1b9c0*/  LEA.HI.X R45, R45, c[0x0][0x174], R46, 0x2, P0 ;  /* 0x00005d002d2d7a11 */ /* 0x000fe400000f142e */
[----:B------:R-:W-:Y:S01]  /*1b9d0*/  ISETP.NE.AND P0, PT, R153, RZ, PT ;  /* 0x000000ff9900720c */ /* 0x000fe20003f05270 */
[----:B--2---:R-:W-:Y:S02]  /*1b9e0*/  FMUL R47, R40, R151 ;  /* 0x00000097282f7220 */ /* 0x004fe40000400000 */
[C---:B------:R-:W-:Y:S02]  /*1b9f0*/  FMUL R41, R151.reuse, R41 ;  /* 0x0000002997297220 */ /* 0x040fe40000400000 */
[C---:B-----5:R-:W-:Y:S01]  /*1ba00*/  FMUL R49, R151.reuse, R42 ;  /* 0x0000002a97317220 */ /* 0x060fe20000400000 */
[----:B------:R0:W-:Y:S01]  /*1ba10*/  STG.E [R44.64], R47 ;  /* 0x0000002f2c007986 */ /* 0x0001e2000c10190a */
[----:B------:R-:W-:-:S03]  /*1ba20*/  FMUL R43, R151, R43 ;  /* 0x0000002b972b7220 */ /* 0x000fc60000400000 */
[----:B------:R0:W-:Y:S04]  /*1ba30*/  STG.E [R44.64+0x4], R41 ;  /* 0x000004292c007986 */ /* 0x0001e8000c10190a */
[----:B------:R0:W-:Y:S04]  /*1ba40*/  STG.E [R44.64+0x8], R49 ;  /* 0x000008312c007986 */ /* 0x0001e8000c10190a */
[----:B------:R0:W-:Y:S02]  /*1ba50*/  STG.E [R44.64+0xc], R43 ;  /* 0x00000c2b2c007986 */ /* 0x0001e4000c10190a */
[----:B0-----:R-:W-:Y:S05]  /*1ba60*/  @P0 BRA `(.L_x_140) ;  /* 0xfffffee000000947 */ /* 0x001fea000383ffff */
.L_x_139:
[----:B------:R-:W-:-:S04]  /*1ba70*/  ISETP.NE.U32.AND P0, PT, RZ, c[0x0][0x178], PT ;  /* 0x00005e00ff007a0c */ /* 0x000fc80003f05070 */
[----:B------:R-:W-:Y:S01]  /*1ba80*/  ISETP.NE.AND.EX P0, PT, RZ, c[0x0][0x17c], PT, P0 ;  /* 0x00005f00ff007a0c */ /* 0x000fe20003f05300 */
[----:B------:R-:W-:-:S12]  /*1ba90*/  @!P1 BRA `(.L_x_144) ;  /* 0x0000010000009947 */ /* 0x000fd80003800000 */
[----:B-1----:R-:W-:-:S09]  /*1baa0*/  ULEA UR6, UR4, UR9, 0x2 ;  /* 0x0000000904067291 */ /* 0x002fd2000f8e103f */
[----:B0-----:R-:W2:Y:S01]  /*1bab0*/  LDL.64 R40, [UR6] ;  /* 0x00000006ff287983 */ /* 0x001ea20008100a00 */
[----:B------:R-:W-:-:S05]  /*1bac0*/  IADD3 R3, P1, R3, UR4, RZ ;  /* 0x0000000403037c10 */ /* 0x000fca000ff3e0ff */
[----:B------:R-:W-:Y:S01]  /*1bad0*/  IMAD.X R4, RZ, RZ, R4, P1 ;  /* 0x000000ffff047224 */ /* 0x000fe200008e0604 */
[----:B------:R-:W-:-:S04]  /*1bae0*/  LEA R42, P1, R3, c[0x0][0x170], 0x2 ;  /* 0x00005c00032a7a11 */ /* 0x000fc800078210ff */
[----:B------:R-:W-:Y:S02]  /*1baf0*/  LEA.HI.X R43, R3, c[0x0][0x174], R4, 0x2, P1 ;  /* 0x00005d00032b7a11 */ /* 0x000fe400008f1404 */
[----:B------:R-:W-:Y:S01]  /*1bb00*/  ISETP.NE.AND P1, PT, R2, 0x1, PT ;  /* 0x000000010200780c */ /* 0x000fe20003f25270 */
[----:B--2---:R-:W-:-:S05]  /*1bb10*/  FMUL R3, R40, R151 ;  /* 0x0000009728037220 */ /* 0x004fca0000400000 */
[----:B------:R0:W-:Y:S07]  /*1bb20*/  STG.E [R42.64], R3 ;  /* 0x000000032a007986 */ /* 0x0001ee000c10190a */
[----:B------:R-:W-:Y:S05]  /*1bb30*/  @!P1 BRA `(.L_x_144) ;  /* 0x0000006000009947 */ /* 0x000fea0003800000 */
[----:B------:R-:W2:Y:S01]  /*1bb40*/  LDL R4, [UR6+0x8] ;  /* 0x00000806ff047983 */ /* 0x000ea20008100800 */
[----:B------:R-:W-:Y:S01]  /*1bb50*/  ISETP.NE.AND P1, PT, R2, 0x2, PT ;  /* 0x000000020200780c */ /* 0x000fe20003f25270 */
[----:B------:R-:W-:-:S05]  /*1bb60*/  FMUL R41, R151, R41 ;  /* 0x0000002997297220 */ /* 0x000fca0000400000 */
[----:B------:R1:W-:Y:S07]  /*1bb70*/  STG.E [R42.64+0x4], R41 ;  /* 0x000004292a007986 */ /* 0x0003ee000c10190a */
[----:B--2---:R-:W-:-:S05]  /*1bb80*/  @P1 FMUL R151, R151, R4 ;  /* 0x0000000497971220 */ /* 0x004fca0000400000 */
[----:B------:R1:W-:Y:S02]  /*1bb90*/  @P1 STG.E [R42.64+0x8], R151 ;  /* 0x000008972a001986 */ /* 0x0003e4000c10190a */
.L_x_144:
[----:B------:R-:W-:Y:S05]  /*1bba0*/  @!P0 BRA `(.L_x_112) ;  /* 0x000008c000008947 */ /* 0x000fea0003800000 */
[----:B01----:R-:W-:Y:S01]  /*1bbb0*/  IMAD.MOV.U32 R41, RZ, RZ, 0x4 ;  /* 0x00000004ff297424 */ /* 0x003fe200078e00ff */
[----:B------:R-:W-:Y:S01]  /*1bbc0*/  BSSY B1, `(.L_x_145) ;  /* 0x0000020000017945 */ /* 0x000fe20003800000 */
[----:B------:R-:W-:Y:S02]  /*1bbd0*/  MOV R3, 0xff800000 ;  /* 0xff80000000037802 */ /* 0x000fe40000000f00 */
[----:B------:R-:W-:Y:S01]  /*1bbe0*/  IMAD.WIDE.U32 R40, R152, R41, c[0x0][0x178] ;  /* 0x00005e0098287625 */ /* 0x000fe200078e0029 */
[----:B------:R-:W-:Y:S05]  /*1bbf0*/  @!P3 BRA `(.L_x_146) ;  /* 0x000001c00000b947 */ /* 0x000fea0003800000 */
[C---:B------:R-:W-:Y:S01]  /*1bc00*/  FMUL R3, R150.reuse, 8388608 ;  /* 0x4b00000096037820 */ /* 0x040fe20000400000 */
[----:B------:R-:W-:Y:S01]  /*1bc10*/  FSETP.GEU.AND P0, PT, R150, 1.175494350822287508e-38, PT ;  /* 0x008000009600780b */ /* 0x000fe20003f0e000 */
[----:B------:R-:W-:-:S03]  /*1bc20*/  IMAD.MOV.U32 R43, RZ, RZ, 0x3e055027 ;  /* 0x3e055027ff2b7424 */ /* 0x000fc600078e00ff */
[----:B------:R-:W-:-:S04]  /*1bc30*/  FSEL R45, R3, R150, !P0 ;  /* 0x00000096032d7208 */ /* 0x000fc80004000000 */
[C---:B------:R-:W-:Y:S02]  /*1bc40*/  IADD3 R3, R45.reuse, -0x3f2aaaab, RZ ;  /* 0xc0d555552d037810 */ /* 0x040fe40007ffe0ff */
[----:B------:R-:W-:Y:S02]  /*1bc50*/  ISETP.GE.U32.AND P1, PT, R45, 0x7f800000, PT ;  /* 0x7f8000002d00780c */ /* 0x000fe40003f26070 */
[----:B------:R-:W-:-:S05]  /*1bc60*/  LOP3.LUT R4, R3, 0xff800000, RZ, 0xc0, !PT ;  /* 0xff80000003047812 */ /* 0x000fca00078ec0ff */
[----:B------:R-:W-:Y:S02]  /*1bc70*/  IMAD.IADD R3, R45, 0x1, -R4 ;  /* 0x000000012d037824 */ /* 0x000fe400078e0a04 */
[----:B------:R-:W0:Y:S02]  /*1bc80*/  I2F R4, R4 ;  /* 0x0000000400047306 */ /* 0x000e240000201400 */
[----:B------:R-:W-:Y:S02]  /*1bc90*/  FADD R42, R3, -1 ;  /* 0xbf800000032a7421 */ /* 0x000fe40000000000 */
[----:B------:R-:W-:Y:S02]  /*1bca0*/  @P1 MOV R44, 0x7f800000 ;  /* 0x7f800000002c1802 */ /* 0x000fe40000000f00 */
        /* <DEDUP_REMOVED lines=12> */
[----:B------:R-:W-:-:S04]  /*1bd70*/  FFMA R42, R42, R43, R42 ;  /* 0x0000002b2a2a7223 */ /* 0x000fc8000000002a */
[----:B------:R-:W-:Y:S02]  /*1bd80*/  FFMA R3, R3, 0.69314718246459960938, R42 ;  /* 0x3f31721803037823 */ /* 0x000fe4000000002a */
[----:B------:R-:W-:-:S05]  /*1bd90*/  @P1 FFMA R3, R45, R44, +INF ;  /* 0x7f8000002d031423 */ /* 0x000fca000000002c */
[----:B------:R-:W-:-:S05]  /*1bda0*/  FSEL R4, R3, -INF , P0 ;  /* 0xff80000003047808 */ /* 0x000fca0000000000 */
[----:B------:R-:W-:-:S02]  /*1bdb0*/  FADD R3, R149, R4 ;  /* 0x0000000495037221 */ /* 0x000fc40000000000 */
.L_x_146:
[----:B------:R-:W-:Y:S05]  /*1bdc0*/  BSYNC B1 ;  /* 0x0000000000017941 */ /* 0x000fea0003800000 */
.L_x_145:
[----:B------:R0:W-:Y:S01]  /*1bdd0*/  STG.E [R40.64], R3 ;  /* 0x0000000328007986 */ /* 0x0001e2000c10190a */
[----:B------:R-:W-:Y:S05]  /*1bde0*/  BRA `(.L_x_112) ;  /* 0x0000068000007947 */ /* 0x000fea0003800000 */
.L_x_69:
        /* <DEDUP_REMOVED lines=11> */
.L_x_150:
[C---:B0-----:R-:W-:Y:S01]  /*1bea0*/  IADD3 R40, P1, R3.reuse, UR4, RZ ;  /* 0x0000000403287c10 */ /* 0x041fe2000ff3e0ff */
[----:B------:R-:W-:Y:S01]  /*1beb0*/  UIADD3 UR6, UR4, 0x4, URZ ;  /* 0x0000000404067890 */ /* 0x000fe2000fffe03f */
[----:B------:R-:W-:Y:S01]  /*1bec0*/  IADD3 R48, R48, -0x10, RZ ;  /* 0xfffffff030307810 */ /* 0x000fe20007ffe0ff */
[----:B------:R-:W-:Y:S02]  /*1bed0*/  UIADD3 UR8, UR4, 0xc, URZ ;  /* 0x0000000c04087890 */ /* 0x000fe4000fffe03f */
[----:B------:R-:W-:Y:S01]  /*1bee0*/  IMAD.X R41, RZ, RZ, R4, P1 ;  /* 0x000000ffff297224 */ /* 0x000fe200008e0604 */
[----:B------:R-:W-:Y:S01]  /*1bef0*/  UIADD3 UR7, UR4, 0x8, URZ ;  /* 0x0000000804077890 */ /* 0x000fe2000fffe03f */
[C---:B------:R-:W-:Y:S01]  /*1bf00*/  LEA R46, P1, R40.reuse, c[0x0][0x170], 0x2 ;  /* 0x00005c00282e7a11 */ /* 0x040fe200078210ff */
[----:B------:R-:W-:Y:S01]  /*1bf10*/  UIADD3 UR4, UR4, 0x10, URZ ;  /* 0x0000001004047890 */ /* 0x000fe2000fffe03f */
[----:B------:R-:W-:Y:S02]  /*1bf20*/  IADD3 R45, P2, R3, UR6, RZ ;  /* 0x00000006032d7c10 */ /* 0x000fe4000ff5e0ff */
[----:B------:R-:W-:-:S02]  /*1bf30*/  LEA.HI.X R47, R40, c[0x0][0x174], R41, 0x2, P1 ;  /* 0x00005d00282f7a11 */ /* 0x000fc400008f1429 */
[C---:B------:R-:W-:Y:S01]  /*1bf40*/  IADD3 R41, P4, R3.reuse, UR8, RZ ;  /* 0x0000000803297c10 */ /* 0x040fe2000ff9e0ff */
[--C-:B------:R-:W-:Y:S01]  /*1bf50*/  IMAD.X R54, RZ, RZ, R4.reuse, P2 ;  /* 0x000000ffff367224 */ /* 0x100fe200010e0604 */
[----:B------:R-:W-:Y:S01]  /*1bf60*/  IADD3 R43, P3, R3, UR7, RZ ;  /* 0x00000007032b7c10 */ /* 0x000fe2000ff7e0ff */
[----:B------:R0:W-:Y:S01]  /*1bf70*/  STG.E [R46.64], RZ ;  /* 0x000000ff2e007986 */ /* 0x0001e2000c10190a */
[----:B------:R-:W-:Y:S01]  /*1bf80*/  LEA R44, P1, R45, c[0x0][0x170], 0x2 ;  /* 0x00005c002d2c7a11 */ /* 0x000fe200078210ff */
[----:B------:R-:W-:Y:S01]  /*1bf90*/  IMAD.X R50, RZ, RZ, R4, P4 ;  /* 0x000000ffff327224 */ /* 0x000fe200020e0604 */
[----:B------:R-:W-:Y:S01]  /*1bfa0*/  IADD3.X R52, RZ, R4, RZ, P3, !PT ;  /* 0x00000004ff347210 */ /* 0x000fe20001ffe4ff */
[----:B------:R0:W-:Y:S01]  /*1bfb0*/  STG.E [R46.64+0x4], RZ ;  /* 0x000004ff2e007986 */ /* 0x0001e2000c10190a */
[----:B------:R-:W-:Y:S02]  /*1bfc0*/  LEA R42, P2, R43, c[0x0][0x170], 0x2 ;  /* 0x00005c002b2a7a11 */ /* 0x000fe400078410ff */
[----:B------:R-:W-:Y:S01]  /*1bfd0*/  LEA R40, P3, R41, c[0x0][0x170], 0x2 ;  /* 0x00005c0029287a11 */ /* 0x000fe200078610ff */
[----:B------:R0:W-:Y:S01]  /*1bfe0*/  STG.E [R46.64+0x8], RZ ;  /* 0x000008ff2e007986 */ /* 0x0001e2000c10190a */
[----:B------:R-:W-:-:S02]  /*1bff0*/  LEA.HI.X R45, R45, c[0x0][0x174], R54, 0x2, P1 ;  /* 0x00005d002d2d7a11 */ /* 0x000fc400008f1436 */
[----:B------:R-:W-:Y:S01]  /*1c000*/  LEA.HI.X R43, R43, c[0x0][0x174], R52, 0x2, P2 ;  /* 0x00005d002b2b7a11 */ /* 0x000fe200010f1434 */
[----:B------:R0:W-:Y:S01]  /*1c010*/  STG.E [R46.64+0xc], RZ ;  /* 0x00000cff2e007986 */ /* 0x0001e2000c10190a */
[----:B------:R-:W-:Y:S02]  /*1c020*/  LEA.HI.X R41, R41, c[0x0][0x174], R50, 0x2, P3 ;  /* 0x00005d0029297a11 */ /* 0x000fe400018f1432 */
[----:B------:R-:W-:Y:S01]  /*1c030*/  ISETP.GT.AND P1, PT, R48, 0xc, PT ;  /* 0x0000000c3000780c */ /* 0x000fe20003f24270 */
[----:B------:R0:W-:Y:S04]  /*1c040*/  STG.E [R44.64], RZ ;  /* 0x000000ff2c007986 */ /* 0x0001e8000c10190a */
[----:B------:R0:W-:Y:S04]  /*1c050*/  STG.E [R44.64+0x4], RZ ;  /* 0x000004ff2c007986 */ /* 0x0001e8000c10190a */
[----:B------:R0:W-:Y:S04]  /*1c060*/  STG.E [R44.64+0x8], RZ ;  /* 0x000008ff2c007986 */ /* 0x0001e8000c10190a */
[----:B------:R0:W-:Y:S04]  /*1c070*/  STG.E [R44.64+0xc], RZ ;  /* 0x00000cff2c007986 */ /* 0x0001e8000c10190a */
[----:B------:R0:W-:Y:S04]  /*1c080*/  STG.E [R42.64], RZ ;  /* 0x000000ff2a007986 */ /* 0x0001e8000c10190a */
[----:B------:R0:W-:Y:S04]  /*1c090*/  STG.E [R42.64+0x4], RZ ;  /* 0x000004ff2a007986 */ /* 0x0001e8000c10190a */
[----:B------:R0:W-:Y:S04]  /*1c0a0*/  STG.E [R42.64+0x8], RZ ;  /* 0x000008ff2a007986 */ /* 0x0001e8000c10190a */
[----:B------:R0:W-:Y:S04]  /*1c0b0*/  STG.E [R42.64+0xc], RZ ;  /* 0x00000cff2a007986 */ /* 0x0001e8000c10190a */
[----:B------:R0:W-:Y:S04]  /*1c0c0*/  STG.E [R40.64], RZ ;  /* 0x000000ff28007986 */ /* 0x0001e8000c10190a */
[----:B------:R0:W-:Y:S04]  /*1c0d0*/  STG.E [R40.64+0x4], RZ ;  /* 0x000004ff28007986 */ /* 0x0001e8000c10190a */
[----:B------:R0:W-:Y:S04]  /*1c0e0*/  STG.E [R40.64+0x8], RZ ;  /* 0x000008ff28007986 */ /* 0x0001e8000c10190a */
[----:B------:R0:W-:Y:S01]  /*1c0f0*/  STG.E [R40.64+0xc], RZ ;  /* 0x00000cff28007986 */ /* 0x0001e2000c10190a */
[----:B------:R-:W-:Y:S05]  /*1c100*/  @P1 BRA `(.L_x_150) ;  /* 0xfffffd9000001947 */ /* 0x000fea000383ffff */
.L_x_149:
[----:B------:R-:W-:-:S13]  /*1c110*/  ISETP.GT.AND P1, PT, R48, 0x4, PT ;  /* 0x000000043000780c */ /* 0x000fda0003f24270 */
[----:B------:R-:W-:Y:S05]  /*1c120*/  @!P1 BRA `(.L_x_151) ;  /* 0x0000014000009947 */ /* 0x000fea0003800000 */
[C---:B0-----:R-:W-:Y:S01]  /*1c130*/  IADD3 R40, P0, R3.reuse, UR4, RZ ;  /* 0x0000000403287c10 */ /* 0x041fe2000ff1e0ff */
[----:B------:R-:W-:Y:S01]  /*1c140*/  UIADD3 UR6, UR4, 0x4, URZ ;  /* 0x0000000404067890 */ /* 0x000fe2000fffe03f */
[----:B------:R-:W-:Y:S01]  /*1c150*/  IADD3 R48, R48, -0x8, RZ ;  /* 0xfffffff830307810 */ /* 0x000fe20007ffe0ff */
[----:B------:R-:W-:Y:S02]  /*1c160*/  UIADD3 UR4, UR4, 0x8, URZ ;  /* 0x0000000804047890 */ /* 0x000fe4000fffe03f */
[----:B------:R-:W-:Y:S01]  /*1c170*/  IMAD.X R43, RZ, RZ, R4, P0 ;  /* 0x000000ffff2b7224 */ /* 0x000fe200000e0604 */
[C---:B------:R-:W-:Y:S02]  /*1c180*/  LEA R42, P0, R40.reuse, c[0x0][0x170], 0x2 ;  /* 0x00005c00282a7a11 */ /* 0x040fe400078010ff */
[----:B------:R-:W-:Y:S02]  /*1c190*/  IADD3 R41, P1, R3, UR6, RZ ;  /* 0x0000000603297c10 */ /* 0x000fe4000ff3e0ff */
[----:B------:R-:W-:-:S02]  /*1c1a0*/  LEA.HI.X R43, R40, c[0x0][0x174], R43, 0x2, P0 ;  /* 0x00005d00282b7a11 */ /* 0x000fc400000f142b */
[----:B------:R-:W-:Y:S02]  /*1c1b0*/  IADD3.X R44, RZ, R4, RZ, P1, !PT ;  /* 0x00000004ff2c7210 */ /* 0x000fe40000ffe4ff */
[C---:B------:R-:W-:Y:S01]  /*1c1c0*/  LEA R40, P0, R41.reuse, c[0x0][0x170], 0x2 ;  /* 0x00005c0029287a11 */ /* 0x040fe200078010ff */
[----:B------:R0:W-:Y:S03]  /*1c1d0*/  STG.E [R42.64], RZ ;  /* 0x000000ff2a007986 */ /* 0x0001e6000c10190a */
[----:B------:R-:W-:Y:S01]  /*1c1e0*/  LEA.HI.X R41, R41, c[0x0][0x174], R44, 0x2, P0 ;  /* 0x00005d0029297a11 */ /* 0x000fe200000f142c */
[----:B------:R0:W-:Y:S01]  /*1c1f0*/  STG.E [R42.64+0x4], RZ ;  /* 0x000004ff2a007986 */ /* 0x0001e2000c10190a */
[----:B------:R-:W-:-:S03]  /*1c200*/  PLOP3.LUT P0, PT, PT, PT, PT, 0x8, 0x0 ;  /* 0x000000000000781c */ /* 0x000fc60003f0e170 */
[----:B------:R0:W-:Y:S04]  /*1c210*/  STG.E [R42.64+0x8], RZ ;  /* 0x000008ff2a007986 */ /* 0x0001e8000c10190a */
[----:B------:R0:W-:Y:S04]  /*1c220*/  STG.E [R42.64+0xc], RZ ;  /* 0x00000cff2a007986 */ /* 0x0001e8000c10190a */
[----:B------:R0:W-:Y:S04]  /*1c230*/  STG.E [R40.64], RZ ;  /* 0x000000ff28007986 */ /* 0x0001e8000c10190a */
[----:B------:R0:W-:Y:S04]  /*1c240*/  STG.E [R40.64+0x4], RZ ;  /* 0x000004ff28007986 */ /* 0x0001e8000c10190a */
[----:B------:R0:W-:Y:S04]  /*1c250*/  STG.E [R40.64+0x8], RZ ;  /* 0x000008ff28007986 */ /* 0x0001e8000c10190a */
[----:B------:R0:W-:Y:S02]  /*1c260*/  STG.E [R40.64+0xc], RZ ;  /* 0x00000cff28007986 */ /* 0x0001e4000c10190a */
.L_x_151:
[----:B------:R-:W-:-:S13]  /*1c270*/  ISETP.NE.OR P0, PT, R48, RZ, P0 ;  /* 0x000000ff3000720c */ /* 0x000fda0000705670 */
[----:B------:R-:W-:Y:S05]  /*1c280*/  @!P0 BRA `(.L_x_147) ;  /* 0x000000c000008947 */ /* 0x000fea0003800000 */
.L_x_148:
[----:B0-----:R-:W-:Y:S01]  /*1c290*/  IADD3 R41, P0, R3, UR4, RZ ;  /* 0x0000000403297c10 */ /* 0x001fe2000ff1e0ff */
[----:B------:R-:W-:Y:S01]  /*1c2a0*/  UIADD3 UR4, UR4, 0x4, URZ ;  /* 0x0000000404047890 */ /* 0x000fe2000fffe03f */
[----:B------:R-:W-:-:S03]  /*1c2b0*/  IADD3 R48, R48, -0x4, RZ ;  /* 0xfffffffc30307810 */ /* 0x000fc60007ffe0ff */
[----:B------:R-:W-:Y:S01]  /*1c2c0*/  IMAD.X R42, RZ, RZ, R4, P0 ;  /* 0x000000ffff2a7224 */ /* 0x000fe200000e0604 */
[----:B------:R-:W-:-:S04]  /*1c2d0*/  LEA R40, P0, R41, c[0x0][0x170], 0x2 ;  /* 0x00005c0029287a11 */ /* 0x000fc800078010ff */
[----:B------:R-:W-:Y:S02]  /*1c2e0*/  LEA.HI.X R41, R41, c[0x0][0x174], R42, 0x2, P0 ;  /* 0x00005d0029297a11 */ /* 0x000fe400000f142a */
[----:B------:R-:W-:-:S03]  /*1c2f0*/  ISETP.NE.AND P0, PT, R48, RZ, PT ;  /* 0x000000ff3000720c */ /* 0x000fc60003f05270 */
[----:B------:R0:W-:Y:S04]  /*1c300*/  STG.E [R40.64], RZ ;  /* 0x000000ff28007986 */ /* 0x0001e8000c10190a */
[----:B------:R0:W-:Y:S04]  /*1c310*/  STG.E [R40.64+0x4], RZ ;  /* 0x000004ff28007986 */ /* 0x0001e8000c10190a */
[----:B------:R0:W-:Y:S04]  /*1c320*/  STG.E [R40.64+0x8], RZ ;  /* 0x000008ff28007986 */ /* 0x0001e8000c10190a */
[----:B------:R0:W-:Y:S02]  /*1c330*/  STG.E [R40.64+0xc], RZ ;  /* 0x00000cff28007986 */ /* 0x0001e4000c10190a */
[----:B01---5:R-:W-:Y:S05]  /*1c340*/  @P0 BRA `(.L_x_148) ;  /* 0xffffff4000000947 */ /* 0x023fea000383ffff */
.L_x_147:
[----:B------:R-:W-:Y:S02]  /*1c350*/  ISETP.NE.U32.AND P0, PT, RZ, c[0x0][0x178], PT ;  /* 0x00005e00ff007a0c */ /* 0x000fe40003f05070 */
[----:B------:R-:W-:-:S02]  /*1c360*/  ISETP.NE.AND P1, PT, R2, RZ, PT ;  /* 0x000000ff0200720c */ /* 0x000fc40003f25270 */
[----:B------:R-:W-:-:S13]  /*1c370*/  ISETP.NE.AND.EX P0, PT, RZ, c[0x0][0x17c], PT, P0 ;  /* 0x00005f00ff007a0c */ /* 0x000fda0003f05300 */
[----:B0-----:R-:W-:Y:S01]  /*1c380*/  @P0 IMAD.MOV.U32 R41, RZ, RZ, 0x4 ;  /* 0x00000004ff290424 */ /* 0x001fe200078e00ff */
[----:B------:R-:W-:-:S03]  /*1c390*/  @P0 MOV R45, 0xff800000 ;  /* 0xff800000002d0802 */ /* 0x000fc60000000f00 */
[----:B------:R-:W-:Y:S01]  /*1c3a0*/  @P0 IMAD.WIDE.U32 R40, R152, R41, c[0x0][0x178] ;  /* 0x00005e0098280625 */ /* 0x000fe200078e0029 */
[----:B------:R-:W-:Y:S05]  /*1c3b0*/  @!P1 BRA `(.L_x_152) ;  /* 0x000000a000009947 */ /* 0x000fea0003800000 */
[----:B------:R-:W-:-:S05]  /*1c3c0*/  IADD3 R3, P1, R3, UR4, RZ ;  /* 0x0000000403037c10 */ /* 0x000fca000ff3e0ff */
[----:B------:R-:W-:Y:S01]  /*1c3d0*/  IMAD.X R4, RZ, RZ, R4, P1 ;  /* 0x000000ffff047224 */ /* 0x000fe200008e0604 */
[----:B------:R-:W-:-:S04]  /*1c3e0*/  LEA R42, P1, R3, c[0x0][0x170], 0x2 ;  /* 0x00005c00032a7a11 */ /* 0x000fc800078210ff */
[----:B------:R-:W-:Y:S02]  /*1c3f0*/  LEA.HI.X R43, R3, c[0x0][0x174], R4, 0x2, P1 ;  /* 0x00005d00032b7a11 */ /* 0x000fe400008f1404 */
[----:B------:R-:W-:-:S03]  /*1c400*/  ISETP.NE.AND P1, PT, R2, 0x1, PT ;  /* 0x000000010200780c */ /* 0x000fc60003f25270 */
[----:B------:R0:W-:Y:S10]  /*1c410*/  STG.E [R42.64], RZ ;  /* 0x000000ff2a007986 */ /* 0x0001f4000c10190a */
[----:B------:R-:W-:Y:S05]  /*1c420*/  @!P1 BRA `(.L_x_152) ;  /* 0x0000003000009947 */ /* 0x000fea0003800000 */
[----:B0-----:R-:W-:Y:S01]  /*1c430*/  ISETP.NE.AND P1, PT, R2, 0x2, PT ;  /* 0x000000020200780c */ /* 0x001fe20003f25270 */
[----:B------:R0:W-:-:S12]  /*1c440*/  STG.E [R42.64+0x4], RZ ;  /* 0x000004ff2a007986 */ /* 0x0001d8000c10190a */
[----:B------:R0:W-:Y:S02]  /*1c450*/  @P1 STG.E [R42.64+0x8], RZ ;  /* 0x000008ff2a001986 */ /* 0x0001e4000c10190a */
.L_x_152:
[----:B0-----:R0:W-:Y:S02]  /*1c460*/  @P0 STG.E [R40.64], R45 ;  /* 0x0000002d28000986 */ /* 0x0011e4000c10190a */
.L_x_112:
[----:B------:R-:W-:Y:S05]  /*1c470*/  BSYNC B0 ;  /* 0x0000000000007941 */ /* 0x000fea0003800000 */
.L_x_68:
[----:B0-----:R-:W-:-:S04]  /*1c480*/  IMAD.MOV.U32 R3, RZ, RZ, c[0x0][0x0] ;  /* 0x00000000ff037624 */ /* 0x001fc800078e00ff */
[----:B------:R-:W-:-:S05]  /*1c490*/  IMAD R152, R3, c[0x0][0xc], R152 ;  /* 0x0000030003987a24 */ /* 0x000fca00078e0298 */
[----:B------:R-:W-:-:S13]  /*1c4a0*/  ISETP.GE.U32.AND P0, PT, R152, UR5, PT ;  /* 0x0000000598007c0c */ /* 0x000fda000bf06070 */
[----:B------:R-:W-:Y:S01]  /*1c4b0*/  @P0 CALL.REL.NOINC `(.L_x_153) ;  /* 0x0000001000000944 */ /* 0x000fe20003c00000 */
[----:B------:R-:W-:Y:S05]  /*1c4c0*/  BRA `(.L_x_154) ;  /* 0xfffe3de000007947 */ /* 0x000fea000383ffff */
.L_x_153:
[----:B------:R-:W-:Y:S05]  /*1c4d0*/  EXIT ;  /* 0x000000000000794d */ /* 0x000fea0003800000 */
        .weak           $flash_attention_paged$__cuda_sm20_rcp_rn_f32_slowpath
        .type           $flash_attention_paged$__cuda_sm20_rcp_rn_f32_slowpath,@function
        .size           $flash_attention_paged$__cuda_sm20_rcp_rn_f32_slowpath,(.L_x_466 - $flash_attention_paged$__cuda_sm20_rcp_rn_f32_slowpath)
$flash_attention_paged$__cuda_sm20_rcp_rn_f32_slowpath:
[----:B------:R-:W-:Y:S01]  /*1c4e0*/  SHF.L.U32 R41, R53, 0x1, RZ ;  /* 0x0000000135297819 */ /* 0x000fe200000006ff */
[----:B------:R-:W-:Y:S03]  /*1c4f0*/  BSSY B3, `(.L_x_155) ;  /* 0x0000030000037945 */ /* 0x000fe60003800000 */
[----:B------:R-:W-:-:S04]  /*1c500*/  SHF.R.U32.HI R54, RZ, 0x18, R41 ;  /* 0x00000018ff367819 */ /* 0x000fc80000011629 */
[----:B------:R-:W-:-:S13]  /*1c510*/  ISETP.NE.U32.AND P0, PT, R54, RZ, PT ;  /* 0x000000ff3600720c */ /* 0x000fda0003f05070 */
[----:B------:R-:W-:Y:S05]  /*1c520*/  @P0 BRA `(.L_x_156) ;  /* 0x000000a000000947 */ /* 0x000fea0003800000 */
[----:B------:R-:W-:-:S05]  /*1c530*/  IMAD.SHL.U32 R41, R53, 0x2, RZ ;  /* 0x0000000235297824 */ /* 0x000fca00078e00ff */
[----:B------:R-:W-:-:S13]  /*1c540*/  ISETP.NE.AND P0, PT, R41, RZ, PT ;  /* 0x000000ff2900720c */ /* 0x000fda0003f05270 */
[----:B------:R-:W-:Y:S01]  /*1c550*/  @P0 FFMA R42, R53, 1.84467440737095516160e+19, RZ ;  /* 0x5f800000352a0823 */ /* 0x000fe200000000ff */
[----:B------:R-:W-:Y:S08]  /*1c560*/  @!P0 MUFU.RCP R41, R53 ;  /* 0x0000003500298308 */ /* 0x000ff00000001000 */
[----:B------:R-:W0:Y:S02]  /*1c570*/  @P0 MUFU.RCP R43, R42 ;  /* 0x0000002a002b0308 */ /* 0x000e240000001000 */
[----:B0-----:R-:W-:-:S04]  /*1c580*/  @P0 FFMA R44, R42, R43, -1 ;  /* 0xbf8000002a2c0423 */ /* 0x001fc8000000002b */
[----:B------:R-:W-:-:S04]  /*1c590*/  @P0 FADD.FTZ R44, -R44, -RZ ;  /* 0x800000ff2c2c0221 */ /* 0x000fc80000010100 */
[----:B------:R-:W-:-:S04]  /*1c5a0*/  @P0 FFMA R44, R43, R44, R43 ;  /* 0x0000002c2b2c0223 */ /* 0x000fc8000000002b */
[----:B------:R-:W-:Y:S01]  /*1c5b0*/  @P0 FFMA R41, R44, 1.84467440737095516160e+19, RZ ;  /* 0x5f8000002c290823 */ /* 0x000fe200000000ff */
[----:B------:R-:W-:Y:S05]  /*1c5c0*/  BRA `(.L_x_157) ;  /* 0x0000022000007947 */ /* 0x000fea0003800000 */
.L_x_156:
[----:B------:R-:W-:-:S04]  /*1c5d0*/  IADD3 R154, R54, -0xfd, RZ ;  /* 0xffffff03369a7810 */ /* 0x000fc80007ffe0ff */
[----:B------:R-:W-:-:S13]  /*1c5e0*/  ISETP.GT.U32.AND P0, PT, R154, 0x1, PT ;  /* 0x000000019a00780c */ /* 0x000fda0003f04070 */
[----:B------:R-:W-:Y:S05]  /*1c5f0*/  @P0 BRA `(.L_x_158) ;  /* 0x000001e000000947 */ /* 0x000fea0003800000 */
[----:B------:R-:W-:Y:S01]  /*1c600*/  LOP3.LUT R55, R53, 0x7fffff, RZ, 0xc0, !PT ;  /* 0x007fffff35377812 */ /* 0x000fe200078ec0ff */
[----:B------:R-:W-:-:S03]  /*1c610*/  IMAD.MOV.U32 R45, RZ, RZ, 0x3 ;  /* 0x00000003ff2d7424 */ /* 0x000fc600078e00ff */
[----:B------:R-:W-:Y:S02]  /*1c620*/  LOP3.LUT R41, R55, 0x3f800000, RZ, 0xfc, !PT ;  /* 0x3f80000037297812 */ /* 0x000fe400078efcff */
[----:B------:R-:W-:Y:S02]  /*1c630*/  SHF.L.U32 R45, R45, R154, RZ ;  /* 0x0000009a2d2d7219 */ /* 0x000fe400000006ff */
[----:B------:R-:W0:Y:S02]  /*1c640*/  MUFU.RCP R42, R41 ;  /* 0x00000029002a7308 */ /* 0x000e240000001000 */
[----:B0-----:R-:W-:-:S04]  /*1c650*/  FFMA R43, R41, R42, -1 ;  /* 0xbf800000292b7423 */ /* 0x001fc8000000002a */
[----:B------:R-:W-:-:S04]  /*1c660*/  FADD.FTZ R43, -R43, -RZ ;  /* 0x800000ff2b2b7221 */ /* 0x000fc80000010100 */
[CCC-:B------:R-:W-:Y:S02]  /*1c670*/  FFMA.RM R44, R42.reuse, R43.reuse, R42.reuse ;  /* 0x0000002b2a2c7223 */ /* 0x1c0fe4000000402a */
[----:B------:R-:W-:-:S03]  /*1c680*/  FFMA.RP R43, R42, R43, R42 ;  /* 0x0000002b2a2b7223 */ /* 0x000fc6000000802a */
[C---:B------:R-:W-:Y:S02]  /*1c690*/  LOP3.LUT R42, R44.reuse, 0x7fffff, RZ, 0xc0, !PT ;  /* 0x007fffff2c2a7812 */ /* 0x040fe400078ec0ff */
[----:B------:R-:W-:Y:S02]  /*1c6a0*/  FSETP.NEU.FTZ.AND P0, PT, R44, R43, PT ;  /* 0x0000002b2c00720b */ /* 0x000fe40003f1d000 */
[----:B------:R-:W-:Y:S02]  /*1c6b0*/  LOP3.LUT R42, R42, 0x800000, RZ, 0xfc, !PT ;  /* 0x008000002a2a7812 */ /* 0x000fe400078efcff */
[----:B------:R-:W-:Y:S02]  /*1c6c0*/  SEL R43, RZ, 0xffffffff, !P0 ;  /* 0xffffffffff2b7807 */ /* 0x000fe40004000000 */
[----:B------:R-:W-:Y:S02]  /*1c6d0*/  LOP3.LUT R45, R45, R42, RZ, 0xc0, !PT ;  /* 0x0000002a2d2d7212 */ /* 0x000fe400078ec0ff */
[----:B------:R-:W-:-:S02]  /*1c6e0*/  IADD3 R43, -R43, RZ, RZ ;  /* 0x000000ff2b2b7210 */ /* 0x000fc40007ffe1ff */
[-C--:B------:R-:W-:Y:S02]  /*1c6f0*/  SHF.R.U32.HI R45, RZ, R154.reuse, R45 ;  /* 0x0000009aff2d7219 */ /* 0x080fe4000001162d */
[----:B------:R-:W-:Y:S02]  /*1c700*/  LOP3.LUT P4, RZ, R43, R154, R42, 0xf8, !PT ;  /* 0x0000009a2bff7212 */ /* 0x000fe4000788f82a */
[C---:B------:R-:W-:Y:S02]  /*1c710*/  LOP3.LUT P0, RZ, R45.reuse, 0x1, RZ, 0xc0, !PT ;  /* 0x000000012dff7812 */ /* 0x040fe4000780c0ff */
[----:B------:R-:W-:-:S04]  /*1c720*/  LOP3.LUT P5, RZ, R45, 0x2, RZ, 0xc0, !PT ;  /* 0x000000022dff7812 */ /* 0x000fc800078ac0ff */
[----:B------:R-:W-:Y:S02]  /*1c730*/  PLOP3.LUT P0, PT, P0, P4, P5, 0xe0, 0x0 ;  /* 0x000000000000781c */ /* 0x000fe40000709c50 */
[----:B------:R-:W-:Y:S02]  /*1c740*/  ISETP.NE.U32.AND P4, PT, R55, RZ, PT ;  /* 0x000000ff3700720c */ /* 0x000fe40003f85070 */
[----:B------:R-:W-:-:S05]  /*1c750*/  SEL R41, RZ, 0x1, !P0 ;  /* 0x00000001ff297807 */ /* 0x000fca0004000000 */
[----:B------:R-:W-:-:S05]  /*1c760*/  IMAD.MOV R41, RZ, RZ, -R41 ;  /* 0x000000ffff297224 */ /* 0x000fca00078e0a29 */
[----:B------:R-:W-:Y:S02]  /*1c770*/  ISETP.GE.AND P0, PT, R41, RZ, PT ;  /* 0x000000ff2900720c */ /* 0x000fe40003f06270 */
[----:B------:R-:W-:-:S04]  /*1c780*/  IADD3 R41, R54, -0xfc, RZ ;  /* 0xffffff0436297810 */ /* 0x000fc80007ffe0ff */
[----:B------:R-:W-:-:S07]  /*1c790*/  SHF.R.U32.HI R42, RZ, R41, R42 ;  /* 0x00000029ff2a7219 */ /* 0x000fce000001162a */
[----:B------:R-:W-:-:S05]  /*1c7a0*/  @!P0 IADD3 R42, R42, 0x1, RZ ;  /* 0x000000012a2a8810 */ /* 0x000fca0007ffe0ff */
[----:B------:R-:W-:-:S05]  /*1c7b0*/  @!P4 IMAD.SHL.U32 R42, R42, 0x2, RZ ;  /* 0x000000022a2ac824 */ /* 0x000fca00078e00ff */
[----:B------:R-:W-:Y:S01]  /*1c7c0*/  LOP3.LUT R41, R42, 0x80000000, R53, 0xf8, !PT ;  /* 0x800000002a297812 */ /* 0x000fe200078ef835 */
[----:B------:R-:W-:Y:S05]  /*1c7d0*/  BRA `(.L_x_157) ;  /* 0x0000001000007947 */ /* 0x000fea0003800000 */
.L_x_158:
[----:B------:R0:W1:Y:S02]  /*1c7e0*/  MUFU.RCP R41, R53 ;  /* 0x0000003500297308 */ /* 0x0000640000001000 */
.L_x_157:
[----:B------:R-:W-:Y:S05]  /*1c7f0*/  BSYNC B3 ;  /* 0x0000000000037941 */ /* 0x000fea0003800000 */
.L_x_155:
[----:B-1----:R-:W-:Y:S01]  /*1c800*/  MOV R54, R41 ;  /* 0x0000002900367202 */ /* 0x002fe20000000f00 */
[----:B------:R-:W-:-:S04]  /*1c810*/  IMAD.MOV.U32 R41, RZ, RZ, 0x0 ;  /* 0x00000000ff297424 */ /* 0x000fc800078e00ff */
[----:B------:R-:W-:Y:S05]  /*1c820*/  RET.REL.NODEC R40 `(flash_attention_paged) ;  /* 0xfffe37d028007950 */ /* 0x000fea0003c3ffff */
.L_x_159:
        /* <DEDUP_REMOVED lines=13> */
.L_x_466:


//--------------------- .text.flash_attention     --------------------------
	.section	.text.flash_attention,"ax",@progbits
	.sectioninfo	@"SHI_REGISTERS=168"
	.align	128
        .global         flash_attention
        .type           flash_attention,@function
        .size           flash_attention,(.L_x_467 - flash_attention)
        .other          flash_attention,@"STO_CUDA_ENTRY STV_DEFAULT"
flash_attention:
.text.flash_attention:
[----:B------:R-:W-:-:S03]  /*0000*/  IMAD.MOV.U32 R1, RZ, RZ, c[0x0][0x28] ;  /* 0x00000a00ff017624 */ /* 0x000fc600078e00ff */
[----:B------:R-:W-:Y:S02]  /*0010*/  ISETP.NE.AND P0, PT, RZ, c[0x0][0x194], PT ;  /* 0x00006500ff007a0c */ /* 0x000fe40003f05270 */
[----:B------:R-:W-:Y:S02]  /*0020*/  IADD3 R1, R1, -0x400, RZ ;  /* 0xfffffc0001017810 */ /* 0x000fe40007ffe0ff */
[----:B------:R-:W-:Y:S02]  /*0030*/  ISETP.EQ.OR P0, PT, RZ, c[0x0][0x198], !P0 ;  /* 0x00006600ff007a0c */ /* 0x000fe40004702670 */
[----:B------:R0:W1:Y:S02]  /*0040*/  R2UR UR13, R1 ;  /* 0x00000000010d73c2 */ /* 0x00006400000e0000 */
        /* <DEDUP_REMOVED lines=37> */
.L_x_238:
[----:B------:R-:W0:Y:S01]  /*02a0*/  I2F.U32.RP R3, c[0x0][0x194] ;  /* 0x0000650000037b06 */ /* 0x000e220000209000 */
[----:B------:R-:W-:Y:S02]  /*02b0*/  ISETP.NE.U32.AND P2, PT, RZ, c[0x0][0x194], PT ;  /* 0x00006500ff007a0c */ /* 0x000fe40003f45070 */
[----:B------:R-:W-:-:S05]  /*02c0*/  MOV R50, c[0x0][0x198] ;  /* 0x0000660000327a02 */ /* 0x000fca0000000f00 */
[----:B--2---:R-:W2:Y:S08]  /*02d0*/  I2F.U32.RP R4, c[0x0][0x19c] ;  /* 0x0000670000047b06 */ /* 0x004eb00000209000 */
[----:B0-----:R-:W0:Y:S08]  /*02e0*/  MUFU.RCP R3, R3 ;  /* 0x0000000300037308 */ /* 0x001e300000001000 */
[----:B--2---:R-:W-:Y:S01]  /*02f0*/  MUFU.RCP R4, R4 ;  /* 0x0000000400047308 */ /* 0x004fe20000001000 */
[----:B0-----:R-:W-:-:S07]  /*0300*/  IADD3 R40, R3, 0xffffffe, RZ ;  /* 0x0ffffffe03287810 */ /* 0x001fce0007ffe0ff */
[----:B-1----:R0:W2:Y:S02]  /*0310*/  F2I.FTZ.U32.TRUNC.NTZ R41, R40 ;  /* 0x0000002800297305 */ /* 0x0020a4000021f000 */
[----:B0-----:R-:W-:Y:S02]  /*0320*/  IMAD.MOV.U32 R40, RZ, RZ, RZ ;  /* 0x000000ffff287224 */ /* 0x001fe400078e00ff */
[----:B--2---:R-:W-:-:S04]  /*0330*/  IMAD.MOV R43, RZ, RZ, -R41 ;  /* 0x000000ffff2b7224 */ /* 0x004fc800078e0a29 */
[----:B------:R-:W-:-:S04]  /*0340*/  IMAD R43, R43, c[0x0][0x194], RZ ;  /* 0x000065002b2b7a24 */ /* 0x000fc800078e02ff */
[----:B------:R-:W-:Y:S01]  /*0350*/  IMAD.HI.U32 R41, R41, R43, R40 ;  /* 0x0000002b29297227 */ /* 0x000fe200078e0028 */
[----:B------:R-:W-:-:S05]  /*0360*/  IADD3 R40, R4, 0xffffffe, RZ ;  /* 0x0ffffffe04287810 */ /* 0x000fca0007ffe0ff */
[----:B------:R-:W-:Y:S02]  /*0370*/  IMAD.HI.U32 R44, R41, R152, RZ ;  /* 0x00000098292c7227 */ /* 0x000fe400078e00ff */
[----:B------:R0:W2:Y:S03]  /*0380*/  F2I.FTZ.U32.TRUNC.NTZ R41, R40 ;  /* 0x0000002800297305 */ /* 0x0000a6000021f000 */
[----:B------:R-:W-:-:S05]  /*0390*/  IADD3 R3, -R44, RZ, RZ ;  /* 0x000000ff2c037210 */ /* 0x000fca0007ffe1ff */
[----:B------:R-:W-:Y:S02]  /*03a0*/  IMAD R3, R3, c[0x0][0x194], R152 ;  /* 0x0000650003037a24 */ /* 0x000fe400078e0298 */
[----:B0-----:R-:W-:-:S03]  /*03b0*/  IMAD.MOV.U32 R40, RZ, RZ, RZ ;  /* 0x000000ffff287224 */ /* 0x001fc600078e00ff */
[----:B------:R-:W-:-:S13]  /*03c0*/  ISETP.GE.U32.AND P0, PT, R3, c[0x0][0x194], PT ;  /* 0x0000650003007a0c */ /* 0x000fda0003f06070 */
[----:B------:R-:W-:Y:S02]  /*03d0*/  @P0 IADD3 R3, R3, -c[0x0][0x194], RZ ;  /* 0x8000650003030a10 */ /* 0x000fe40007ffe0ff */
[----:B------:R-:W-:Y:S02]  /*03e0*/  @P0 IADD3 R44, R44, 0x1, RZ ;  /* 0x000000012c2c0810 */ /* 0x000fe40007ffe0ff */
[----:B------:R-:W-:Y:S01]  /*03f0*/  ISETP.GE.U32.AND P1, PT, R3, c[0x0][0x194], PT ;  /* 0x0000650003007a0c */ /* 0x000fe20003f26070 */
[----:B--2---:R-:W-:-:S04]  /*0400*/  IMAD.MOV R3, RZ, RZ, -R41 ;  /* 0x000000ffff037224 */ /* 0x004fc800078e0a29 */
[----:B------:R-:W-:-:S04]  /*0410*/  IMAD R3, R3, c[0x0][0x19c], RZ ;  /* 0x0000670003037a24 */ /* 0x000fc800078e02ff */
[----:B------:R-:W-:-:S04]  /*0420*/  IMAD.HI.U32 R41, R41, R3, R40 ;  /* 0x0000000329297227 */ /* 0x000fc800078e0028 */
[----:B------:R-:W-:Y:S02]  /*0430*/  @P1 IADD3 R44, R44, 0x1, RZ ;  /* 0x000000012c2c1810 */ /* 0x000fe40007ffe0ff */
[----:B------:R-:W-:Y:S02]  /*0440*/  @!P2 LOP3.LUT R44, RZ, c[0x0][0x194], RZ, 0x33, !PT ;  /* 0x00006500ff2caa12 */ /* 0x000fe400078e33ff */
[----:B------:R-:W-:-:S03]  /*0450*/  ISETP.NE.U32.AND P2, PT, RZ, c[0x0][0x19c], PT ;  /* 0x00006700ff007a0c */ /* 0x000fc60003f45070 */
[----:B------:R-:W-:-:S04]  /*0460*/  IMAD.HI.U32 R49, R41, R44, RZ ;  /* 0x0000002c29317227 */ /* 0x000fc800078e00ff */
[----:B------:R-:W-:-:S04]  /*0470*/  IMAD.MOV R3, RZ, RZ, -R49 ;  /* 0x000000ffff037224 */ /* 0x000fc800078e0a31 */
[----:B------:R-:W-:-:S05]  /*0480*/  IMAD R3, R3, c[0x0][0x19c], R44 ;  /* 0x0000670003037a24 */ /* 0x000fca00078e022c */
[----:B------:R-:W-:-:S13]  /*0490*/  ISETP.GE.U32.AND P0, PT, R3, c[0x0][0x19c], PT ;  /* 0x0000670003007a0c */ /* 0x000fda0003f06070 */
[----:B------:R-:W-:Y:S02]  /*04a0*/  @P0 IADD3 R3, R3, -c[0x0][0x19c], RZ ;  /* 0x8000670003030a10 */ /* 0x000fe40007ffe0ff */
[----:B------:R-:W-:Y:S02]  /*04b0*/  @P0 IADD3 R49, R49, 0x1, RZ ;  /* 0x0000000131310810 */ /* 0x000fe40007ffe0ff */
[----:B------:R-:W-:Y:S01]  /*04c0*/  ISETP.GE.U32.AND P1, PT, R3, c[0x0][0x19c], PT ;  /* 0x0000670003007a0c */ /* 0x000fe20003f26070 */
[----:B------:R-:W-:Y:S01]  /*04d0*/  IMAD.MOV R3, RZ, RZ, -R44 ;  /* 0x000000ffff037224 */ /* 0x000fe200078e0a2c */
[----:B------:R-:W-:-:S11]  /*04e0*/  ISETP.GT.U32.AND P0, PT, R50, c[0x0][0x1a8], PT ;  /* 0x00006a0032007a0c */ /* 0x000fd60003f04070 */
[----:B------:R-:W-:Y:S02]  /*04f0*/  @P1 IADD3 R49, R49, 0x1, RZ ;  /* 0x0000000131311810 */ /* 0x000fe40007ffe0ff */
[----:B------:R-:W-:-:S05]  /*0500*/  @!P2 LOP3.LUT R49, RZ, c[0x0][0x19c], RZ, 0x33, !PT ;  /* 0x00006700ff31aa12 */ /* 0x000fca00078e33ff */
[----:B------:R-:W-:-:S04]  /*0510*/  IMAD.MOV R41, RZ, RZ, -R49 ;  /* 0x000000ffff297224 */ /* 0x000fc800078e0a31 */
[----:B------:R-:W-:Y:S01]  /*0520*/  IMAD R44, R41, c[0x0][0x19c], R44 ;  /* 0x00006700292c7a24 */ /* 0x000fe200078e022c */
[----:B-----5:R-:W-:Y:S05]  /*0530*/  @P0 BRA `(.L_x_160) ;  /* 0x0001b8a000000947 */ /* 0x020fea0003800000 */
[----:B------:R-:W0:Y:S01]  /*0540*/  I2F.U32.RP R4, R0 ;  /* 0x0000000000047306 */ /* 0x000e220000209000 */
[----:B------:R-:W-:Y:S01]  /*0550*/  ISETP.NE.U32.AND P0, PT, RZ, c[0x0][0x188], PT ;  /* 0x00006200ff007a0c */ /* 0x000fe20003f05070 */
[----:B------:R-:W-:Y:S01]  /*0560*/  HFMA2.MMA R48, -RZ, RZ, 0, 0 ;  /* 0x00000000ff307435 */ /* 0x000fe200000001ff */
[----:B------:R-:W-:Y:S02]  /*0570*/  IMAD R3, R3, c[0x0][0x194], R152 ;  /* 0x0000650003037a24 */ /* 0x000fe400078e0298 */
[----:B------:R-:W-:-:S03]  /*0580*/  ISETP.NE.AND.EX P0, PT, RZ, c[0x0][0x18c], PT, P0 ;  /* 0x00006300ff007a0c */ /* 0x000fc60003f05300 */
[----:B0-----:R-:W0:Y:S01]  /*0590*/  MUFU.RCP R4, R4 ;  /* 0x0000000400047308 */ /* 0x001e220000001000 */
[----:B------:R-:W-:-:S09]  /*05a0*/  IMAD.MOV R45, RZ, RZ, -R0 ;  /* 0x000000ffff2d7224 */ /* 0x000fd200078e0a00 */
        /* <DEDUP_REMOVED lines=9> */
[----:B------:R-:W-:-:S06]  /*0640*/  IMAD.HI.U32 R41, R41, R45, R40 ;  /* 0x0000002d29297227 */ /* 0x000fcc00078e0028 */
[----:B------:R-:W-:-:S04]  /*0650*/  IMAD.HI.U32 R41, R41, c[0x0][0x194], RZ ;  /* 0x0000650029297a27 */ /* 0x000fc800078e00ff */
[----:B--2---:R-:W-:-:S04]  /*0660*/  IMAD.MOV R43, RZ, RZ, -R41 ;  /* 0x000000ffff2b7224 */ /* 0x004fc800078e0a29 */
[----:B------:R-:W-:-:S05]  /*0670*/  IMAD R43, R0, R43, c[0x0][0x194] ;  /* 0x00006500002b7624 */ /* 0x000fca00078e022b */
[----:B------:R-:W-:-:S13]  /*0680*/  ISETP.GE.U32.AND P0, PT, R43, R0, PT ;  /* 0x000000002b00720c */ /* 0x000fda0003f06070 */
[C---:B------:R-:W-:Y:S02]  /*0690*/  @P0 IADD3 R43, -R0.reuse, R43, RZ ;  /* 0x0000002b002b0210 */ /* 0x040fe40007ffe1ff */
[----:B------:R-:W-:Y:S02]  /*06a0*/  @P0 IADD3 R41, R41, 0x1, RZ ;  /* 0x0000000129290810 */ /* 0x000fe40007ffe0ff */
[----:B------:R-:W-:Y:S02]  /*06b0*/  ISETP.GE.U32.AND P1, PT, R43, R0, PT ;  /* 0x000000002b00720c */ /* 0x000fe40003f26070 */
[----:B------:R-:W-:-:S11]  /*06c0*/  ISETP.GT.U32.AND P0, PT, R0, c[0x0][0x194], PT ;  /* 0x0000650000007a0c */ /* 0x000fd60003f04070 */
[----:B------:R-:W-:Y:S02]  /*06d0*/  @P1 IADD3 R41, R41, 0x1, RZ ;  /* 0x0000000129291810 */ /* 0x000fe40007ffe0ff */
[----:B------:R-:W-:-:S04]  /*06e0*/  @!P2 LOP3.LUT R41, RZ, R0, RZ, 0x33, !PT ;  /* 0x00000000ff29a212 */ /* 0x000fc800078e33ff */
[----:B------:R-:W-:-:S04]  /*06f0*/  SEL R4, R41, 0x1, !P0 ;  /* 0x0000000129047807 */ /* 0x000fc80004000000 */
[----:B------:R-:W0:Y:S01]  /*0700*/  I2F.U32.RP R42, R4 ;  /* 0x00000004002a7306 */ /* 0x000e220000209000 */
[----:B------:R-:W-:Y:S01]  /*0710*/  IMAD.MOV R43, RZ, RZ, -R4 ;  /* 0x000000ffff2b7224 */ /* 0x000fe200078e0a04 */
[----:B------:R-:W-:-:S06]  /*0720*/  ISETP.NE.U32.AND P2, PT, R4, RZ, PT ;  /* 0x000000ff0400720c */ /* 0x000fcc0003f45070 */
[----:B0-----:R-:W0:Y:S02]  /*0730*/  MUFU.RCP R42, R42 ;  /* 0x0000002a002a7308 */ /* 0x001e240000001000 */
[----:B0-----:R-:W-:-:S06]  /*0740*/  IADD3 R40, R42, 0xffffffe, RZ ;  /* 0x0ffffffe2a287810 */ /* 0x001fcc0007ffe0ff */
[----:B------:R0:W2:Y:S02]  /*0750*/  F2I.FTZ.U32.TRUNC.NTZ R41, R40 ;  /* 0x0000002800297305 */ /* 0x0000a4000021f000 */
[----:B0-----:R-:W-:Y:S02]  /*0760*/  IMAD.MOV.U32 R40, RZ, RZ, RZ ;  /* 0x000000ffff287224 */ /* 0x001fe400078e00ff */
[----:B--2---:R-:W-:-:S04]  /*0770*/  IMAD R43, R43, R41, RZ ;  /* 0x000000292b2b7224 */ /* 0x004fc800078e02ff */
[----:B------:R-:W-:-:S04]  /*0780*/  IMAD.HI.U32 R46, R41, R43, R40 ;  /* 0x0000002b292e7227 */ /* 0x000fc800078e0028 */
[----:B------:R-:W-:Y:S02]  /*0790*/  IMAD R40, R49, c[0x0][0x19c], R44 ;  /* 0x0000670031287a24 */ /* 0x000fe400078e022c */
[----:B------:R-:W-:-:S04]  /*07a0*/  IMAD.HI.U32 R41, R46, R3, RZ ;  /* 0x000000032e297227 */ /* 0x000fc800078e00ff */
[----:B------:R-:W-:Y:S02]  /*07b0*/  IMAD.MOV R43, RZ, RZ, -R41 ;  /* 0x000000ffff2b7224 */ /* 0x000fe400078e0a29 */
[----:B------:R-:W-:Y:S02]  /*07c0*/  IMAD R46, R40, c[0x0][0x1a4], RZ ;  /* 0x00006900282e7a24 */ /* 0x000fe400078e02ff */
[----:B------:R-:W-:Y:S02]  /*07d0*/  IMAD R43, R4, R43, R3 ;  /* 0x0000002b042b7224 */ /* 0x000fe400078e0203 */
[----:B------:R-:W-:Y:S02]  /*07e0*/  IMAD R3, R3, c[0x0][0x198], RZ ;  /* 0x0000660003037a24 */ /* 0x000fe400078e02ff */
[----:B------:R-:W-:Y:S01]  /*07f0*/  IMAD R40, R40, c[0x0][0x1ac], RZ ;  /* 0x00006b0028287a24 */ /* 0x000fe200078e02ff */
[----:B------:R-:W-:-:S13]  /*0800*/  ISETP.GE.U32.AND P0, PT, R43, R4, PT ;  /* 0x000000042b00720c */ /* 0x000fda0003f06070 */
[----:B------:R-:W-:Y:S02]  /*0810*/  @P0 IADD3 R43, -R4, R43, RZ ;  /* 0x0000002b042b0210 */ /* 0x000fe40007ffe1ff */
[----:B------:R-:W-:Y:S02]  /*0820*/  @P0 IADD3 R41, R41, 0x1, RZ ;  /* 0x0000000129290810 */ /* 0x000fe40007ffe0ff */
[----:B------:R-:W-:Y:S01]  /*0830*/  ISETP.GE.U32.AND P1, PT, R43, R4, PT ;  /* 0x000000042b00720c */ /* 0x000fe20003f26070 */
[----:B------:R-:W-:Y:S01]  /*0840*/  IMAD.MOV.U32 R43, RZ, RZ, c[0x0][0x19c] ;  /* 0x00006700ff2b7624 */ /* 0x000fe200078e00ff */
[----:B------:R-:W-:-:S04]  /*0850*/  PLOP3.LUT P0, PT, PT, PT, UP0, 0x80, 0x0 ;  /* 0x000000000000781c */ /* 0x000fc80003f0f008 */
[----:B------:R-:W-:-:S04]  /*0860*/  IADD3 R43, -R43, 0x1, RZ ;  /* 0x000000012b2b7810 */ /* 0x000fc80007ffe1ff */
[----:B------:R-:W-:-:S03]  /*0870*/  IADD3 R43, R44, c[0x0][0x1a0], R43 ;  /* 0x000068002c2b7a10 */ /* 0x000fc60007ffe02b */
[----:B------:R-:W-:Y:S02]  /*0880*/  @P1 IADD3 R41, R41, 0x1, RZ ;  /* 0x0000000129291810 */ /* 0x000fe40007ffe0ff */
[C---:B------:R-:W-:Y:S02]  /*0890*/  ISETP.LT.U32.AND P0, PT, R43.reuse, c[0x0][0x1a0], P0 ;  /* 0x000068002b007a0c */ /* 0x040fe40000701070 */
[----:B------:R-:W-:Y:S02]  /*08a0*/  @!P2 LOP3.LUT R41, RZ, R4, RZ, 0x33, !PT ;  /* 0x00000004ff29a212 */ /* 0x000fe400078e33ff */
[----:B------:R-:W-:Y:S02]  /*08b0*/  SEL R47, R43, c[0x0][0x1a0], P0 ;  /* 0x000068002b2f7a07 */ /* 0x000fe40000000000 */
[----:B------:R-:W-:Y:S02]  /*08c0*/  ISETP.GE.U32.AND P1, PT, R41, R0, PT ;  /* 0x000000002900720c */ /* 0x000fe40003f26070 */
[----:B------:R-:W-:-:S02]  /*08d0*/  ISETP.NE.AND P0, PT, R47, RZ, PT ;  /* 0x000000ff2f00720c */ /* 0x000fc40003f05270 */
[-C--:B------:R-:W-:Y:S02]  /*08e0*/  IADD3 R46, P2, R46, R3.reuse, RZ ;  /* 0x000000032e2e7210 */ /* 0x080fe40007f5e0ff */
[----:B------:R-:W-:-:S03]  /*08f0*/  IADD3 R3, P3, R40, R3, RZ ;  /* 0x0000000328037210 */ /* 0x000fc60007f7e0ff */
[----:B------:R-:W-:Y:S02]  /*0900*/  IMAD.X R45, RZ, RZ, RZ, P2 ;  /* 0x000000ffff2d7224 */ /* 0x000fe400010e06ff */
[----:B------:R-:W-:Y:S02]  /*0910*/  IMAD.X R4, RZ, RZ, RZ, P3 ;  /* 0x000000ffff047224 */ /* 0x000fe400018e06ff */
[----:B------:R-:W-:Y:S02]  /*0920*/  @P1 IADD3 R41, R0, -0x1, RZ ;  /* 0xffffffff00291810 */ /* 0x000fe40007ffe0ff */
[----:B------:R-:W-:Y:S05]  /*0930*/  @!P0 BRA `(.L_x_161) ;  /* 0x0001ae1000008947 */ /* 0x000fea0003800000 */
[----:B------:R-:W-:Y:S02]  /*0940*/  ISETP.GE.U32.AND P0, PT, R50, 0x101, PT ;  /* 0x000001013200780c */ /* 0x000fe40003f06070 */
[----:B------:R-:W-:-:S11]  /*0950*/  IADD3 R44, R44, c[0x0][0x1b8], RZ ;  /* 0x00006e002c2c7a10 */ /* 0x000fd60007ffe0ff */
[----:B------:R-:W-:Y:S05]  /*0960*/  @!P0 BRA `(.L_x_162) ;  /* 0x0001811000008947 */ /* 0x000fea0003800000 */
[----:B------:R-:W-:Y:S01]  /*0970*/  BSSY B1, `(.L_x_163) ;  /* 0x00000d4000017945 */ /* 0x000fe20003800000 */
[----:B------:R-:W-:Y:S01]  /*0980*/  IMAD R50, R41, c[0x0][0x198], RZ ;  /* 0x0000660029327a24 */ /* 0x000fe200078e02ff */
[----:B------:R-:W-:Y:S01]  /*0990*/  MOV R51, 0xff800000 ;  /* 0xff80000000337802 */ /* 0x000fe20000000f00 */
[----:B------:R-:W-:-:S02]  /*09a0*/  IMAD.MOV.U32 R150, RZ, RZ, RZ ;  /* 0x000000ffff967224 */ /* 0x000fc400078e00ff */
.L_x_170:
[----:B------:R-:W-:Y:S01]  /*09b0*/  IMAD.MOV.U32 R40, RZ, RZ, c[0x0][0x198] ;  /* 0x00006600ff287624 */ /* 0x000fe200078e00ff */
[----:B------:R-:W-:Y:S01]  /*09c0*/  HFMA2.MMA R151, -RZ, RZ, 0, 0 ;  /* 0x00000000ff977435 */ /* 0x000fe200000001ff */
[----:B------:R-:W-:Y:S02]  /*09d0*/  IMAD R41, R49, c[0x0][0x1a0], R150 ;  /* 0x0000680031297a24 */ /* 0x000fe400078e0296 */
[----:B------:R-:W-:Y:S01]  /*09e0*/  IMAD.MOV.U32 R155, RZ, RZ, RZ ;  /* 0x000000ffff9b7224 */ /* 0x000fe200078e00ff */
[----:B------:R-:W-:Y:S01]  /*09f0*/  IADD3 R40, R40, -0x1, RZ ;  /* 0xffffffff28287810 */ /* 0x000fe20007ffe0ff */
[----:B------:R-:W-:-:S03]  /*0a00*/  IMAD R41, R41, c[0x0][0x1a8], RZ ;  /* 0x00006a0029297a24 */ /* 0x000fc600078e02ff */
[----:B------:R-:W-:Y:S02]  /*0a10*/  ISETP.GE.U32.AND P0, PT, R40, 0x3, PT ;  /* 0x000000032800780c */ /* 0x000fe40003f06070 */
[----:B------:R-:W-:-:S05]  /*0a20*/  IADD3 R149, P1, R41, R50, RZ ;  /* 0x0000003229957210 */ /* 0x000fca0007f3e0ff */
[----:B------:R-:W-:-:S06]  /*0a30*/  IMAD.X R153, RZ, RZ, RZ, P1 ;  /* 0x000000ffff997224 */ /* 0x000fcc00008e06ff */
[----:B-1----:R-:W-:Y:S05]  /*0a40*/  @!P0 BRA `(.L_x_164) ;  /* 0x00000a7000008947 */ /* 0x002fea0003800000 */
[----:B------:R-:W-:Y:S01]  /*0a50*/  IADD3 R154, -R2, c[0x0][0x198], RZ ;  /* 0x00006600029a7a10 */ /* 0x000fe20007ffe1ff */
[----:B------:R-:W-:-:S03]  /*0a60*/  IMAD.MOV.U32 R151, RZ, RZ, RZ ;  /* 0x000000ffff977224 */ /* 0x000fc600078e00ff */
[----:B------:R-:W-:-:S13]  /*0a70*/  ISETP.GT.AND P0, PT, R154, RZ, PT ;  /* 0x000000ff9a00720c */ /* 0x000fda0003f04270 */
[----:B------:R-:W-:Y:S05]  /*0a80*/  @!P0 BRA `(.L_x_165) ;  /* 0x000008b000008947 */ /* 0x000fea0003800000 */
[----:B------:R-:W-:Y:S02]  /*0a90*/  ISETP.GT.AND P1, PT, R154, 0xc, PT ;  /* 0x0000000c9a00780c */ /* 0x000fe40003f24270 */
[----:B------:R-:W-:-:S11]  /*0aa0*/  PLOP3.LUT P0, PT, PT, PT, PT, 0x80, 0x0 ;  /* 0x000000000000781c */ /* 0x000fd60003f0f070 */
[----:B------:R-:W-:Y:S05]  /*0ab0*/  @!P1 BRA `(.L_x_166) ;  /* 0x0000058000009947 */ /* 0x000fea0003800000 */
[----:B------:R-:W-:-:S02]  /*0ac0*/  PLOP3.LUT P0, PT, PT, PT, PT, 0x8, 0x0 ;  /* 0x000000000000781c */ /* 0x000fc40003f0e170 */
.L_x_167:
[C---:B------:R-:W-:Y:S02]  /*0ad0*/  IADD3 R41, P1, R151.reuse, R46, RZ ;  /* 0x0000002e97297210 */ /* 0x040fe40007f3e0ff */
[----:B------:R-:W-:-:S03]  /*0ae0*/  IADD3 R43, P2, R151, R149, RZ ;  /* 0x00000095972b7210 */ /* 0x000fc60007f5e0ff */
[----:B------:R-:W-:Y:S01]  /*0af0*/  IMAD.X R42, RZ, RZ, R45, P1 ;  /* 0x000000ffff2a7224 */ /* 0x000fe200008e062d */
[C---:B------:R-:W-:Y:S02]  /*0b00*/  LEA R40, P1, R41.reuse, c[0x0][0x160], 0x2 ;  /* 0x0000580029287a11 */ /* 0x040fe400078210ff */
[----:B------:R-:W-:Y:S02]  /*0b10*/  IADD3.X R52, RZ, R153, RZ, P2, !PT ;  /* 0x00000099ff347210 */ /* 0x000fe400017fe4ff */
[----:B------:R-:W-:Y:S02]  /*0b20*/  LEA.HI.X R41, R41, c[0x0][0x164], R42, 0x2, P1 ;  /* 0x0000590029297a11 */ /* 0x000fe400008f142a */
[----:B------:R-:W-:-:S03]  /*0b30*/  LEA R42, P1, R43, c[0x0][0x168], 0x2 ;  /* 0x00005a002b2a7a11 */ /* 0x000fc600078210ff */
[----:B------:R-:W2:Y:S01]  /*0b40*/  LDG.E.CONSTANT R53, [R40.64] ;  /* 0x0000000a28357981 */ /* 0x000ea2000c1e9900 */
[----:B------:R-:W-:-:S03]  /*0b50*/  LEA.HI.X R43, R43, c[0x0][0x16c], R52, 0x2, P1 ;  /* 0x00005b002b2b7a11 */ /* 0x000fc600008f1434 */
[----:B------:R-:W3:Y:S04]  /*0b60*/  LDG.E.CONSTANT R55, [R40.64+0x4] ;  /* 0x0000040a28377981 */ /* 0x000ee8000c1e9900 */
[----:B------:R0:W2:Y:S04]  /*0b70*/  LDG.E.CONSTANT R52, [R42.64] ;  /* 0x0000000a2a347981 */ /* 0x0000a8000c1e9900 */
[----:B------:R0:W3:Y:S04]  /*0b80*/  LDG.E.CONSTANT R54, [R42.64+0x4] ;  /* 0x0000040a2a367981 */ /* 0x0000e8000c1e9900 */
[----:B------:R0:W4:Y:S04]  /*0b90*/  LDG.E.CONSTANT R156, [R42.64+0x8] ;  /* 0x0000080a2a9c7981 */ /* 0x000128000c1e9900 */
[----:B------:R0:W4:Y:S04]  /*0ba0*/  LDG.E.CONSTANT R157, [R42.64+0xc] ;  /* 0x00000c0a2a9d7981 */ /* 0x000128000c1e9900 */
[----:B0-----:R0:W4:Y:S01]  /*0bb0*/  LDG.E.CONSTANT R42, [R40.64+0xc] ;  /* 0x00000c0a282a7981 */ /* 0x001122000c1e9900 */
[----:B--2---:R-:W-:Y:S01]  /*0bc0*/  FFMA R155, R52, R53, R155 ;  /* 0x00000035349b7223 */ /* 0x004fe2000000009b */
[----:B------:R-:W-:-:S04]  /*0bd0*/  IADD3 R52, R151, 0x4, RZ ;  /* 0x0000000497347810 */ /* 0x000fc80007ffe0ff */
[----:B------:R-:W-:Y:S01]  /*0be0*/  IADD3 R53, P1, R52, R46, RZ ;  /* 0x0000002e34357210 */ /* 0x000fe20007f3e0ff */
[----:B---3--:R-:W-:Y:S01]  /*0bf0*/  FFMA R155, R54, R55, R155 ;  /* 0x00000037369b7223 */ /* 0x008fe2000000009b */
[----:B------:R-:W-:-:S03]  /*0c00*/  IADD3 R55, P2, R52, R149, RZ ;  /* 0x0000009534377210 */ /* 0x000fc60007f5e0ff */
[----:B------:R-:W-:Y:S01]  /*0c10*/  IMAD.X R54, RZ, RZ, R45, P1 ;  /* 0x000000ffff367224 */ /* 0x000fe200008e062d */
[----:B------:R-:W-:Y:S01]  /*0c20*/  LEA R52, P1, R53, c[0x0][0x160], 0x2 ;  /* 0x0000580035347a11 */ /* 0x000fe200078210ff */
[----:B------:R-:W-:-:S03]  /*0c30*/  IMAD.X R158, RZ, RZ, R153, P2 ;  /* 0x000000ffff9e7224 */ /* 0x000fc600010e0699 */
[----:B------:R-:W-:Y:S02]  /*0c40*/  LEA.HI.X R53, R53, c[0x0][0x164], R54, 0x2, P1 ;  /* 0x0000590035357a11 */ /* 0x000fe400008f1436 */
[----:B------:R-:W-:-:S03]  /*0c50*/  LEA R54, P1, R55, c[0x0][0x168], 0x2 ;  /* 0x00005a0037367a11 */ /* 0x000fc600078210ff */
[----:B------:R-:W2:Y:S01]  /*0c60*/  LDG.E.CONSTANT R159, [R52.64] ;  /* 0x0000000a349f7981 */ /* 0x000ea2000c1e9900 */
[----:B------:R-:W-:-:S03]  /*0c70*/  LEA.HI.X R55, R55, c[0x0][0x16c], R158, 0x2, P1 ;  /* 0x00005b0037377a11 */ /* 0x000fc600008f149e */
[----:B------:R0:W4:Y:S04]  /*0c80*/  LDG.E.CONSTANT R158, [R40.64+0x8] ;  /* 0x0000080a289e7981 */ /* 0x000128000c1e9900 */
[----:B------:R-:W2:Y:S04]  /*0c90*/  LDG.E.CONSTANT R43, [R54.64] ;  /* 0x0000000a362b7981 */ /* 0x000ea8000c1e9900 */
[----:B------:R-:W3:Y:S04]  /*0ca0*/  LDG.E.CONSTANT R161, [R54.64+0x4] ;  /* 0x0000040a36a17981 */ /* 0x000ee8000c1e9900 */
[----:B------:R-:W3:Y:S01]  /*0cb0*/  LDG.E.CONSTANT R160, [R52.64+0x4] ;  /* 0x0000040a34a07981 */ /* 0x000ee2000c1e9900 */
[----:B0-----:R-:W-:-:S04]  /*0cc0*/  IADD3 R40, R151, 0x8, RZ ;  /* 0x0000000897287810 */ /* 0x001fc80007ffe0ff */
[----:B------:R-:W-:Y:S01]  /*0cd0*/  IADD3 R41, P2, R40, R149, RZ ;  /* 0x0000009528297210 */ /* 0x000fe20007f5e0ff */
[----:B----4-:R-:W-:-:S04]  /*0ce0*/  FFMA R156, R156, R158, R155 ;  /* 0x0000009e9c9c7223 */ /* 0x010fc8000000009b */
[----:B------:R-:W-:Y:S01]  /*0cf0*/  FFMA R42, R157, R42, R156 ;  /* 0x0000002a9d2a7223 */ /* 0x000fe2000000009c */
[----:B------:R-:W-:Y:S01]  /*0d00*/  IADD3.X R158, RZ, R153, RZ, P2, !PT ;  /* 0x00000099ff9e7210 */ /* 0x000fe200017fe4ff */
[----:B------:R0:W4:Y:S02]  /*0d10*/  LDG.E.CONSTANT R156, [R54.64+0x8] ;  /* 0x0000080a369c7981 */ /* 0x000124000c1e9900 */
[----:B--2---:R-:W-:Y:S01]  /*0d20*/  FFMA R42, R43, R159, R42 ;  /* 0x0000009f2b2a7223 */ /* 0x004fe2000000002a */
[----:B------:R-:W-:Y:S01]  /*0d30*/  IADD3 R43, P1, R40, R46, RZ ;  /* 0x0000002e282b7210 */ /* 0x000fe20007f3e0ff */
[----:B------:R0:W2:Y:S02]  /*0d40*/  LDG.E.CONSTANT R157, [R54.64+0xc] ;  /* 0x00000c0a369d7981 */ /* 0x0000a4000c1e9900 */
[----:B---3--:R-:W-:Y:S02]  /*0d50*/  FFMA R155, R161, R160, R42 ;  /* 0x000000a0a19b7223 */ /* 0x008fe4000000002a */
[----:B------:R-:W-:Y:S01]  /*0d60*/  IMAD.X R40, RZ, RZ, R45, P1 ;  /* 0x000000ffff287224 */ /* 0x000fe200008e062d */
[----:B------:R-:W-:-:S04]  /*0d70*/  LEA R42, P1, R43, c[0x0][0x160], 0x2 ;  /* 0x000058002b2a7a11 */ /* 0x000fc800078210ff */
[----:B------:R-:W-:Y:S01]  /*0d80*/  LEA.HI.X R43, R43, c[0x0][0x164], R40, 0x2, P1 ;  /* 0x000059002b2b7a11 */ /* 0x000fe200008f1428 */
[----:B0-----:R0:W2:Y:S01]  /*0d90*/  LDG.E.CONSTANT R54, [R52.64+0xc] ;  /* 0x00000c0a34367981 */ /* 0x0010a2000c1e9900 */
[----:B------:R-:W-:-:S03]  /*0da0*/  LEA R40, P1, R41, c[0x0][0x168], 0x2 ;  /* 0x00005a0029287a11 */ /* 0x000fc600078210ff */
[----:B------:R-:W3:Y:S01]  /*0db0*/  LDG.E.CONSTANT R159, [R42.64] ;  /* 0x0000000a2a9f7981 */ /* 0x000ee2000c1e9900 */
[----:B------:R-:W-:-:S03]  /*0dc0*/  LEA.HI.X R41, R41, c[0x0][0x16c], R158, 0x2, P1 ;  /* 0x00005b0029297a11 */ /* 0x000fc600008f149e */
[----:B------:R0:W4:Y:S04]  /*0dd0*/  LDG.E.CONSTANT R158, [R52.64+0x8] ;  /* 0x0000080a349e7981 */ /* 0x000128000c1e9900 */
[----:B------:R-:W3:Y:S04]  /*0de0*/  LDG.E.CONSTANT R55, [R40.64] ;  /* 0x0000000a28377981 */ /* 0x000ee8000c1e9900 */
[----:B------:R-:W3:Y:S04]  /*0df0*/  LDG.E.CONSTANT R161, [R40.64+0x4] ;  /* 0x0000040a28a17981 */ /* 0x000ee8000c1e9900 */
[----:B------:R-:W3:Y:S01]  /*0e00*/  LDG.E.CONSTANT R160, [R42.64+0x4] ;  /* 0x0000040a2aa07981 */ /* 0x000ee2000c1e9900 */
[----:B0-----:R-:W-:-:S04]  /*0e10*/  IADD3 R52, R151, 0xc, RZ ;  /* 0x0000000c97347810 */ /* 0x001fc80007ffe0ff */
[----:B------:R-:W-:Y:S01]  /*0e20*/  IADD3 R53, P2, R52, R149, RZ ;  /* 0x0000009534357210 */ /* 0x000fe20007f5e0ff */
[----:B----4-:R-:W-:Y:S02]  /*0e30*/  FFMA R156, R156, R158, R155 ;  /* 0x0000009e9c9c7223 */ /* 0x010fe4000000009b */
[----:B------:R0:W4:Y:S02]  /*0e40*/  LDG.E.CONSTANT R158, [R42.64+0x8] ;  /* 0x0000080a2a9e7981 */ /* 0x000124000c1e9900 */
[----:B--2---:R-:W-:Y:S02]  /*0e50*/  FFMA R54, R157, R54, R156 ;  /* 0x000000369d367223 */ /* 0x004fe4000000009c */
[----:B------:R2:W4:Y:S02]  /*0e60*/  LDG.E.CONSTANT R156, [R40.64+0x8] ;  /* 0x0000080a289c7981 */ /* 0x000524000c1e9900 */
[----:B---3--:R-:W-:Y:S01]  /*0e70*/  FFMA R54, R55, R159, R54 ;  /* 0x0000009f37367223 */ /* 0x008fe20000000036 */
[----:B------:R-:W-:Y:S01]  /*0e80*/  IADD3 R55, P1, R52, R46, RZ ;  /* 0x0000002e34377210 */ /* 0x000fe20007f3e0ff */
[----:B------:R2:W3:Y:S02]  /*0e90*/  LDG.E.CONSTANT R157, [R40.64+0xc] ;  /* 0x00000c0a289d7981 */ /* 0x0004e4000c1e9900 */
[----:B------:R-:W-:-:S02]  /*0ea0*/  FFMA R155, R161, R160, R54 ;  /* 0x000000a0a19b7223 */ /* 0x000fc40000000036 */
[----:B------:R-:W-:Y:S01]  /*0eb0*/  IMAD.X R54, RZ, RZ, R153, P2 ;  /* 0x000000ffff367224 */ /* 0x000fe200010e0699 */
[C---:B------:R-:W-:Y:S01]  /*0ec0*/  LEA R52, P2, R53.reuse, c[0x0][0x168], 0x2 ;  /* 0x00005a0035347a11 */ /* 0x040fe200078410ff */
[----:B------:R-:W-:Y:S01]  /*0ed0*/  IMAD.X R162, RZ, RZ, R45, P1 ;  /* 0x000000ffffa27224 */ /* 0x000fe200008e062d */
[----:B------:R0:W3:Y:S02]  /*0ee0*/  LDG.E.CONSTANT R160, [R42.64+0xc] ;  /* 0x00000c0a2aa07981 */ /* 0x0000e4000c1e9900 */
[----:B------:R-:W-:Y:S02]  /*0ef0*/  LEA.HI.X R53, R53, c[0x0][0x16c], R54, 0x2, P2 ;  /* 0x00005b0035357a11 */ /* 0x000fe400010f1436 */
[----:B------:R-:W-:-:S03]  /*0f00*/  LEA R54, P1, R55, c[0x0][0x160], 0x2 ;  /* 0x0000580037367a11 */ /* 0x000fc600078210ff */
[----:B--2---:R-:W2:Y:S01]  /*0f10*/  LDG.E.CONSTANT R40, [R52.64+0x8] ;  /* 0x0000080a34287981 */ /* 0x004ea2000c1e9900 */
[----:B------:R-:W-:-:S03]  /*0f20*/  LEA.HI.X R55, R55, c[0x0][0x164], R162, 0x2, P1 ;  /* 0x0000590037377a11 */ /* 0x000fc600008f14a2 */
[----:B------:R-:W2:Y:S04]  /*0f30*/  LDG.E.CONSTANT R162, [R52.64] ;  /* 0x0000000a34a27981 */ /* 0x000ea8000c1e9900 */
[----:B0-----:R-:W2:Y:S04]  /*0f40*/  LDG.E.CONSTANT R43, [R54.64] ;  /* 0x0000000a362b7981 */ /* 0x001ea8000c1e9900 */
[----:B------:R-:W2:Y:S04]  /*0f50*/  LDG.E.CONSTANT R42, [R52.64+0x4] ;  /* 0x0000040a342a7981 */ /* 0x000ea8000c1e9900 */
[----:B------:R-:W2:Y:S04]  /*0f60*/  LDG.E.CONSTANT R159, [R54.64+0x4] ;  /* 0x0000040a369f7981 */ /* 0x000ea8000c1e9900 */
[----:B------:R-:W2:Y:S04]  /*0f70*/  LDG.E.CONSTANT R161, [R54.64+0x8] ;  /* 0x0000080a36a17981 */ /* 0x000ea8000c1e9900 */
[----:B------:R-:W2:Y:S04]  /*0f80*/  LDG.E.CONSTANT R41, [R52.64+0xc] ;  /* 0x00000c0a34297981 */ /* 0x000ea8000c1e9900 */
[----:B------:R-:W2:Y:S01]  /*0f90*/  LDG.E.CONSTANT R163, [R54.64+0xc] ;  /* 0x00000c0a36a37981 */ /* 0x000ea2000c1e9900 */
[----:B------:R-:W-:-:S04]  /*0fa0*/  IADD3 R154, R154, -0x10, RZ ;  /* 0xfffffff09a9a7810 */ /* 0x000fc80007ffe0ff */
[----:B------:R-:W-:Y:S02]  /*0fb0*/  ISETP.GT.AND P1, PT, R154, 0xc, PT ;  /* 0x0000000c9a00780c */ /* 0x000fe40003f24270 */
[----:B------:R-:W-:Y:S01]  /*0fc0*/  IADD3 R151, R151, 0x10, RZ ;  /* 0x0000001097977810 */ /* 0x000fe20007ffe0ff */
[----:B----4-:R-:W-:-:S04]  /*0fd0*/  FFMA R155, R156, R158, R155 ;  /* 0x0000009e9c9b7223 */ /* 0x010fc8000000009b */
[----:B---3--:R-:W-:-:S04]  /*0fe0*/  FFMA R155, R157, R160, R155 ;  /* 0x000000a09d9b7223 */ /* 0x008fc8000000009b */
[----:B--2---:R-:W-:-:S04]  /*0ff0*/  FFMA R43, R162, R43, R155 ;  /* 0x0000002ba22b7223 */ /* 0x004fc8000000009b */
[----:B------:R-:W-:-:S04]  /*1000*/  FFMA R43, R42, R159, R43 ;  /* 0x0000009f2a2b7223 */ /* 0x000fc8000000002b */
[----:B------:R-:W-:-:S04]  /*1010*/  FFMA R40, R40, R161, R43 ;  /* 0x000000a128287223 */ /* 0x000fc8000000002b */
[----:B------:R-:W-:Y:S01]  /*1020*/  FFMA R155, R41, R163, R40 ;  /* 0x000000a3299b7223 */ /* 0x000fe20000000028 */
[----:B------:R-:W-:Y:S05]  /*1030*/  @P1 BRA `(.L_x_167) ;  /* 0xfffffa9000001947 */ /* 0x000fea000383ffff */
.L_x_166:
[----:B------:R-:W-:-:S13]  /*1040*/  ISETP.GT.AND P1, PT, R154, 0x4, PT ;  /* 0x000000049a00780c */ /* 0x000fda0003f24270 */
[----:B------:R-:W-:Y:S05]  /*1050*/  @!P1 BRA `(.L_x_168) ;  /* 0x000002c000009947 */ /* 0x000fea0003800000 */
[C---:B------:R-:W-:Y:S02]  /*1060*/  IADD3 R41, P0, R151.reuse, R46, RZ ;  /* 0x0000002e97297210 */ /* 0x040fe40007f1e0ff */
[----:B------:R-:W-:-:S03]  /*1070*/  IADD3 R40, P1, R151, R149, RZ ;  /* 0x0000009597287210 */ /* 0x000fc60007f3e0ff */
[----:B------:R-:W-:Y:S01]  /*1080*/  IMAD.X R42, RZ, RZ, R45, P0 ;  /* 0x000000ffff2a7224 */ /* 0x000fe200000e062d */
[----:B------:R-:W-:-:S04]  /*1090*/  LEA R54, P0, R41, c[0x0][0x160], 0x2 ;  /* 0x0000580029367a11 */ /* 0x000fc800078010ff */
[----:B------:R-:W-:Y:S02]  /*10a0*/  LEA.HI.X R55, R41, c[0x0][0x164], R42, 0x2, P0 ;  /* 0x0000590029377a11 */ /* 0x000fe400000f142a */
[----:B------:R-:W-:Y:S02]  /*10b0*/  IADD3.X R41, RZ, R153, RZ, P1, !PT ;  /* 0x00000099ff297210 */ /* 0x000fe40000ffe4ff */
[C---:B------:R-:W-:Y:S01]  /*10c0*/  LEA R52, P0, R40.reuse, c[0x0][0x168], 0x2 ;  /* 0x00005a0028347a11 */ /* 0x040fe200078010ff */
[----:B------:R-:W2:Y:S03]  /*10d0*/  LDG.E.CONSTANT R43, [R54.64+0x4] ;  /* 0x0000040a362b7981 */ /* 0x000ea6000c1e9900 */
[----:B------:R-:W-:Y:S01]  /*10e0*/  LEA.HI.X R53, R40, c[0x0][0x16c], R41, 0x2, P0 ;  /* 0x00005b0028357a11 */ /* 0x000fe200000f1429 */
[----:B------:R0:W3:Y:S04]  /*10f0*/  LDG.E.CONSTANT R158, [R54.64+0x8] ;  /* 0x0000080a369e7981 */ /* 0x0000e8000c1e9900 */
[----:B------:R-:W4:Y:S04]  /*1100*/  LDG.E.CONSTANT R41, [R54.64] ;  /* 0x0000000a36297981 */ /* 0x000f28000c1e9900 */
[----:B------:R-:W4:Y:S04]  /*1110*/  LDG.E.CONSTANT R40, [R52.64] ;  /* 0x0000000a34287981 */ /* 0x000f28000c1e9900 */
[----:B------:R-:W2:Y:S04]  /*1120*/  LDG.E.CONSTANT R42, [R52.64+0x4] ;  /* 0x0000040a342a7981 */ /* 0x000ea8000c1e9900 */
[----:B------:R1:W3:Y:S04]  /*1130*/  LDG.E.CONSTANT R156, [R52.64+0x8] ;  /* 0x0000080a349c7981 */ /* 0x0002e8000c1e9900 */
[----:B------:R1:W3:Y:S04]  /*1140*/  LDG.E.CONSTANT R157, [R52.64+0xc] ;  /* 0x00000c0a349d7981 */ /* 0x0002e8000c1e9900 */
[----:B------:R0:W3:Y:S01]  /*1150*/  LDG.E.CONSTANT R160, [R54.64+0xc] ;  /* 0x00000c0a36a07981 */ /* 0x0000e2000c1e9900 */
[----:B----4-:R-:W-:Y:S01]  /*1160*/  FFMA R155, R40, R41, R155 ;  /* 0x00000029289b7223 */ /* 0x010fe2000000009b */
[----:B------:R-:W-:-:S04]  /*1170*/  IADD3 R40, R151, 0x4, RZ ;  /* 0x0000000497287810 */ /* 0x000fc80007ffe0ff */
[----:B------:R-:W-:Y:S01]  /*1180*/  IADD3 R41, P1, R40, R149, RZ ;  /* 0x0000009528297210 */ /* 0x000fe20007f3e0ff */
[----:B--2---:R-:W-:Y:S01]  /*1190*/  FFMA R155, R42, R43, R155 ;  /* 0x0000002b2a9b7223 */ /* 0x004fe2000000009b */
[----:B------:R-:W-:-:S03]  /*11a0*/  IADD3 R43, P0, R40, R46, RZ ;  /* 0x0000002e282b7210 */ /* 0x000fc60007f1e0ff */
[----:B------:R-:W-:Y:S01]  /*11b0*/  IMAD.X R42, RZ, RZ, R153, P1 ;  /* 0x000000ffff2a7224 */ /* 0x000fe200008e0699 */
[----:B------:R-:W-:Y:S01]  /*11c0*/  LEA R40, P1, R41, c[0x0][0x168], 0x2 ;  /* 0x00005a0029287a11 */ /* 0x000fe200078210ff */
[----:B------:R-:W-:-:S03]  /*11d0*/  IMAD.X R162, RZ, RZ, R45, P0 ;  /* 0x000000ffffa27224 */ /* 0x000fc600000e062d */
[----:B------:R-:W-:Y:S02]  /*11e0*/  LEA.HI.X R41, R41, c[0x0][0x16c], R42, 0x2, P1 ;  /* 0x00005b0029297a11 */ /* 0x000fe400008f142a */
[----:B------:R-:W-:-:S03]  /*11f0*/  LEA R42, P0, R43, c[0x0][0x160], 0x2 ;  /* 0x000058002b2a7a11 */ /* 0x000fc600078010ff */
[----:B0-----:R-:W2:Y:S01]  /*1200*/  LDG.E.CONSTANT R54, [R40.64+0x4] ;  /* 0x0000040a28367981 */ /* 0x001ea2000c1e9900 */
[----:B------:R-:W-:-:S03]  /*1210*/  LEA.HI.X R43, R43, c[0x0][0x164], R162, 0x2, P0 ;  /* 0x000059002b2b7a11 */ /* 0x000fc600000f14a2 */
[----:B------:R-:W4:Y:S04]  /*1220*/  LDG.E.CONSTANT R162, [R40.64] ;  /* 0x0000000a28a27981 */ /* 0x000f28000c1e9900 */
[----:B------:R-:W4:Y:S04]  /*1230*/  LDG.E.CONSTANT R55, [R42.64] ;  /* 0x0000000a2a377981 */ /* 0x000f28000c1e9900 */
[----:B------:R-:W2:Y:S04]  /*1240*/  LDG.E.CONSTANT R159, [R42.64+0x4] ;  /* 0x0000040a2a9f7981 */ /* 0x000ea8000c1e9900 */
[----:B-1----:R-:W2:Y:S04]  /*1250*/  LDG.E.CONSTANT R52, [R40.64+0x8] ;  /* 0x0000080a28347981 */ /* 0x002ea8000c1e9900 */
[----:B------:R-:W2:Y:S04]  /*1260*/  LDG.E.CONSTANT R161, [R42.64+0x8] ;  /* 0x0000080a2aa17981 */ /* 0x000ea8000c1e9900 */
[----:B------:R-:W2:Y:S04]  /*1270*/  LDG.E.CONSTANT R53, [R40.64+0xc] ;  /* 0x00000c0a28357981 */ /* 0x000ea8000c1e9900 */
[----:B------:R-:W2:Y:S01]  /*1280*/  LDG.E.CONSTANT R163, [R42.64+0xc] ;  /* 0x00000c0a2aa37981 */ /* 0x000ea2000c1e9900 */
[----:B---3--:R-:W-:-:S04]  /*1290*/  FFMA R155, R156, R158, R155 ;  /* 0x0000009e9c9b7223 */ /* 0x008fc8000000009b */
[----:B------:R-:W-:Y:S01]  /*12a0*/  FFMA R155, R157, R160, R155 ;  /* 0x000000a09d9b7223 */ /* 0x000fe2000000009b */
[----:B------:R-:W-:Y:S02]  /*12b0*/  PLOP3.LUT P0, PT, PT, PT, PT, 0x8, 0x0 ;  /* 0x000000000000781c */ /* 0x000fe40003f0e170 */
[----:B------:R-:W-:Y:S02]  /*12c0*/  IADD3 R154, R154, -0x8, RZ ;  /* 0xfffffff89a9a7810 */ /* 0x000fe40007ffe0ff */
[----:B------:R-:W-:Y:S01]  /*12d0*/  IADD3 R151, R151, 0x8, RZ ;  /* 0x0000000897977810 */ /* 0x000fe20007ffe0ff */
[----:B----4-:R-:W-:-:S04]  /*12e0*/  FFMA R55, R162, R55, R155 ;  /* 0x00000037a2377223 */ /* 0x010fc8000000009b */
[----:B--2---:R-:W-:-:S04]  /*12f0*/  FFMA R55, R54, R159, R55 ;  /* 0x0000009f36377223 */ /* 0x004fc80000000037 */
[----:B------:R-:W-:-:S04]  /*1300*/  FFMA R52, R52, R161, R55 ;  /* 0x000000a134347223 */ /* 0x000fc80000000037 */
[----:B------:R-:W-:-:S02]  /*1310*/  FFMA R155, R53, R163, R52 ;  /* 0x000000a3359b7223 */ /* 0x000fc40000000034 */
.L_x_168:
[----:B------:R-:W-:-:S13]  /*1320*/  ISETP.NE.OR P0, PT, R154, RZ, P0 ;  /* 0x000000ff9a00720c */ /* 0x000fda0000705670 */
[----:B------:R-:W-:Y:S05]  /*1330*/  @!P0 BRA `(.L_x_164) ;  /* 0x0000018000008947 */ /* 0x000fea0003800000 */
.L_x_165:
[C---:B------:R-:W-:Y:S02]  /*1340*/  IADD3 R40, P0, R151.reuse, R46, RZ ;  /* 0x0000002e97287210 */ /* 0x040fe40007f1e0ff */
[----:B------:R-:W-:-:S03]  /*1350*/  IADD3 R52, P1, R151, R149, RZ ;  /* 0x0000009597347210 */ /* 0x000fc60007f3e0ff */
[----:B------:R-:W-:Y:S01]  /*1360*/  IMAD.X R41, RZ, RZ, R45, P0 ;  /* 0x000000ffff297224 */ /* 0x000fe200000e062d */
[----:B------:R-:W-:-:S04]  /*1370*/  LEA R42, P0, R40, c[0x0][0x160], 0x2 ;  /* 0x00005800282a7a11 */ /* 0x000fc800078010ff */
[----:B------:R-:W-:Y:S02]  /*1380*/  LEA.HI.X R43, R40, c[0x0][0x164], R41, 0x2, P0 ;  /* 0x00005900282b7a11 */ /* 0x000fe400000f1429 */
[----:B------:R-:W-:Y:S02]  /*1390*/  IADD3.X R41, RZ, R153, RZ, P1, !PT ;  /* 0x00000099ff297210 */ /* 0x000fe40000ffe4ff */
[C---:B------:R-:W-:Y:S01]  /*13a0*/  LEA R40, P0, R52.reuse, c[0x0][0x168], 0x2 ;  /* 0x00005a0034287a11 */ /* 0x040fe200078010ff */
[----:B------:R-:W2:Y:S03]  /*13b0*/  LDG.E.CONSTANT R53, [R42.64] ;  /* 0x0000000a2a357981 */ /* 0x000ea6000c1e9900 */
[----:B------:R-:W-:Y:S01]  /*13c0*/  LEA.HI.X R41, R52, c[0x0][0x16c], R41, 0x2, P0 ;  /* 0x00005b0034297a11 */ /* 0x000fe200000f1429 */
[----:B------:R-:W3:Y:S04]  /*13d0*/  LDG.E.CONSTANT R54, [R42.64+0x4] ;  /* 0x0000040a2a367981 */ /* 0x000ee8000c1e9900 */
[----:B------:R-:W2:Y:S04]  /*13e0*/  LDG.E.CONSTANT R52, [R40.64] ;  /* 0x0000000a28347981 */ /* 0x000ea8000c1e9900 */
[----:B------:R-:W3:Y:S04]  /*13f0*/  LDG.E.CONSTANT R55, [R40.64+0x4] ;  /* 0x0000040a28377981 */ /* 0x000ee8000c1e9900 */
[----:B------:R-:W4:Y:S04]  /*1400*/  LDG.E.CONSTANT R157, [R40.64+0x8] ;  /* 0x0000080a289d7981 */ /* 0x000f28000c1e9900 */
[----:B------:R-:W4:Y:S04]  /*1410*/  LDG.E.CONSTANT R156, [R42.64+0x8] ;  /* 0x0000080a2a9c7981 */ /* 0x000f28000c1e9900 */
[----:B------:R-:W4:Y:S04]  /*1420*/  LDG.E.CONSTANT R159, [R40.64+0xc] ;  /* 0x00000c0a289f7981 */ /* 0x000f28000c1e9900 */
[----:B------:R-:W4:Y:S01]  /*1430*/  LDG.E.CONSTANT R158, [R42.64+0xc] ;  /* 0x00000c0a2a9e7981 */ /* 0x000f22000c1e9900 */
[----:B------:R-:W-:-:S04]  /*1440*/  IADD3 R154, R154, -0x4, RZ ;  /* 0xfffffffc9a9a7810 */ /* 0x000fc80007ffe0ff */
[----:B------:R-:W-:Y:S02]  /*1450*/  ISETP.NE.AND P0, PT, R154, RZ, PT ;  /* 0x000000ff9a00720c */ /* 0x000fe40003f05270 */
[----:B------:R-:W-:Y:S01]  /*1460*/  IADD3 R151, R151, 0x4, RZ ;  /* 0x0000000497977810 */ /* 0x000fe20007ffe0ff */
[----:B--2---:R-:W-:-:S04]  /*1470*/  FFMA R52, R52, R53, R155 ;  /* 0x0000003534347223 */ /* 0x004fc8000000009b */
[----:B---3--:R-:W-:-:S04]  /*1480*/  FFMA R52, R55, R54, R52 ;  /* 0x0000003637347223 */ /* 0x008fc80000000034 */
[----:B----4-:R-:W-:-:S04]  /*1490*/  FFMA R52, R157, R156, R52 ;  /* 0x0000009c9d347223 */ /* 0x010fc80000000034 */
[----:B------:R-:W-:Y:S01]  /*14a0*/  FFMA R155, R159, R158, R52 ;  /* 0x0000009e9f9b7223 */ /* 0x000fe20000000034 */
[----:B-1---5:R-:W-:Y:S05]  /*14b0*/  @P0 BRA `(.L_x_165) ;  /* 0xfffffe8000000947 */ /* 0x022fea000383ffff */
.L_x_164:
[----:B------:R-:W-:-:S13]  /*14c0*/  ISETP.NE.AND P0, PT, R2, RZ, PT ;  /* 0x000000ff0200720c */ /* 0x000fda0003f05270 */
[----:B------:R-:W-:Y:S05]  /*14d0*/  @!P0 BRA `(.L_x_169) ;  /* 0x0000014000008947 */ /* 0x000fea0003800000 */
[C---:B------:R-:W-:Y:S02]  /*14e0*/  IADD3 R149, P1, R151.reuse, R149, RZ ;  /* 0x0000009597957210 */ /* 0x040fe40007f3e0ff */
[----:B------:R-:W-:-:S03]  /*14f0*/  IADD3 R151, P0, R151, R46, RZ ;  /* 0x0000002e97977210 */ /* 0x000fc60007f1e0ff */
[----:B------:R-:W-:Y:S01]  /*1500*/  IMAD.X R52, RZ, RZ, R153, P1 ;  /* 0x000000ffff347224 */ /* 0x000fe200008e0699 */
[----:B------:R-:W-:Y:S01]  /*1510*/  LEA R40, P1, R149, c[0x0][0x168], 0x2 ;  /* 0x00005a0095287a11 */ /* 0x000fe200078210ff */
[----:B------:R-:W-:Y:S01]  /*1520*/  IMAD.X R54, RZ, RZ, R45, P0 ;  /* 0x000000ffff367224 */ /* 0x000fe200000e062d */
[----:B------:R-:W-:Y:S02]  /*1530*/  LEA R42, P0, R151, c[0x0][0x160], 0x2 ;  /* 0x00005800972a7a11 */ /* 0x000fe400078010ff */
[----:B------:R-:W-:Y:S02]  /*1540*/  LEA.HI.X R41, R149, c[0x0][0x16c], R52, 0x2, P1 ;  /* 0x00005b0095297a11 */ /* 0x000fe400008f1434 */
[----:B------:R-:W-:-:S03]  /*1550*/  LEA.HI.X R43, R151, c[0x0][0x164], R54, 0x2, P0 ;  /* 0x00005900972b7a11 */ /* 0x000fc600000f1436 */
[----:B------:R-:W2:Y:S04]  /*1560*/  LDG.E.CONSTANT R52, [R40.64] ;  /* 0x0000000a28347981 */ /* 0x000ea8000c1e9900 */
        /* <DEDUP_REMOVED lines=11> */
.L_x_169:
[C---:B------:R-:W-:Y:S01]  /*1620*/  IMAD.IADD R40, R150.reuse, 0x1, -R44 ;  /* 0x0000000196287824 */ /* 0x040fe200078e0a2c */
[----:B------:R-:W-:Y:S01]  /*1630*/  IADD3 R150, R150, 0x1, RZ ;  /* 0x0000000196967810 */ /* 0x000fe20007ffe0ff */
[----:B------:R-:W-:-:S03]  /*1640*/  FMUL R155, R155, c[0x0][0x1b4] ;  /* 0x00006d009b9b7a20 */ /* 0x000fc60000400000 */
[----:B------:R-:W-:Y:S01]  /*1650*/  ISETP.GE.U32.AND P1, PT, R150, R47, PT ;  /* 0x0000002f9600720c */ /* 0x000fe20003f26070 */
[----:B------:R-:W0:Y:S02]  /*1660*/  I2F R40, R40 ;  /* 0x0000002800287306 */ /* 0x000e240000201400 */
[----:B0----5:R-:W-:-:S05]  /*1670*/  FFMA R42, R40, R48, R155 ;  /* 0x00000030282a7223 */ /* 0x021fca000000009b */
[----:B------:R-:W-:-:S04]  /*1680*/  FSETP.GT.AND P0, PT, R42, R51, PT ;  /* 0x000000332a00720b */ /* 0x000fc80003f04000 */
[----:B------:R-:W-:Y:S01]  /*1690*/  FSEL R51, R42, R51, P0 ;  /* 0x000000332a337208 */ /* 0x000fe20000000000 */
[----:B------:R-:W-:Y:S05]  /*16a0*/  @!P1 BRA `(.L_x_170) ;  /* 0xfffff30000009947 */ /* 0x000fea000383ffff */
[----:B------:R-:W-:Y:S05]  /*16b0*/  BSYNC B1 ;  /* 0x0000000000017941 */ /* 0x000fea0003800000 */
.L_x_163:
[----:B------:R-:W-:Y:S01]  /*16c0*/  HFMA2.MMA R154, -RZ, RZ, 0, 0 ;  /* 0x00000000ff9a7435 */ /* 0x000fe200000001ff */
[----:B------:R-:W-:Y:S01]  /*16d0*/  BSSY B1, `(.L_x_171) ;  /* 0x00000dc000017945 */ /* 0x000fe20003800000 */
[----:B------:R-:W-:-:S06]  /*16e0*/  IMAD.MOV.U32 R52, RZ, RZ, RZ ;  /* 0x000000ffff347224 */ /* 0x000fcc00078e00ff */
.L_x_178:
[----:B------:R-:W-:Y:S01]  /*16f0*/  IMAD.MOV.U32 R41, RZ, RZ, c[0x0][0x198] ;  /* 0x00006600ff297624 */ /* 0x000fe200078e00ff */
[----:B------:R-:W-:Y:S01]  /*1700*/  MOV R156, RZ ;  /* 0x000000ff009c7202 */ /* 0x000fe20000000f00 */
        /* <DEDUP_REMOVED lines=9> */
[----:B------:R-:W-:Y:S02]  /*17a0*/  IMAD.MOV.U32 R156, RZ, RZ, RZ ;  /* 0x000000ffff9c7224 */ /* 0x000fe400078e00ff */
[----:B------:R-:W-:Y:S01]  /*17b0*/  IMAD.MOV.U32 R149, RZ, RZ, RZ ;  /* 0x000000ffff957224 */ /* 0x000fe200078e00ff */
[----:B------:R-:W-:-:S13]  /*17c0*/  ISETP.GT.AND P0, PT, R155, RZ, PT ;  /* 0x000000ff9b00720c */ /* 0x000fda0003f04270 */
[----:B------:R-:W-:Y:S05]  /*17d0*/  @!P0 BRA `(.L_x_173) ;  /* 0x000008b000008947 */ /* 0x000fea0003800000 */
[----:B------:R-:W-:Y:S02]  /*17e0*/  ISETP.GT.AND P1, PT, R155, 0xc, PT ;  /* 0x0000000c9b00780c */ /* 0x000fe40003f24270 */
[----:B------:R-:W-:-:S11]  /*17f0*/  PLOP3.LUT P0, PT, PT, PT, PT, 0x80, 0x0 ;  /* 0x000000000000781c */ /* 0x000fd60003f0f070 */
[----:B------:R-:W-:Y:S05]  /*1800*/  @!P1 BRA `(.L_x_174) ;  /* 0x0000058000009947 */ /* 0x000fea0003800000 */
[----:B------:R-:W-:-:S02]  /*1810*/  PLOP3.LUT P0, PT, PT, PT, PT, 0x8, 0x0 ;  /* 0x000000000000781c */ /* 0x000fc40003f0e170 */
.L_x_175:
[----:B------:R-:W-:-:S04]  /*1820*/  IADD3 R40, P1, R149, R46, RZ ;  /* 0x0000002e95287210 */ /* 0x000fc80007f3e0ff */
[----:B------:R-:W-:Y:S02]  /*1830*/  IADD3.X R41, RZ, R45, RZ, P1, !PT ;  /* 0x0000002dff297210 */ /* 0x000fe40000ffe4ff */
[----:B------:R-:W-:-:S04]  /*1840*/  LEA R150, P1, R40, c[0x0][0x160], 0x2 ;  /* 0x0000580028967a11 */ /* 0x000fc800078210ff */
[----:B------:R-:W-:Y:S02]  /*1850*/  LEA.HI.X R151, R40, c[0x0][0x164], R41, 0x2, P1 ;  /* 0x0000590028977a11 */ /* 0x000fe400008f1429 */
[----:B------:R-:W-:-:S03]  /*1860*/  IADD3 R40, P1, R149, R53, RZ ;  /* 0x0000003595287210 */ /* 0x000fc60007f3e0ff */
[----:B------:R0:W2:Y:S02]  /*1870*/  LDG.E.CONSTANT R42, [R150.64+0x4] ;  /* 0x0000040a962a7981 */ /* 0x0000a4000c1e9900 */
[----:B------:R-:W-:Y:S01]  /*1880*/  IMAD.X R41, RZ, RZ, R153, P1 ;  /* 0x000000ffff297224 */ /* 0x000fe200008e0699 */
[C---:B------:R-:W-:Y:S01]  /*1890*/  LEA R54, P1, R40.reuse, c[0x0][0x168], 0x2 ;  /* 0x00005a0028367a11 */ /* 0x040fe200078210ff */
[----:B------:R0:W3:Y:S03]  /*18a0*/  LDG.E.CONSTANT R158, [R150.64+0x8] ;  /* 0x0000080a969e7981 */ /* 0x0000e6000c1e9900 */
[----:B------:R-:W-:Y:S02]  /*18b0*/  LEA.HI.X R55, R40, c[0x0][0x16c], R41, 0x2, P1 ;  /* 0x00005b0028377a11 */ /* 0x000fe400008f1429 */
[----:B------:R0:W4:Y:S04]  /*18c0*/  LDG.E.CONSTANT R40, [R150.64] ;  /* 0x0000000a96287981 */ /* 0x000128000c1e9900 */
[----:B------:R5:W4:Y:S04]  /*18d0*/  LDG.E.CONSTANT R41, [R54.64] ;  /* 0x0000000a36297981 */ /* 0x000b28000c1e9900 */
[----:B------:R5:W2:Y:S04]  /*18e0*/  LDG.E.CONSTANT R43, [R54.64+0x4] ;  /* 0x0000040a362b7981 */ /* 0x000aa8000c1e9900 */
[----:B------:R5:W3:Y:S04]  /*18f0*/  LDG.E.CONSTANT R157, [R54.64+0x8] ;  /* 0x0000080a369d7981 */ /* 0x000ae8000c1e9900 */
[----:B0-----:R-:W3:Y:S04]  /*1900*/  LDG.E.CONSTANT R150, [R150.64+0xc] ;  /* 0x00000c0a96967981 */ /* 0x001ee8000c1e9900 */
[----:B-----5:R0:W5:Y:S01]  /*1910*/  LDG.E.CONSTANT R55, [R54.64+0xc] ;  /* 0x00000c0a36377981 */ /* 0x020162000c1e9900 */
[----:B----4-:R-:W-:-:S04]  /*1920*/  FFMA R40, R41, R40, R156 ;  /* 0x0000002829287223 */ /* 0x010fc8000000009c */
[----:B--2---:R-:W-:-:S04]  /*1930*/  FFMA R40, R43, R42, R40 ;  /* 0x0000002a2b287223 */ /* 0x004fc80000000028 */
[----:B---3--:R-:W-:Y:S01]  /*1940*/  FFMA R156, R157, R158, R40 ;  /* 0x0000009e9d9c7223 */ /* 0x008fe20000000028 */
[----:B------:R-:W-:-:S04]  /*1950*/  IADD3 R40, R149, 0x4, RZ ;  /* 0x0000000495287810 */ /* 0x000fc80007ffe0ff */
[C---:B------:R-:W-:Y:S02]  /*1960*/  IADD3 R43, P1, R40.reuse, R46, RZ ;  /* 0x0000002e282b7210 */ /* 0x040fe40007f3e0ff */
[----:B------:R-:W-:-:S03]  /*1970*/  IADD3 R41, P2, R40, R53, RZ ;  /* 0x0000003528297210 */ /* 0x000fc60007f5e0ff */
[----:B------:R-:W-:Y:S01]  /*1980*/  IMAD.X R40, RZ, RZ, R45, P1 ;  /* 0x000000ffff287224 */ /* 0x000fe200008e062d */
[----:B------:R-:W-:Y:S01]  /*1990*/  LEA R42, P1, R43, c[0x0][0x160], 0x2 ;  /* 0x000058002b2a7a11 */ /* 0x000fe200078210ff */
[----:B------:R-:W-:-:S03]  /*19a0*/  IMAD.X R158, RZ, RZ, R153, P2 ;  /* 0x000000ffff9e7224 */ /* 0x000fc600010e0699 */
[----:B------:R-:W-:Y:S02]  /*19b0*/  LEA.HI.X R43, R43, c[0x0][0x164], R40, 0x2, P1 ;  /* 0x000059002b2b7a11 */ /* 0x000fe400008f1428 */
[----:B------:R-:W-:-:S03]  /*19c0*/  LEA R40, P1, R41, c[0x0][0x168], 0x2 ;  /* 0x00005a0029287a11 */ /* 0x000fc600078210ff */
[----:B------:R2:W3:Y:S01]  /*19d0*/  LDG.E.CONSTANT R160, [R42.64+0x4] ;  /* 0x0000040a2aa07981 */ /* 0x0004e2000c1e9900 */
[----:B------:R-:W-:-:S03]  /*19e0*/  LEA.HI.X R41, R41, c[0x0][0x16c], R158, 0x2, P1 ;  /* 0x00005b0029297a11 */ /* 0x000fc600008f149e */
[----:B------:R2:W4:Y:S04]  /*19f0*/  LDG.E.CONSTANT R158, [R42.64] ;  /* 0x0000000a2a9e7981 */ /* 0x000528000c1e9900 */
[----:B------:R1:W4:Y:S04]  /*1a00*/  LDG.E.CONSTANT R157, [R40.64] ;  /* 0x0000000a289d7981 */ /* 0x000328000c1e9900 */
[----:B------:R1:W3:Y:S04]  /*1a10*/  LDG.E.CONSTANT R159, [R40.64+0x4] ;  /* 0x0000040a289f7981 */ /* 0x0002e8000c1e9900 */
[----:B------:R1:W3:Y:S04]  /*1a20*/  LDG.E.CONSTANT R161, [R40.64+0x8] ;  /* 0x0000080a28a17981 */ /* 0x0002e8000c1e9900 */
[----:B------:R2:W3:Y:S01]  /*1a30*/  LDG.E.CONSTANT R162, [R42.64+0x8] ;  /* 0x0000080a2aa27981 */ /* 0x0004e2000c1e9900 */
[----:B0-----:R-:W-:Y:S01]  /*1a40*/  IADD3 R54, R149, 0x8, RZ ;  /* 0x0000000895367810 */ /* 0x001fe20007ffe0ff */
[----:B-----5:R-:W-:-:S03]  /*1a50*/  FFMA R156, R55, R150, R156 ;  /* 0x00000096379c7223 */ /* 0x020fc6000000009c */
[C---:B------:R-:W-:Y:S01]  /*1a60*/  IADD3 R151, P1, R54.reuse, R46, RZ ;  /* 0x0000002e36977210 */ /* 0x040fe20007f3e0ff */
[----:B-1----:R0:W5:Y:S01]  /*1a70*/  LDG.E.CONSTANT R41, [R40.64+0xc] ;  /* 0x00000c0a28297981 */ /* 0x002162000c1e9900 */
[----:B------:R-:W-:Y:S02]  /*1a80*/  IADD3 R55, P2, R54, R53, RZ ;  /* 0x0000003536377210 */ /* 0x000fe40007f5e0ff */
[----:B------:R-:W-:Y:S01]  /*1a90*/  IADD3.X R54, RZ, R45, RZ, P1, !PT ;  /* 0x0000002dff367210 */ /* 0x000fe20000ffe4ff */
[----:B--2---:R-:W5:Y:S01]  /*1aa0*/  LDG.E.CONSTANT R42, [R42.64+0xc] ;  /* 0x00000c0a2a2a7981 */ /* 0x004f62000c1e9900 */
[----:B------:R-:W-:-:S04]  /*1ab0*/  LEA R150, P1, R151, c[0x0][0x160], 0x2 ;  /* 0x0000580097967a11 */ /* 0x000fc800078210ff */
[----:B------:R-:W-:Y:S02]  /*1ac0*/  LEA.HI.X R151, R151, c[0x0][0x164], R54, 0x2, P1 ;  /* 0x0000590097977a11 */ /* 0x000fe400008f1436 */
[----:B------:R-:W-:Y:S01]  /*1ad0*/  LEA R54, P1, R55, c[0x0][0x168], 0x2 ;  /* 0x00005a0037367a11 */ /* 0x000fe200078210ff */
[----:B----4-:R-:W-:Y:S02]  /*1ae0*/  FFMA R156, R157, R158, R156 ;  /* 0x0000009e9d9c7223 */ /* 0x010fe4000000009c */
[----:B------:R-:W-:-:S05]  /*1af0*/  IMAD.X R158, RZ, RZ, R153, P2 ;  /* 0x000000ffff9e7224 */ /* 0x000fca00010e0699 */
[----:B------:R-:W-:Y:S02]  /*1b00*/  LEA.HI.X R55, R55, c[0x0][0x16c], R158, 0x2, P1 ;  /* 0x00005b0037377a11 */ /* 0x000fe400008f149e */
[----:B------:R1:W2:Y:S04]  /*1b10*/  LDG.E.CONSTANT R158, [R150.64] ;  /* 0x0000000a969e7981 */ /* 0x0002a8000c1e9900 */
[----:B------:R4:W2:Y:S01]  /*1b20*/  LDG.E.CONSTANT R157, [R54.64] ;  /* 0x0000000a369d7981 */ /* 0x0008a2000c1e9900 */
[----:B---3--:R-:W-:-:S03]  /*1b30*/  FFMA R156, R159, R160, R156 ;  /* 0x000000a09f9c7223 */ /* 0x008fc6000000009c */
[----:B------:R4:W3:Y:S01]  /*1b40*/  LDG.E.CONSTANT R159, [R54.64+0x4] ;  /* 0x0000040a369f7981 */ /* 0x0008e2000c1e9900 */
[----:B------:R-:W-:-:S03]  /*1b50*/  FFMA R156, R161, R162, R156 ;  /* 0x000000a2a19c7223 */ /* 0x000fc6000000009c */
[----:B------:R1:W3:Y:S04]  /*1b60*/  LDG.E.CONSTANT R160, [R150.64+0x4] ;  /* 0x0000040a96a07981 */ /* 0x0002e8000c1e9900 */
[----:B------:R4:W3:Y:S04]  /*1b70*/  LDG.E.CONSTANT R161, [R54.64+0x8] ;  /* 0x0000080a36a17981 */ /* 0x0008e8000c1e9900 */
[----:B------:R1:W3:Y:S01]  /*1b80*/  LDG.E.CONSTANT R162, [R150.64+0x8] ;  /* 0x0000080a96a27981 */ /* 0x0002e2000c1e9900 */
[----:B0-----:R-:W-:Y:S01]  /*1b90*/  IADD3 R40, R149, 0xc, RZ ;  /* 0x0000000c95287810 */ /* 0x001fe20007ffe0ff */
[----:B-----5:R-:W-:-:S03]  /*1ba0*/  FFMA R156, R41, R42, R156 ;  /* 0x0000002a299c7223 */ /* 0x020fc6000000009c */
[C---:B------:R-:W-:Y:S01]  /*1bb0*/  IADD3 R43, P1, R40.reuse, R46, RZ ;  /* 0x0000002e282b7210 */ /* 0x040fe20007f3e0ff */
[----:B----4-:R-:W4:Y:S01]  /*1bc0*/  LDG.E.CONSTANT R55, [R54.64+0xc] ;  /* 0x00000c0a36377981 */ /* 0x010f22000c1e9900 */
[----:B------:R-:W-:-:S03]  /*1bd0*/  IADD3 R41, P2, R40, R53, RZ ;  /* 0x0000003528297210 */ /* 0x000fc60007f5e0ff */
[----:B------:R-:W-:Y:S01]  /*1be0*/  IMAD.X R40, RZ, RZ, R45, P1 ;  /* 0x000000ffff287224 */ /* 0x000fe200008e062d */
[C---:B------:R-:W-:Y:S01]  /*1bf0*/  LEA R42, P1, R43.reuse, c[0x0][0x160], 0x2 ;  /* 0x000058002b2a7a11 */ /* 0x040fe200078210ff */
[----:B-1----:R-:W4:Y:S03]  /*1c00*/  LDG.E.CONSTANT R150, [R150.64+0xc] ;  /* 0x00000c0a96967981 */ /* 0x002f26000c1e9900 */
[----:B------:R-:W-:Y:S02]  /*1c10*/  LEA.HI.X R43, R43, c[0x0][0x164], R40, 0x2, P1 ;  /* 0x000059002b2b7a11 */ /* 0x000fe400008f1428 */
[----:B------:R-:W-:-:S03]  /*1c20*/  LEA R40, P1, R41, c[0x0][0x168], 0x2 ;  /* 0x00005a0029287a11 */ /* 0x000fc600078210ff */
[----:B------:R-:W5:Y:S01]  /*1c30*/  LDG.E.CONSTANT R164, [R42.64+0xc] ;  /* 0x00000c0a2aa47981 */ /* 0x000f62000c1e9900 */
[----:B--2---:R-:W-:Y:S02]  /*1c40*/  FFMA R156, R157, R158, R156 ;  /* 0x0000009e9d9c7223 */ /* 0x004fe4000000009c */
[----:B------:R-:W-:-:S05]  /*1c50*/  IMAD.X R158, RZ, RZ, R153, P2 ;  /* 0x000000ffff9e7224 */ /* 0x000fca00010e0699 */
[----:B------:R-:W-:Y:S02]  /*1c60*/  LEA.HI.X R41, R41, c[0x0][0x16c], R158, 0x2, P1 ;  /* 0x00005b0029297a11 */ /* 0x000fe400008f149e */
[----:B------:R-:W2:Y:S01]  /*1c70*/  LDG.E.CONSTANT R158, [R42.64] ;  /* 0x0000000a2a9e7981 */ /* 0x000ea2000c1e9900 */
[----:B---3--:R-:W-:-:S03]  /*1c80*/  FFMA R156, R159, R160, R156 ;  /* 0x000000a09f9c7223 */ /* 0x008fc6000000009c */
[----:B------:R-:W2:Y:S04]  /*1c90*/  LDG.E.CONSTANT R157, [R40.64] ;  /* 0x0000000a289d7981 */ /* 0x000ea8000c1e9900 */
[----:B------:R-:W3:Y:S01]  /*1ca0*/  LDG.E.CONSTANT R159, [R40.64+0x4] ;  /* 0x0000040a289f7981 */ /* 0x000ee2000c1e9900 */
[----:B------:R-:W-:-:S03]  /*1cb0*/  FFMA R156, R161, R162, R156 ;  /* 0x000000a2a19c7223 */ /* 0x000fc6000000009c */
[----:B------:R-:W3:Y:S04]  /*1cc0*/  LDG.E.CONSTANT R160, [R42.64+0x4] ;  /* 0x0000040a2aa07981 */ /* 0x000ee8000c1e9900 */
[----:B------:R-:W5:Y:S04]  /*1cd0*/  LDG.E.CONSTANT R161, [R40.64+0x8] ;  /* 0x0000080a28a17981 */ /* 0x000f68000c1e9900 */
[----:B------:R-:W5:Y:S04]  /*1ce0*/  LDG.E.CONSTANT R162, [R42.64+0x8] ;  /* 0x0000080a2aa27981 */ /* 0x000f68000c1e9900 */
[----:B------:R-:W5:Y:S01]  /*1cf0*/  LDG.E.CONSTANT R163, [R40.64+0xc] ;  /* 0x00000c0a28a37981 */ /* 0x000f62000c1e9900 */
[----:B------:R-:W-:Y:S01]  /*1d00*/  IADD3 R155, R155, -0x10, RZ ;  /* 0xfffffff09b9b7810 */ /* 0x000fe20007ffe0ff */
[----:B----4-:R-:W-:-:S03]  /*1d10*/  FFMA R156, R55, R150, R156 ;  /* 0x00000096379c7223 */ /* 0x010fc6000000009c */
[----:B------:R-:W-:Y:S02]  /*1d20*/  ISETP.GT.AND P1, PT, R155, 0xc, PT ;  /* 0x0000000c9b00780c */ /* 0x000fe40003f24270 */
[----:B------:R-:W-:Y:S01]  /*1d30*/  IADD3 R149, R149, 0x10, RZ ;  /* 0x0000001095957810 */ /* 0x000fe20007ffe0ff */
[----:B--2---:R-:W-:-:S04]  /*1d40*/  FFMA R156, R157, R158, R156 ;  /* 0x0000009e9d9c7223 */ /* 0x004fc8000000009c */
[----:B---3--:R-:W-:-:S04]  /*1d50*/  FFMA R156, R159, R160, R156 ;  /* 0x000000a09f9c7223 */ /* 0x008fc8000000009c */
[----:B-----5:R-:W-:-:S04]  /*1d60*/  FFMA R156, R161, R162, R156 ;  /* 0x000000a2a19c7223 */ /* 0x020fc8000000009c */
[----:B------:R-:W-:Y:S01]  /*1d70*/  FFMA R156, R163, R164, R156 ;  /* 0x000000a4a39c7223 */ /* 0x000fe2000000009c */
[----:B------:R-:W-:Y:S05]  /*1d80*/  @P1 BRA `(.L_x_175) ;  /* 0xfffffa9000001947 */ /* 0x000fea000383ffff */
.L_x_174:
[----:B------:R-:W-:-:S13]  /*1d90*/  ISETP.GT.AND P1, PT, R155, 0x4, PT ;  /* 0x000000049b00780c */ /* 0x000fda0003f24270 */
[----:B------:R-:W-:Y:S05]  /*1da0*/  @!P1 BRA `(.L_x_176) ;  /* 0x000002c000009947 */ /* 0x000fea0003800000 */
[----:B------:R-:W-:-:S04]  /*1db0*/  IADD3 R40, P0, R149, R46, RZ ;  /* 0x0000002e95287210 */ /* 0x000fc80007f1e0ff */
[----:B------:R-:W-:Y:S02]  /*1dc0*/  IADD3.X R41, RZ, R45, RZ, P0, !PT ;  /* 0x0000002dff297210 */ /* 0x000fe400007fe4ff */
[----:B------:R-:W-:-:S04]  /*1dd0*/  LEA R150, P0, R40, c[0x0][0x160], 0x2 ;  /* 0x0000580028967a11 */ /* 0x000fc800078010ff */
[----:B------:R-:W-:Y:S02]  /*1de0*/  LEA.HI.X R151, R40, c[0x0][0x164], R41, 0x2, P0 ;  /* 0x0000590028977a11 */ /* 0x000fe400000f1429 */
[----:B------:R-:W-:-:S03]  /*1df0*/  IADD3 R40, P0, R149, R53, RZ ;  /* 0x0000003595287210 */ /* 0x000fc60007f1e0ff */
[----:B------:R-:W2:Y:S02]  /*1e00*/  LDG.E.CONSTANT R42, [R150.64+0x4] ;  /* 0x0000040a962a7981 */ /* 0x000ea4000c1e9900 */
[----:B------:R-:W-:Y:S01]  /*1e10*/  IMAD.X R41, RZ, RZ, R153, P0 ;  /* 0x000000ffff297224 */ /* 0x000fe200000e0699 */
[C---:B------:R-:W-:Y:S01]  /*1e20*/  LEA R54, P0, R40.reuse, c[0x0][0x168], 0x2 ;  /* 0x00005a0028367a11 */ /* 0x040fe200078010ff */
[----:B------:R-:W3:Y:S03]  /*1e30*/  LDG.E.CONSTANT R158, [R150.64+0x8] ;  /* 0x0000080a969e7981 */ /* 0x000ee6000c1e9900 */
[----:B------:R-:W-:Y:S02]  /*1e40*/  LEA.HI.X R55, R40, c[0x0][0x16c], R41, 0x2, P0 ;  /* 0x00005b0028377a11 */ /* 0x000fe400000f1429 */
[----:B------:R-:W4:Y:S04]  /*1e50*/  LDG.E.CONSTANT R40, [R150.64] ;  /* 0x0000000a96287981 */ /* 0x000f28000c1e9900 */
[----:B------:R-:W4:Y:S04]  /*1e60*/  LDG.E.CONSTANT R41, [R54.64] ;  /* 0x0000000a36297981 */ /* 0x000f28000c1e9900 */
[----:B------:R-:W2:Y:S04]  /*1e70*/  LDG.E.CONSTANT R43, [R54.64+0x4] ;  /* 0x0000040a362b7981 */ /* 0x000ea8000c1e9900 */
[----:B------:R-:W3:Y:S01]  /*1e80*/  LDG.E.CONSTANT R157, [R54.64+0x8] ;  /* 0x0000080a369d7981 */ /* 0x000ee2000c1e9900 */
[----:B----4-:R-:W-:-:S04]  /*1e90*/  FFMA R40, R41, R40, R156 ;  /* 0x0000002829287223 */ /* 0x010fc8000000009c */
[----:B--2---:R-:W-:-:S04]  /*1ea0*/  FFMA R40, R43, R42, R40 ;  /* 0x0000002a2b287223 */ /* 0x004fc80000000028 */
[----:B---3--:R-:W-:Y:S01]  /*1eb0*/  FFMA R156, R157, R158, R40 ;  /* 0x0000009e9d9c7223 */ /* 0x008fe20000000028 */
[----:B------:R-:W-:Y:S01]  /*1ec0*/  IADD3 R40, R149, 0x4, RZ ;  /* 0x0000000495287810 */ /* 0x000fe20007ffe0ff */
[----:B------:R0:W2:Y:S03]  /*1ed0*/  LDG.E.CONSTANT R157, [R54.64+0xc] ;  /* 0x00000c0a369d7981 */ /* 0x0000a6000c1e9900 */
[C---:B------:R-:W-:Y:S01]  /*1ee0*/  IADD3 R41, P1, R40.reuse, R53, RZ ;  /* 0x0000003528297210 */ /* 0x040fe20007f3e0ff */
[----:B------:R3:W2:Y:S01]  /*1ef0*/  LDG.E.CONSTANT R158, [R150.64+0xc] ;  /* 0x00000c0a969e7981 */ /* 0x0006a2000c1e9900 */
[----:B------:R-:W-:-:S03]  /*1f00*/  IADD3 R43, P0, R40, R46, RZ ;  /* 0x0000002e282b7210 */ /* 0x000fc60007f1e0ff */
[----:B------:R-:W-:Y:S01]  /*1f10*/  IMAD.X R42, RZ, RZ, R153, P1 ;  /* 0x000000ffff2a7224 */ /* 0x000fe200008e0699 */
[----:B------:R-:W-:Y:S01]  /*1f20*/  LEA R40, P1, R41, c[0x0][0x168], 0x2 ;  /* 0x00005a0029287a11 */ /* 0x000fe200078210ff */
[----:B------:R-:W-:-:S03]  /*1f30*/  IMAD.X R160, RZ, RZ, R45, P0 ;  /* 0x000000ffffa07224 */ /* 0x000fc600000e062d */
[----:B------:R-:W-:Y:S02]  /*1f40*/  LEA.HI.X R41, R41, c[0x0][0x16c], R42, 0x2, P1 ;  /* 0x00005b0029297a11 */ /* 0x000fe400008f142a */
[----:B------:R-:W-:-:S03]  /*1f50*/  LEA R42, P0, R43, c[0x0][0x160], 0x2 ;  /* 0x000058002b2a7a11 */ /* 0x000fc600078010ff */
[----:B0-----:R-:W4:Y:S01]  /*1f60*/  LDG.E.CONSTANT R55, [R40.64] ;  /* 0x0000000a28377981 */ /* 0x001f22000c1e9900 */
[----:B------:R-:W-:-:S03]  /*1f70*/  LEA.HI.X R43, R43, c[0x0][0x164], R160, 0x2, P0 ;  /* 0x000059002b2b7a11 */ /* 0x000fc600000f14a0 */
[----:B---3--:R-:W3:Y:S04]  /*1f80*/  LDG.E.CONSTANT R151, [R40.64+0x4] ;  /* 0x0000040a28977981 */ /* 0x008ee8000c1e9900 */
[----:B------:R-:W4:Y:S04]  /*1f90*/  LDG.E.CONSTANT R54, [R42.64] ;  /* 0x0000000a2a367981 */ /* 0x000f28000c1e9900 */
[----:B------:R-:W3:Y:S04]  /*1fa0*/  LDG.E.CONSTANT R150, [R42.64+0x4] ;  /* 0x0000040a2a967981 */ /* 0x000ee8000c1e9900 */
[----:B------:R-:W5:Y:S04]  /*1fb0*/  LDG.E.CONSTANT R159, [R40.64+0x8] ;  /* 0x0000080a289f7981 */ /* 0x000f68000c1e9900 */
[----:B------:R-:W5:Y:S04]  /*1fc0*/  LDG.E.CONSTANT R160, [R42.64+0x8] ;  /* 0x0000080a2aa07981 */ /* 0x000f68000c1e9900 */
[----:B------:R-:W5:Y:S04]  /*1fd0*/  LDG.E.CONSTANT R161, [R40.64+0xc] ;  /* 0x00000c0a28a17981 */ /* 0x000f68000c1e9900 */
[----:B------:R-:W5:Y:S01]  /*1fe0*/  LDG.E.CONSTANT R162, [R42.64+0xc] ;  /* 0x00000c0a2aa27981 */ /* 0x000f62000c1e9900 */
[----:B------:R-:W-:-:S02]  /*1ff0*/  PLOP3.LUT P0, PT, PT, PT, PT, 0x8, 0x0 ;  /* 0x000000000000781c */ /* 0x000fc40003f0e170 */
[----:B------:R-:W-:Y:S02]  /*2000*/  IADD3 R155, R155, -0x8, RZ ;  /* 0xfffffff89b9b7810 */ /* 0x000fe40007ffe0ff */
[----:B------:R-:W-:Y:S01]  /*2010*/  IADD3 R149, R149, 0x8, RZ ;  /* 0x0000000895957810 */ /* 0x000fe20007ffe0ff */
[----:B--2---:R-:W-:-:S04]  /*2020*/  FFMA R156, R157, R158, R156 ;  /* 0x0000009e9d9c7223 */ /* 0x004fc8000000009c */
[----:B----4-:R-:W-:-:S04]  /*2030*/  FFMA R54, R55, R54, R156 ;  /* 0x0000003637367223 */ /* 0x010fc8000000009c */
[----:B---3--:R-:W-:-:S04]  /*2040*/  FFMA R54, R151, R150, R54 ;  /* 0x0000009697367223 */ /* 0x008fc80000000036 */
[----:B-----5:R-:W-:-:S04]  /*2050*/  FFMA R54, R159, R160, R54 ;  /* 0x000000a09f367223 */ /* 0x020fc80000000036 */
[----:B------:R-:W-:-:S02]  /*2060*/  FFMA R156, R161, R162, R54 ;  /* 0x000000a2a19c7223 */ /* 0x000fc40000000036 */
.L_x_176:
[----:B------:R-:W-:-:S13]  /*2070*/  ISETP.NE.OR P0, PT, R155, RZ, P0 ;  /* 0x000000ff9b00720c */ /* 0x000fda0000705670 */
[----:B------:R-:W-:Y:S05]  /*2080*/  @!P0 BRA `(.L_x_172) ;  /* 0x0000018000008947 */ /* 0x000fea0003800000 */
.L_x_173:
        /* <DEDUP_REMOVED lines=9> */
[----:B------:R-:W-:Y:S01]  /*2120*/  LEA.HI.X R41, R41, c[0x0][0x16c], R54, 0x2, P0 ;  /* 0x00005b0029297a11 */ /* 0x000fe200000f1436 */
[----:B------:R-:W4:Y:S04]  /*2130*/  LDG.E.CONSTANT R160, [R42.64+0xc] ;  /* 0x00000c0a2aa07981 */ /* 0x000f28000c1e9900 */
[----:B------:R-:W5:Y:S04]  /*2140*/  LDG.E.CONSTANT R54, [R42.64] ;  /* 0x0000000a2a367981 */ /* 0x000f68000c1e9900 */
[----:B------:R-:W5:Y:S04]  /*2150*/  LDG.E.CONSTANT R55, [R40.64] ;  /* 0x0000000a28377981 */ /* 0x000f68000c1e9900 */
[----:B------:R-:W2:Y:S04]  /*2160*/  LDG.E.CONSTANT R151, [R40.64+0x4] ;  /* 0x0000040a28977981 */ /* 0x000ea8000c1e9900 */
[----:B------:R-:W3:Y:S04]  /*2170*/  LDG.E.CONSTANT R157, [R40.64+0x8] ;  /* 0x0000080a289d7981 */ /* 0x000ee8000c1e9900 */
[----:B------:R-:W4:Y:S01]  /*2180*/  LDG.E.CONSTANT R159, [R40.64+0xc] ;  /* 0x00000c0a289f7981 */ /* 0x000f22000c1e9900 */
[----:B------:R-:W-:-:S04]  /*2190*/  IADD3 R155, R155, -0x4, RZ ;  /* 0xfffffffc9b9b7810 */ /* 0x000fc80007ffe0ff */
[----:B------:R-:W-:Y:S02]  /*21a0*/  ISETP.NE.AND P0, PT, R155, RZ, PT ;  /* 0x000000ff9b00720c */ /* 0x000fe40003f05270 */
[----:B------:R-:W-:Y:S01]  /*21b0*/  IADD3 R149, R149, 0x4, RZ ;  /* 0x0000000495957810 */ /* 0x000fe20007ffe0ff */
[----:B-----5:R-:W-:-:S04]  /*21c0*/  FFMA R54, R55, R54, R156 ;  /* 0x0000003637367223 */ /* 0x020fc8000000009c */
[----:B--2---:R-:W-:-:S04]  /*21d0*/  FFMA R54, R151, R150, R54 ;  /* 0x0000009697367223 */ /* 0x004fc80000000036 */
[----:B---3--:R-:W-:-:S04]  /*21e0*/  FFMA R54, R157, R158, R54 ;  /* 0x0000009e9d367223 */ /* 0x008fc80000000036 */
[----:B----4-:R-:W-:Y:S01]  /*21f0*/  FFMA R156, R159, R160, R54 ;  /* 0x000000a09f9c7223 */ /* 0x010fe20000000036 */
[----:B-1----:R-:W-:Y:S05]  /*2200*/  @P0 BRA `(.L_x_173) ;  /* 0xfffffe8000000947 */ /* 0x002fea000383ffff */
.L_x_172:
        /* <DEDUP_REMOVED lines=21> */
[----:B---3--:R-:W-:-:S03]  /*2360*/  @P0 FFMA R156, R55, R149, R156 ;  /* 0x00000095379c0223 */ /* 0x008fc6000000009c */
.L_x_177:
[----:B------:R-:W-:Y:S01]  /*2370*/  IADD3 R40, -R44, R154, RZ ;  /* 0x0000009a2c287210 */ /* 0x000fe20007ffe1ff */
[----:B------:R-:W-:Y:S01]  /*2380*/  FMUL R41, R156, c[0x0][0x1b4] ;  /* 0x00006d009c297a20 */ /* 0x000fe20000400000 */
[----:B------:R-:W-:Y:S01]  /*2390*/  IADD3 R154, R154, 0x1, RZ ;  /* 0x000000019a9a7810 */ /* 0x000fe20007ffe0ff */
[----:B------:R-:W-:-:S03]  /*23a0*/  IMAD.MOV.U32 R54, RZ, RZ, 0x437c0000 ;  /* 0x437c0000ff367424 */ /* 0x000fc600078e00ff */
[----:B------:R-:W0:Y:S01]  /*23b0*/  I2F R40, R40 ;  /* 0x0000002800287306 */ /* 0x000e220000201400 */
[----:B------:R-:W-:Y:S01]  /*23c0*/  ISETP.GE.U32.AND P0, PT, R154, R47, PT ;  /* 0x0000002f9a00720c */ /* 0x000fe20003f06070 */
[----:B0-----:R-:W-:Y:S02]  /*23d0*/  FFMA R42, R40, R48, R41 ;  /* 0x00000030282a7223 */ /* 0x001fe40000000029 */
[----:B------:R-:W-:Y:S02]  /*23e0*/  IMAD.MOV.U32 R41, RZ, RZ, 0x3bbb989d ;  /* 0x3bbb989dff297424 */ /* 0x000fe400078e00ff */
        /* <DEDUP_REMOVED lines=8> */
[----:B0-----:R-:W-:Y:S01]  /*2470*/  FFMA R52, R41, R43, R52 ;  /* 0x0000002b29347223 */ /* 0x001fe20000000034 */
[----:B------:R-:W-:Y:S05]  /*2480*/  @!P0 BRA `(.L_x_178) ;  /* 0xfffff26000008947 */ /* 0x000fea000383ffff */
[----:B------:R-:W-:Y:S05]  /*2490*/  BSYNC B1 ;  /* 0x0000000000017941 */ /* 0x000fea0003800000 */
.L_x_171:
        /* <DEDUP_REMOVED lines=9> */
[----:B------:R-:W-:-:S02]  /*2530*/  MOV R40, 0x2550 ;  /* 0x0000255000287802 */ /* 0x000fc40000000f00 */
[----:B-1----:R-:W-:Y:S05]  /*2540*/  CALL.REL.NOINC `($flash_attention$__cuda_sm20_rcp_rn_f32_slowpath) ;  /* 0x000198f000007944 */ /* 0x002fea0003c00000 */
[----:B------:R-:W-:Y:S05]  /*2550*/  BRA `(.L_x_182) ;  /* 0x0000004000007947 */ /* 0x000fea0003800000 */
.L_x_181:
[----:B------:R-:W0:Y:S02]  /*2560*/  MUFU.RCP R53, R52 ;  /* 0x0000003400357308 */ /* 0x000e240000001000 */
[----:B0-----:R-:W-:-:S04]  /*2570*/  FFMA R40, R52, R53, -1 ;  /* 0xbf80000034287423 */ /* 0x001fc80000000035 */
[----:B------:R-:W-:-:S04]  /*2580*/  FADD.FTZ R40, -R40, -RZ ;  /* 0x800000ff28287221 */ /* 0x000fc80000010100 */
[----:B------:R-:W-:-:S02]  /*2590*/  FFMA R53, R53, R40, R53 ;  /* 0x0000002835357223 */ /* 0x000fc40000000035 */
.L_x_182:
[----:B------:R-:W-:Y:S05]  /*25a0*/  BSYNC B2 ;  /* 0x0000000000027941 */ /* 0x000fea0003800000 */
.L_x_180:
[----:B------:R-:W-:Y:S05]  /*25b0*/  BSYNC B1 ;  /* 0x0000000000017941 */ /* 0x000fea0003800000 */
.L_x_179:
[----:B------:R-:W-:-:S05]  /*25c0*/  IMAD.MOV.U32 R54, RZ, RZ, RZ ;  /* 0x000000ffff367224 */ /* 0x000fca00078e00ff */
.L_x_196:
[----:B--2---:R-:W-:-:S04]  /*25d0*/  IADD3 R55, -R54, c[0x0][0x198], RZ ;  /* 0x0000660036377a10 */ /* 0x004fc80007ffe1ff */
[----:B------:R-:W-:-:S04]  /*25e0*/  IMNMX.U32 R55, R55, 0x80, PT ;  /* 0x0000008037377817 */ /* 0x000fc80003800000 */
[----:B------:R-:W-:-:S13]  /*25f0*/  ISETP.NE.AND P0, PT, R55, RZ, PT ;  /* 0x000000ff3700720c */ /* 0x000fda0003f05270 */
[----:B0-----:R-:W-:Y:S05]  /*2600*/  @!P0 BRA `(.L_x_183) ;  /* 0x000113e000008947 */ /* 0x001fea0003800000 */
[----:B------:R-:W-:Y:S01]  /*2610*/  PRMT R40, R55, 0x9910, RZ ;  /* 0x0000991037287816 */ /* 0x000fe200000000ff */
[----:B------:R-:W-:-:S03]  /*2620*/  IMAD.MOV.U32 R5, RZ, RZ, RZ ;  /* 0x000000ffff057224 */ /* 0x000fc600078e00ff */
[----:B------:R-:W-:-:S13]  /*2630*/  ISETP.NE.AND P0, PT, R40, 0x1, PT ;  /* 0x000000012800780c */ /* 0x000fda0003f05270 */
[----:B------:R-:W-:Y:S05]  /*2640*/  @!P0 BRA `(.L_x_183) ;  /* 0x000113a000008947 */ /* 0x000fea0003800000 */
[----:B------:R-:W-:Y:S01]  /*2650*/  ISETP.NE.AND P0, PT, R40, 0x2, PT ;  /* 0x000000022800780c */ /* 0x000fe20003f05270 */
[----:B------:R-:W-:-:S12]  /*2660*/  IMAD.MOV.U32 R6, RZ, RZ, RZ ;  /* 0x000000ffff067224 */ /* 0x000fd800078e00ff */
[----:B------:R-:W-:Y:S01]  /*2670*/  @!P0 MOV R5, RZ ;  /* 0x000000ff00058202 */ /* 0x000fe20000000f00 */
[----:B------:R-:W-:Y:S05]  /*2680*/  @!P0 BRA `(.L_x_183) ;  /* 0x0001136000008947 */ /* 0x000fea0003800000 */
[----:B------:R-:W-:Y:S01]  /*2690*/  ISETP.GE.U32.AND P0, PT, R55, 0x4, PT ;  /* 0x000000043700780c */ /* 0x000fe20003f06070 */
[----:B------:R-:W-:Y:S02]  /*26a0*/  IMAD.MOV.U32 R7, RZ, RZ, RZ ;  /* 0x000000ffff077224 */ /* 0x000fe400078e00ff */
[----:B------:R-:W-:-:S10]  /*26b0*/  IMAD.MOV.U32 R5, RZ, RZ, RZ ;  /* 0x000000ffff057224 */ /* 0x000fd400078e00ff */
[----:B------:R-:W-:Y:S05]  /*26c0*/  @!P0 BRA `(.L_x_183) ;  /* 0x0001132000008947 */ /* 0x000fea0003800000 */
[----:B------:R-:W-:Y:S01]  /*26d0*/  ISETP.NE.AND P0, PT, R55, 0x4, PT ;  /* 0x000000043700780c */ /* 0x000fe20003f05270 */
[----:B------:R-:W-:Y:S01]  /*26e0*/  HFMA2.MMA R7, -RZ, RZ, 0, 0 ;  /* 0x00000000ff077435 */ /* 0x000fe200000001ff */
[----:B------:R-:W-:Y:S02]  /*26f0*/  IMAD.MOV.U32 R8, RZ, RZ, RZ ;  /* 0x000000ffff087224 */ /* 0x000fe400078e00ff */
[----:B------:R-:W-:-:S09]  /*2700*/  IMAD.MOV.U32 R5, RZ, RZ, RZ ;  /* 0x000000ffff057224 */ /* 0x000fd200078e00ff */
[----:B------:R-:W-:Y:S05]  /*2710*/  @!P0 BRA `(.L_x_183) ;  /* 0x000112d000008947 */ /* 0x000fea0003800000 */
[----:B------:R-:W-:Y:S01]  /*2720*/  ISETP.GE.U32.AND P0, PT, R55, 0x6, PT ;  /* 0x000000063700780c */ /* 0x000fe20003f06070 */
[----:B------:R-:W-:Y:S01]  /*2730*/  CS2R R8, SRZ ;  /* 0x0000000000087805 */ /* 0x000fe2000001ff00 */
[----:B------:R-:W-:Y:S02]  /*2740*/  IMAD.MOV.U32 R7, RZ, RZ, RZ ;  /* 0x000000ffff077224 */ /* 0x000fe400078e00ff */
[----:B------:R-:W-:-:S09]  /*2750*/  IMAD.MOV.U32 R5, RZ, RZ, RZ ;  /* 0x000000ffff057224 */ /* 0x000fd200078e00ff */
[----:B------:R-:W-:Y:S05]  /*2760*/  @!P0 BRA `(.L_x_183) ;  /* 0x0001128000008947 */ /* 0x000fea0003800000 */
[----:B------:R-:W-:Y:S01]  /*2770*/  ISETP.NE.AND P0, PT, R55, 0x6, PT ;  /* 0x000000063700780c */ /* 0x000fe20003f05270 */
[----:B------:R-:W-:Y:S01]  /*2780*/  CS2R R8, SRZ ;  /* 0x0000000000087805 */ /* 0x000fe2000001ff00 */
[----:B------:R-:W-:Y:S01]  /*2790*/  MOV R10, RZ ;  /* 0x000000ff000a7202 */ /* 0x000fe20000000f00 */
[----:B------:R-:W-:Y:S02]  /*27a0*/  IMAD.MOV.U32 R7, RZ, RZ, RZ ;  /* 0x000000ffff077224 */ /* 0x000fe400078e00ff */
[----:B------:R-:W-:-:S08]  /*27b0*/  IMAD.MOV.U32 R5, RZ, RZ, RZ ;  /* 0x000000ffff057224 */ /* 0x000fd000078e00ff */
[----:B------:R-:W-:Y:S05]  /*27c0*/  @!P0 BRA `(.L_x_183) ;  /* 0x0001122000008947 */ /* 0x000fea0003800000 */
[----:B------:R-:W-:Y:S01]  /*27d0*/  ISETP.GE.U32.AND P0, PT, R55, 0x8, PT ;  /* 0x000000083700780c */ /* 0x000fe20003f06070 */
[----:B------:R-:W-:Y:S01]  /*27e0*/  HFMA2.MMA R5, -RZ, RZ, 0, 0 ;  /* 0x00000000ff057435 */ /* 0x000fe200000001ff */
[----:B------:R-:W-:Y:S01]  /*27f0*/  CS2R R10, SRZ ;  /* 0x00000000000a7805 */ /* 0x000fe2000001ff00 */
[----:B------:R-:W-:Y:S01]  /*2800*/  CS2R R8, SRZ ;  /* 0x0000000000087805 */ /* 0x000fe2000001ff00 */
[----:B------:R-:W-:-:S09]  /*2810*/  IMAD.MOV.U32 R7, RZ, RZ, RZ ;  /* 0x000000ffff077224 */ /* 0x000fd200078e00ff */
[----:B------:R-:W-:Y:S05]  /*2820*/  @!P0 BRA `(.L_x_183) ;  /* 0x000111c000008947 */ /* 0x000fea0003800000 */
[----:B------:R-:W-:Y:S01]  /*2830*/  ISETP.NE.AND P0, PT, R55, 0x8, PT ;  /* 0x000000083700780c */ /* 0x000fe20003f05270 */
[----:B------:R-:W-:Y:S01]  /*2840*/  IMAD.MOV.U32 R12, RZ, RZ, RZ ;  /* 0x000000ffff0c7224 */ /* 0x000fe200078e00ff */
[----:B------:R-:W-:Y:S01]  /*2850*/  CS2R R10, SRZ ;  /* 0x00000000000a7805 */ /* 0x000fe2000001ff00 */
[----:B------:R-:W-:Y:S01]  /*2860*/  CS2R R8, SRZ ;  /* 0x0000000000087805 */ /* 0x000fe2000001ff00 */
[----:B------:R-:W-:Y:S02]  /*2870*/  IMAD.MOV.U32 R7, RZ, RZ, RZ ;  /* 0x000000ffff077224 */ /* 0x000fe400078e00ff */
[----:B------:R-:W-:-:S07]  /*2880*/  IMAD.MOV.U32 R5, RZ, RZ, RZ ;  /* 0x000000ffff057224 */ /* 0x000fce00078e00ff */
[----:B------:R-:W-:Y:S05]  /*2890*/  @!P0 BRA `(.L_x_183) ;  /* 0x0001115000008947 */ /* 0x000fea0003800000 */
[----:B------:R-:W-:Y:S01]  /*28a0*/  ISETP.GE.U32.AND P0, PT, R55, 0xa, PT ;  /* 0x0000000a3700780c */ /* 0x000fe20003f06070 */
[----:B------:R-:W-:Y:S01]  /*28b0*/  CS2R R12, SRZ ;  /* 0x00000000000c7805 */ /* 0x000fe2000001ff00 */
[----:B------:R-:W-:Y:S01]  /*28c0*/  CS2R R10, SRZ ;  /* 0x00000000000a7805 */ /* 0x000fe2000001ff00 */
[----:B------:R-:W-:Y:S01]  /*28d0*/  CS2R R8, SRZ ;  /* 0x0000000000087805 */ /* 0x000fe2000001ff00 */
[----:B------:R-:W-:Y:S01]  /*28e0*/  MOV R7, RZ ;  /* 0x000000ff00077202 */ /* 0x000fe20000000f00 */
[----:B------:R-:W-:-:S08]  /*28f0*/  IMAD.MOV.U32 R5, RZ, RZ, RZ ;  /* 0x000000ffff057224 */ /* 0x000fd000078e00ff */
[----:B------:R-:W-:Y:S05]  /*2900*/  @!P0 BRA `(.L_x_183) ;  /* 0x000110e000008947 */ /* 0x000fea0003800000 */
[----:B------:R-:W-:Y:S01]  /*2910*/  ISETP.NE.AND P0, PT, R55, 0xa, PT ;  /* 0x0000000a3700780c */ /* 0x000fe20003f05270 */
[----:B------:R-:W-:Y:S01]  /*2920*/  HFMA2.MMA R5, -RZ, RZ, 0, 0 ;  /* 0x00000000ff057435 */ /* 0x000fe200000001ff */
[----:B------:R-:W-:Y:S01]  /*2930*/  IMAD.MOV.U32 R14, RZ, RZ, RZ ;  /* 0x000000ffff0e7224 */ /* 0x000fe200078e00ff */
[----:B------:R-:W-:Y:S01]  /*2940*/  CS2R R12, SRZ ;  /* 0x00000000000c7805 */ /* 0x000fe2000001ff00 */
[----:B------:R-:W-:Y:S01]  /*2950*/  CS2R R10, SRZ ;  /* 0x00000000000a7805 */ /* 0x000fe2000001ff00 */
[----:B------:R-:W-:Y:S01]  /*2960*/  CS2R R8, SRZ ;  /* 0x0000000000087805 */ /* 0x000fe2000001ff00 */
[----:B------:R-:W-:-:S07]  /*2970*/  IMAD.MOV.U32 R7, RZ, RZ, RZ ;  /* 0x000000ffff077224 */ /* 0x000fce00078e00ff */
[----:B------:R-:W-:Y:S05]  /*2980*/  @!P0 BRA `(.L_x_183) ;  /* 0x0001106000008947 */ /* 0x000fea0003800000 */
[----:B------:R-:W-:Y:S01]  /*2990*/  ISETP.GE.U32.AND P0, PT, R55, 0xc, PT ;  /* 0x0000000c3700780c */ /* 0x000fe20003f06070 */
[----:B------:R-:W-:Y:S01]  /*29a0*/  CS2R R14, SRZ ;  /* 0x00000000000e7805 */ /* 0x000fe2000001ff00 */
[----:B------:R-:W-:Y:S01]  /*29b0*/  CS2R R12, SRZ ;  /* 0x00000000000c7805 */ /* 0x000fe2000001ff00 */
[----:B------:R-:W-:Y:S01]  /*29c0*/  CS2R R10, SRZ ;  /* 0x00000000000a7805 */ /* 0x000fe2000001ff00 */
[----:B------:R-:W-:Y:S01]  /*29d0*/  CS2R R8, SRZ ;  /* 0x0000000000087805 */ /* 0x000fe2000001ff00 */
[----:B------:R-:W-:Y:S02]  /*29e0*/  IMAD.MOV.U32 R7, RZ, RZ, RZ ;  /* 0x000000ffff077224 */ /* 0x000fe400078e00ff */
[----:B------:R-:W-:-:S06]  /*29f0*/  IMAD.MOV.U32 R5, RZ, RZ, RZ ;  /* 0x000000ffff057224 */ /* 0x000fcc00078e00ff */
[----:B------:R-:W-:Y:S05]  /*2a00*/  @!P0 BRA `(.L_x_183) ;  /* 0x00010fe000008947 */ /* 0x000fea0003800000 */
[----:B------:R-:W-:Y:S01]  /*2a10*/  ISETP.NE.AND P0, PT, R55, 0xc, PT ;  /* 0x0000000c3700780c */ /* 0x000fe20003f05270 */
[----:B------:R-:W-:Y:S01]  /*2a20*/  IMAD.MOV.U32 R16, RZ, RZ, RZ ;  /* 0x000000ffff107224 */ /* 0x000fe200078e00ff */
[----:B------:R-:W-:Y:S01]  /*2a30*/  CS2R R14, SRZ ;  /* 0x00000000000e7805 */ /* 0x000fe2000001ff00 */
[----:B------:R-:W-:Y:S01]  /*2a40*/  CS2R R12, SRZ ;  /* 0x00000000000c7805 */ /* 0x000fe2000001ff00 */
[----:B------:R-:W-:Y:S01]  /*2a50*/  CS2R R10, SRZ ;  /* 0x00000000000a7805 */ /* 0x000fe2000001ff00 */
[----:B------:R-:W-:Y:S01]  /*2a60*/  CS2R R8, SRZ ;  /* 0x0000000000087805 */ /* 0x000fe2000001ff00 */
[----:B------:R-:W-:Y:S01]  /*2a70*/  MOV R7, RZ ;  /* 0x000000ff00077202 */ /* 0x000fe20000000f00 */
[----:B------:R-:W-:-:S06]  /*2a80*/  IMAD.MOV.U32 R5, RZ, RZ, RZ ;  /* 0x000000ffff057224 */ /* 0x000fcc00078e00ff */
[----:B------:R-:W-:Y:S05]  /*2a90*/  @!P0 BRA `(.L_x_183) ;  /* 0x00010f5000008947 */ /* 0x000fea0003800000 */
[----:B------:R-:W-:Y:S01]  /*2aa0*/  ISETP.GE.U32.AND P0, PT, R55, 0xe, PT ;  /* 0x0000000e3700780c */ /* 0x000fe20003f06070 */
[----:B------:R-:W-:Y:S01]  /*2ab0*/  CS2R R16, SRZ ;  /* 0x0000000000107805 */ /* 0x000fe2000001ff00 */
[----:B------:R-:W-:Y:S01]  /*2ac0*/  CS2R R14, SRZ ;  /* 0x00000000000e7805 */ /* 0x000fe2000001ff00 */
[----:B------:R-:W-:Y:S01]  /*2ad0*/  CS2R R12, SRZ ;  /* 0x00000000000c7805 */ /* 0x000fe2000001ff00 */
[----:B------:R-:W-:Y:S01]  /*2ae0*/  CS2R R10, SRZ ;  /* 0x00000000000a7805 */ /* 0x000fe2000001ff00 */
[----:B------:R-:W-:Y:S01]  /*2af0*/  CS2R R8, SRZ ;  /* 0x0000000000087805 */ /* 0x000fe2000001ff00 */
[----:B------:R-:W-:Y:S02]  /*2b00*/  IMAD.MOV.U32 R7, RZ, RZ, RZ ;  /* 0x000000ffff077224 */ /* 0x000fe400078e00ff */
[----:B------:R-:W-:-:S05]  /*2b10*/  IMAD.MOV.U32 R5, RZ, RZ, RZ ;  /* 0x000000ffff057224 */ /* 0x000fca00078e00ff */
        /* <DEDUP_REMOVED lines=19> */
[----:B------:R-:W-:-:S05]  /*2c50*/  MOV R5, RZ ;  /* 0x000000ff00057202 */ /* 0x000fca0000000f00 */
        /* <DEDUP_REMOVED lines=58> */
[----:B------:R-:W-:-:S02]  /*3000*/  IMAD.MOV.U32 R5, RZ, RZ, RZ ;  /* 0x000000ffff057224 */ /* 0x000fc400078e00ff */
        /* <DEDUP_REMOVED lines=4254> */
.L_x_183:
[----:B------:R-:W-:Y:S01]  /*139f0*/  BSSY B1, `(.L_x_184) ;  /* 0x00002df000017945 */ /* 0x000fe20003800000 */
[----:B------:R-:W-:-:S04]  /*13a00*/  IMAD.MOV.U32 R150, RZ, RZ, RZ ;  /* 0x000000ffff967224 */ /* 0x000fc800078e00ff */
.L_x_193:
        /* <DEDUP_REMOVED lines=9> */
[----:B0-----:R-:W-:Y:S05]  /*13aa0*/  @!P1 BRA `(.L_x_185) ;  /* 0x00000a7000009947 */ /* 0x001fea0003800000 */
        /* <DEDUP_REMOVED lines=8> */
.L_x_188:
[----:B------:R-:W-:-:S05]  /*13b30*/  IADD3 R41, P1, R153, R149, RZ ;  /* 0x0000009599297210 */ /* 0x000fca0007f3e0ff */
[----:B------:R-:W-:Y:S01]  /*13b40*/  IMAD.X R42, RZ, RZ, R154, P1 ;  /* 0x000000ffff2a7224 */ /* 0x000fe200008e069a */
[----:B------:R-:W-:-:S04]  /*13b50*/  LEA R40, P1, R41, c[0x0][0x168], 0x2 ;  /* 0x00005a0029287a11 */ /* 0x000fc800078210ff */
[----:B------:R-:W-:Y:S02]  /*13b60*/  LEA.HI.X R41, R41, c[0x0][0x16c], R42, 0x2, P1 ;  /* 0x00005b0029297a11 */ /* 0x000fe400008f142a */
[----:B------:R-:W-:-:S03]  /*13b70*/  IADD3 R43, P1, R153, R46, RZ ;  /* 0x0000002e992b7210 */ /* 0x000fc60007f3e0ff */
[----:B------:R-:W2:Y:S01]  /*13b80*/  LDG.E.CONSTANT R159, [R40.64+0x4] ;  /* 0x0000040a289f7981 */ /* 0x000ea2000c1e9900 */
[----:B------:R-:W-:Y:S02]  /*13b90*/  IADD3.X R156, RZ, R45, RZ, P1, !PT ;  /* 0x0000002dff9c7210 */ /* 0x000fe40000ffe4ff */
[C---:B------:R-:W-:Y:S01]  /*13ba0*/  LEA R42, P1, R43.reuse, c[0x0][0x160], 0x2 ;  /* 0x000058002b2a7a11 */ /* 0x040fe200078210ff */
[----:B------:R-:W3:Y:S03]  /*13bb0*/  LDG.E.CONSTANT R161, [R40.64+0x8] ;  /* 0x0000080a28a17981 */ /* 0x000ee6000c1e9900 */
[----:B------:R-:W-:Y:S01]  /*13bc0*/  LEA.HI.X R43, R43, c[0x0][0x164], R156, 0x2, P1 ;  /* 0x000059002b2b7a11 */ /* 0x000fe200008f149c */
[----:B------:R4:W5:Y:S04]  /*13bd0*/  LDG.E.CONSTANT R162, [R40.64+0xc] ;  /* 0x00000c0a28a27981 */ /* 0x000968000c1e9900 */
[----:B------:R-:W2:Y:S04]  /*13be0*/  LDG.E.CONSTANT R156, [R40.64] ;  /* 0x0000000a289c7981 */ /* 0x000ea8000c1e9900 */
[----:B------:R-:W2:Y:S04]  /*13bf0*/  LDG.E.CONSTANT R157, [R42.64] ;  /* 0x0000000a2a9d7981 */ /* 0x000ea8000c1e9900 */
[----:B------:R-:W3:Y:S04]  /*13c00*/  LDG.E.CONSTANT R158, [R42.64+0x4] ;  /* 0x0000040a2a9e7981 */ /* 0x000ee8000c1e9900 */
[----:B------:R-:W4:Y:S04]  /*13c10*/  LDG.E.CONSTANT R160, [R42.64+0x8] ;  /* 0x0000080a2aa07981 */ /* 0x000f28000c1e9900 */
[----:B------:R0:W5:Y:S01]  /*13c20*/  LDG.E.CONSTANT R163, [R42.64+0xc] ;  /* 0x00000c0a2aa37981 */ /* 0x000162000c1e9900 */
[----:B--2---:R-:W-:-:S04]  /*13c30*/  FFMA R156, R156, R157, R155 ;  /* 0x0000009d9c9c7223 */ /* 0x004fc8000000009b */
[----:B---3--:R-:W-:-:S04]  /*13c40*/  FFMA R156, R159, R158, R156 ;  /* 0x0000009e9f9c7223 */ /* 0x008fc8000000009c */
[----:B----4-:R-:W-:Y:S01]  /*13c50*/  FFMA R155, R161, R160, R156 ;  /* 0x000000a0a19b7223 */ /* 0x010fe2000000009c */
[----:B------:R-:W-:-:S04]  /*13c60*/  IADD3 R156, R153, 0x4, RZ ;  /* 0x00000004999c7810 */ /* 0x000fc80007ffe0ff */
[C---:B------:R-:W-:Y:S02]  /*13c70*/  IADD3 R157, P2, R156.reuse, R149, RZ ;  /* 0x000000959c9d7210 */ /* 0x040fe40007f5e0ff */
[----:B------:R-:W-:-:S03]  /*13c80*/  IADD3 R158, P1, R156, R46, RZ ;  /* 0x0000002e9c9e7210 */ /* 0x000fc60007f3e0ff */
[----:B------:R-:W-:Y:S01]  /*13c90*/  IMAD.X R156, RZ, RZ, R154, P2 ;  /* 0x000000ffff9c7224 */ /* 0x000fe200010e069a */
[C---:B------:R-:W-:Y:S01]  /*13ca0*/  LEA R40, P2, R157.reuse, c[0x0][0x168], 0x2 ;  /* 0x00005a009d287a11 */ /* 0x040fe200078410ff */
[----:B0-----:R-:W-:Y:S01]  /*13cb0*/  IMAD.X R43, RZ, RZ, R45, P1 ;  /* 0x000000ffff2b7224 */ /* 0x001fe200008e062d */
[C---:B------:R-:W-:Y:S02]  /*13cc0*/  LEA R42, P1, R158.reuse, c[0x0][0x160], 0x2 ;  /* 0x000058009e2a7a11 */ /* 0x040fe400078210ff */
[----:B------:R-:W-:Y:S02]  /*13cd0*/  LEA.HI.X R41, R157, c[0x0][0x16c], R156, 0x2, P2 ;  /* 0x00005b009d297a11 */ /* 0x000fe400010f149c */
[----:B------:R-:W-:-:S03]  /*13ce0*/  LEA.HI.X R43, R158, c[0x0][0x164], R43, 0x2, P1 ;  /* 0x000059009e2b7a11 */ /* 0x000fc600008f142b */
[----:B------:R-:W2:Y:S04]  /*13cf0*/  LDG.E.CONSTANT R156, [R40.64] ;  /* 0x0000000a289c7981 */ /* 0x000ea8000c1e9900 */
[----:B------:R-:W2:Y:S04]  /*13d00*/  LDG.E.CONSTANT R157, [R42.64] ;  /* 0x0000000a2a9d7981 */ /* 0x000ea8000c1e9900 */
[----:B------:R-:W3:Y:S04]  /*13d10*/  LDG.E.CONSTANT R158, [R40.64+0x4] ;  /* 0x0000040a289e7981 */ /* 0x000ee8000c1e9900 */
[----:B------:R-:W3:Y:S01]  /*13d20*/  LDG.E.CONSTANT R159, [R42.64+0x4] ;  /* 0x0000040a2a9f7981 */ /* 0x000ee2000c1e9900 */
[----:B-----5:R-:W-:-:S03]  /*13d30*/  FFMA R155, R162, R163, R155 ;  /* 0x000000a3a29b7223 */ /* 0x020fc6000000009b */
[----:B------:R0:W4:Y:S04]  /*13d40*/  LDG.E.CONSTANT R160, [R40.64+0x8] ;  /* 0x0000080a28a07981 */ /* 0x000128000c1e9900 */
[----:B------:R5:W4:Y:S04]  /*13d50*/  LDG.E.CONSTANT R161, [R42.64+0x8] ;  /* 0x0000080a2aa17981 */ /* 0x000b28000c1e9900 */
[----:B------:R0:W4:Y:S04]  /*13d60*/  LDG.E.CONSTANT R162, [R40.64+0xc] ;  /* 0x00000c0a28a27981 */ /* 0x000128000c1e9900 */
[----:B------:R5:W4:Y:S01]  /*13d70*/  LDG.E.CONSTANT R163, [R42.64+0xc] ;  /* 0x00000c0a2aa37981 */ /* 0x000b22000c1e9900 */
[----:B--2---:R-:W-:Y:S01]  /*13d80*/  FFMA R155, R156, R157, R155 ;  /* 0x0000009d9c9b7223 */ /* 0x004fe2000000009b */
[----:B------:R-:W-:-:S04]  /*13d90*/  IADD3 R156, R153, 0x8, RZ ;  /* 0x00000008999c7810 */ /* 0x000fc80007ffe0ff */
[----:B------:R-:W-:Y:S01]  /*13da0*/  IADD3 R157, P2, R156, R149, RZ ;  /* 0x000000959c9d7210 */ /* 0x000fe20007f5e0ff */
[----:B---3--:R-:W-:Y:S01]  /*13db0*/  FFMA R155, R158, R159, R155 ;  /* 0x0000009f9e9b7223 */ /* 0x008fe2000000009b */
[----:B------:R-:W-:-:S03]  /*13dc0*/  IADD3 R158, P1, R156, R46, RZ ;  /* 0x0000002e9c9e7210 */ /* 0x000fc60007f3e0ff */
[----:B------:R-:W-:Y:S01]  /*13dd0*/  IMAD.X R156, RZ, RZ, R154, P2 ;  /* 0x000000ffff9c7224 */ /* 0x000fe200010e069a */
[C---:B0-----:R-:W-:Y:S02]  /*13de0*/  LEA R40, P2, R157.reuse, c[0x0][0x168], 0x2 ;  /* 0x00005a009d287a11 */ /* 0x041fe400078410ff */
[----:B-----5:R-:W-:Y:S02]  /*13df0*/  IADD3.X R43, RZ, R45, RZ, P1, !PT ;  /* 0x0000002dff2b7210 */ /* 0x020fe40000ffe4ff */
[C---:B------:R-:W-:Y:S02]  /*13e00*/  LEA R42, P1, R158.reuse, c[0x0][0x160], 0x2 ;  /* 0x000058009e2a7a11 */ /* 0x040fe400078210ff */
[----:B------:R-:W-:Y:S02]  /*13e10*/  LEA.HI.X R41, R157, c[0x0][0x16c], R156, 0x2, P2 ;  /* 0x00005b009d297a11 */ /* 0x000fe400010f149c */
[----:B------:R-:W-:-:S03]  /*13e20*/  LEA.HI.X R43, R158, c[0x0][0x164], R43, 0x2, P1 ;  /* 0x000059009e2b7a11 */ /* 0x000fc600008f142b */
[----:B------:R-:W2:Y:S04]  /*13e30*/  LDG.E.CONSTANT R156, [R40.64] ;  /* 0x0000000a289c7981 */ /* 0x000ea8000c1e9900 */
[----:B------:R-:W2:Y:S04]  /*13e40*/  LDG.E.CONSTANT R157, [R42.64] ;  /* 0x0000000a2a9d7981 */ /* 0x000ea8000c1e9900 */
[----:B------:R-:W3:Y:S04]  /*13e50*/  LDG.E.CONSTANT R158, [R40.64+0x4] ;  /* 0x0000040a289e7981 */ /* 0x000ee8000c1e9900 */
[----:B------:R-:W3:Y:S01]  /*13e60*/  LDG.E.CONSTANT R159, [R42.64+0x4] ;  /* 0x0000040a2a9f7981 */ /* 0x000ee2000c1e9900 */
[----:B----4-:R-:W-:-:S03]  /*13e70*/  FFMA R155, R160, R161, R155 ;  /* 0x000000a1a09b7223 */ /* 0x010fc6000000009b */
[----:B------:R0:W4:Y:S01]  /*13e80*/  LDG.E.CONSTANT R160, [R40.64+0x8] ;  /* 0x0000080a28a07981 */ /* 0x000122000c1e9900 */
[----:B------:R-:W-:-:S03]  /*13e90*/  FFMA R155, R162, R163, R155 ;  /* 0x000000a3a29b7223 */ /* 0x000fc6000000009b */
        /* <DEDUP_REMOVED lines=9> */
[C---:B0-----:R-:W-:Y:S01]  /*13f30*/  LEA R40, P2, R157.reuse, c[0x0][0x168], 0x2 ;  /* 0x00005a009d287a11 */ /* 0x041fe200078410ff */
[----:B-----5:R-:W-:Y:S01]  /*13f40*/  IMAD.X R43, RZ, RZ, R45, P1 ;  /* 0x000000ffff2b7224 */ /* 0x020fe200008e062d */
[C---:B------:R-:W-:Y:S02]  /*13f50*/  LEA R42, P1, R158.reuse, c[0x0][0x160], 0x2 ;  /* 0x000058009e2a7a11 */ /* 0x040fe400078210ff */
[----:B------:R-:W-:Y:S02]  /*13f60*/  LEA.HI.X R41, R157, c[0x0][0x16c], R156, 0x2, P2 ;  /* 0x00005b009d297a11 */ /* 0x000fe400010f149c */
[----:B------:R-:W-:-:S03]  /*13f70*/  LEA.HI.X R43, R158, c[0x0][0x164], R43, 0x2, P1 ;  /* 0x000059009e2b7a11 */ /* 0x000fc600008f142b */
[----:B------:R-:W2:Y:S04]  /*13f80*/  LDG.E.CONSTANT R156, [R40.64] ;  /* 0x0000000a289c7981 */ /* 0x000ea8000c1e9900 */
[----:B------:R-:W2:Y:S01]  /*13f90*/  LDG.E.CONSTANT R157, [R42.64] ;  /* 0x0000000a2a9d7981 */ /* 0x000ea2000c1e9900 */
[----:B----4-:R-:W-:-:S03]  /*13fa0*/  FFMA R155, R160, R161, R155 ;  /* 0x000000a1a09b7223 */ /* 0x010fc6000000009b */
[----:B------:R-:W3:Y:S04]  /*13fb0*/  LDG.E.CONSTANT R158, [R40.64+0x4] ;  /* 0x0000040a289e7981 */ /* 0x000ee8000c1e9900 */
[----:B------:R-:W3:Y:S01]  /*13fc0*/  LDG.E.CONSTANT R159, [R42.64+0x4] ;  /* 0x0000040a2a9f7981 */ /* 0x000ee2000c1e9900 */
[----:B------:R-:W-:-:S03]  /*13fd0*/  FFMA R155, R162, R163, R155 ;  /* 0x000000a3a29b7223 */ /* 0x000fc6000000009b */
[----:B------:R-:W4:Y:S04]  /*13fe0*/  LDG.E.CONSTANT R160, [R40.64+0x8] ;  /* 0x0000080a28a07981 */ /* 0x000f28000c1e9900 */
[----:B------:R-:W4:Y:S04]  /*13ff0*/  LDG.E.CONSTANT R161, [R42.64+0x8] ;  /* 0x0000080a2aa17981 */ /* 0x000f28000c1e9900 */
[----:B------:R-:W5:Y:S04]  /*14000*/  LDG.E.CONSTANT R162, [R40.64+0xc] ;  /* 0x00000c0a28a27981 */ /* 0x000f68000c1e9900 */
[----:B------:R-:W5:Y:S01]  /*14010*/  LDG.E.CONSTANT R163, [R42.64+0xc] ;  /* 0x00000c0a2aa37981 */ /* 0x000f62000c1e9900 */
[----:B------:R-:W-:-:S04]  /*14020*/  IADD3 R151, R151, -0x10, RZ ;  /* 0xfffffff097977810 */ /* 0x000fc80007ffe0ff */
[----:B------:R-:W-:Y:S02]  /*14030*/  ISETP.GT.AND P1, PT, R151, 0xc, PT ;  /* 0x0000000c9700780c */ /* 0x000fe40003f24270 */
[----:B------:R-:W-:Y:S01]  /*14040*/  IADD3 R153, R153, 0x10, RZ ;  /* 0x0000001099997810 */ /* 0x000fe20007ffe0ff */
[----:B--2---:R-:W-:-:S04]  /*14050*/  FFMA R155, R156, R157, R155 ;  /* 0x0000009d9c9b7223 */ /* 0x004fc8000000009b */
[----:B---3--:R-:W-:-:S04]  /*14060*/  FFMA R155, R158, R159, R155 ;  /* 0x0000009f9e9b7223 */ /* 0x008fc8000000009b */
[----:B----4-:R-:W-:-:S04]  /*14070*/  FFMA R155, R160, R161, R155 ;  /* 0x000000a1a09b7223 */ /* 0x010fc8000000009b */
[----:B-----5:R-:W-:Y:S01]  /*14080*/  FFMA R155, R162, R163, R155 ;  /* 0x000000a3a29b7223 */ /* 0x020fe2000000009b */
[----:B------:R-:W-:Y:S05]  /*14090*/  @P1 BRA `(.L_x_188) ;  /* 0xfffffa9000001947 */ /* 0x000fea000383ffff */
.L_x_187:
[----:B------:R-:W-:-:S13]  /*140a0*/  ISETP.GT.AND P1, PT, R151, 0x4, PT ;  /* 0x000000049700780c */ /* 0x000fda0003f24270 */
[----:B------:R-:W-:Y:S05]  /*140b0*/  @!P1 BRA `(.L_x_189) ;  /* 0x000002c000009947 */ /* 0x000fea0003800000 */
[----:B------:R-:W-:-:S05]  /*140c0*/  IADD3 R40, P0, R153, R46, RZ ;  /* 0x0000002e99287210 */ /* 0x000fca0007f1e0ff */
[----:B------:R-:W-:Y:S01]  /*140d0*/  IMAD.X R41, RZ, RZ, R45, P0 ;  /* 0x000000ffff297224 */ /* 0x000fe200000e062d */
[----:B------:R-:W-:-:S04]  /*140e0*/  LEA R42, P0, R40, c[0x0][0x160], 0x2 ;  /* 0x00005800282a7a11 */ /* 0x000fc800078010ff */
[----:B------:R-:W-:Y:S02]  /*140f0*/  LEA.HI.X R43, R40, c[0x0][0x164], R41, 0x2, P0 ;  /* 0x00005900282b7a11 */ /* 0x000fe400000f1429 */
[----:B------:R-:W-:-:S03]  /*14100*/  IADD3 R41, P0, R153, R149, RZ ;  /* 0x0000009599297210 */ /* 0x000fc60007f1e0ff */
[----:B------:R-:W2:Y:S01]  /*14110*/  LDG.E.CONSTANT R157, [R42.64] ;  /* 0x0000000a2a9d7981 */ /* 0x000ea2000c1e9900 */
[----:B------:R-:W-:Y:S02]  /*14120*/  IADD3.X R156, RZ, R154, RZ, P0, !PT ;  /* 0x0000009aff9c7210 */ /* 0x000fe400007fe4ff */
[C---:B------:R-:W-:Y:S01]  /*14130*/  LEA R40, P0, R41.reuse, c[0x0][0x168], 0x2 ;  /* 0x00005a0029287a11 */ /* 0x040fe200078010ff */
[----:B------:R-:W3:Y:S03]  /*14140*/  LDG.E.CONSTANT R159, [R42.64+0x8] ;  /* 0x0000080a2a9f7981 */ /* 0x000ee6000c1e9900 */
[----:B------:R-:W-:Y:S01]  /*14150*/  LEA.HI.X R41, R41, c[0x0][0x16c], R156, 0x2, P0 ;  /* 0x00005b0029297a11 */ /* 0x000fe200000f149c */
[----:B------:R4:W5:Y:S04]  /*14160*/  LDG.E.CONSTANT R161, [R42.64+0xc] ;  /* 0x00000c0a2aa17981 */ /* 0x000968000c1e9900 */
[----:B------:R-:W2:Y:S04]  /*14170*/  LDG.E.CONSTANT R156, [R40.64] ;  /* 0x0000000a289c7981 */ /* 0x000ea8000c1e9900 */
[----:B------:R-:W3:Y:S04]  /*14180*/  LDG.E.CONSTANT R158, [R40.64+0x8] ;  /* 0x0000080a289e7981 */ /* 0x000ee8000c1e9900 */
[----:B------:R0:W5:Y:S01]  /*14190*/  LDG.E.CONSTANT R160, [R40.64+0xc] ;  /* 0x00000c0a28a07981 */ /* 0x000162000c1e9900 */
[----:B--2---:R-:W-:-:S03]  /*141a0*/  FFMA R156, R156, R157, R155 ;  /* 0x0000009d9c9c7223 */ /* 0x004fc6000000009b */
[----:B------:R-:W2:Y:S04]  /*141b0*/  LDG.E.CONSTANT R155, [R40.64+0x4] ;  /* 0x0000040a289b7981 */ /* 0x000ea8000c1e9900 */
[----:B------:R-:W2:Y:S02]  /*141c0*/  LDG.E.CONSTANT R157, [R42.64+0x4] ;  /* 0x0000040a2a9d7981 */ /* 0x000ea4000c1e9900 */
[----:B--2---:R-:W-:Y:S01]  /*141d0*/  FFMA R155, R155, R157, R156 ;  /* 0x0000009d9b9b7223 */ /* 0x004fe2000000009c */
[----:B------:R-:W-:-:S04]  /*141e0*/  IADD3 R156, R153, 0x4, RZ ;  /* 0x00000004999c7810 */ /* 0x000fc80007ffe0ff */
[----:B------:R-:W-:Y:S01]  /*141f0*/  IADD3 R157, P1, R156, R149, RZ ;  /* 0x000000959c9d7210 */ /* 0x000fe20007f3e0ff */
[----:B---3--:R-:W-:Y:S01]  /*14200*/  FFMA R155, R158, R159, R155 ;  /* 0x0000009f9e9b7223 */ /* 0x008fe2000000009b */
[----:B------:R-:W-:-:S03]  /*14210*/  IADD3 R158, P0, R156, R46, RZ ;  /* 0x0000002e9c9e7210 */ /* 0x000fc60007f1e0ff */
[----:B------:R-:W-:Y:S01]  /*14220*/  IMAD.X R156, RZ, RZ, R154, P1 ;  /* 0x000000ffff9c7224 */ /* 0x000fe200008e069a */
[----:B0-----:R-:W-:-:S04]  /*14230*/  LEA R40, P1, R157, c[0x0][0x168], 0x2 ;  /* 0x00005a009d287a11 */ /* 0x001fc800078210ff */
[----:B------:R-:W-:Y:S01]  /*14240*/  LEA.HI.X R41, R157, c[0x0][0x16c], R156, 0x2, P1 ;  /* 0x00005b009d297a11 */ /* 0x000fe200008f149c */
[----:B------:R-:W-:Y:S01]  /*14250*/  IMAD.X R157, RZ, RZ, R45, P0 ;  /* 0x000000ffff9d7224 */ /* 0x000fe200000e062d */
[----:B----4-:R-:W-:-:S03]  /*14260*/  LEA R42, P0, R158, c[0x0][0x160], 0x2 ;  /* 0x000058009e2a7a11 */ /* 0x010fc600078010ff */
[----:B------:R-:W2:Y:S01]  /*14270*/  LDG.E.CONSTANT R156, [R40.64] ;  /* 0x0000000a289c7981 */ /* 0x000ea2000c1e9900 */
[----:B------:R-:W-:-:S03]  /*14280*/  LEA.HI.X R43, R158, c[0x0][0x164], R157, 0x2, P0 ;  /* 0x000059009e2b7a11 */ /* 0x000fc600000f149d */
[----:B------:R-:W3:Y:S04]  /*14290*/  LDG.E.CONSTANT R158, [R40.64+0x4] ;  /* 0x0000040a289e7981 */ /* 0x000ee8000c1e9900 */
[----:B------:R-:W2:Y:S01]  /*142a0*/  LDG.E.CONSTANT R157, [R42.64] ;  /* 0x0000000a2a9d7981 */ /* 0x000ea2000c1e9900 */
[----:B-----5:R-:W-:-:S03]  /*142b0*/  FFMA R155, R160, R161, R155 ;  /* 0x000000a1a09b7223 */ /* 0x020fc6000000009b */
[----:B------:R-:W3:Y:S04]  /*142c0*/  LDG.E.CONSTANT R159, [R42.64+0x4] ;  /* 0x0000040a2a9f7981 */ /* 0x000ee8000c1e9900 */
[----:B------:R-:W4:Y:S04]  /*142d0*/  LDG.E.CONSTANT R160, [R40.64+0x8] ;  /* 0x0000080a28a07981 */ /* 0x000f28000c1e9900 */
[----:B------:R-:W4:Y:S04]  /*142e0*/  LDG.E.CONSTANT R161, [R42.64+0x8] ;  /* 0x0000080a2aa17981 */ /* 0x000f28000c1e9900 */
[----:B------:R-:W5:Y:S04]  /*142f0*/  LDG.E.CONSTANT R162, [R40.64+0xc] ;  /* 0x00000c0a28a27981 */ /* 0x000f68000c1e9900 */
[----:B------:R-:W5:Y:S01]  /*14300*/  LDG.E.CONSTANT R163, [R42.64+0xc] ;  /* 0x00000c0a2aa37981 */ /* 0x000f62000c1e9900 */
[----:B------:R-:W-:-:S02]  /*14310*/  PLOP3.LUT P0, PT, PT, PT, PT, 0x8, 0x0 ;  /* 0x000000000000781c */ /* 0x000fc40003f0e170 */
[----:B------:R-:W-:Y:S02]  /*14320*/  IADD3 R151, R151, -0x8, RZ ;  /* 0xfffffff897977810 */ /* 0x000fe40007ffe0ff */
[----:B------:R-:W-:Y:S01]  /*14330*/  IADD3 R153, R153, 0x8, RZ ;  /* 0x0000000899997810 */ /* 0x000fe20007ffe0ff */
[----:B--2---:R-:W-:-:S04]  /*14340*/  FFMA R155, R156, R157, R155 ;  /* 0x0000009d9c9b7223 */ /* 0x004fc8000000009b */
[----:B---3--:R-:W-:-:S04]  /*14350*/  FFMA R155, R158, R159, R155 ;  /* 0x0000009f9e9b7223 */ /* 0x008fc8000000009b */
[----:B----4-:R-:W-:-:S04]  /*14360*/  FFMA R155, R160, R161, R155 ;  /* 0x000000a1a09b7223 */ /* 0x010fc8000000009b */
[----:B-----5:R-:W-:-:S02]  /*14370*/  FFMA R155, R162, R163, R155 ;  /* 0x000000a3a29b7223 */ /* 0x020fc4000000009b */
.L_x_189:
[----:B------:R-:W-:-:S13]  /*14380*/  ISETP.NE.OR P0, PT, R151, RZ, P0 ;  /* 0x000000ff9700720c */ /* 0x000fda0000705670 */
[----:B------:R-:W-:Y:S05]  /*14390*/  @!P0 BRA `(.L_x_185) ;  /* 0x0000018000008947 */ /* 0x000fea0003800000 */
.L_x_186:
        /* <DEDUP_REMOVED lines=23> */
[----:B01----:R-:W-:Y:S05]  /*14510*/  @P0 BRA `(.L_x_186) ;  /* 0xfffffe8000000947 */ /* 0x003fea000383ffff */
.L_x_185:
[----:B------:R-:W-:Y:S02]  /*14520*/  ISETP.NE.AND P1, PT, R2, RZ, PT ;  /* 0x000000ff0200720c */ /* 0x000fe40003f25270 */
[----:B------:R-:W-:-:S11]  /*14530*/  ISETP.NE.AND P0, PT, R55, RZ, PT ;  /* 0x000000ff3700720c */ /* 0x000fd60003f05270 */
[----:B------:R-:W-:Y:S05]  /*14540*/  @!P1 BRA `(.L_x_190) ;  /* 0x0000014000009947 */ /* 0x000fea0003800000 */
[C---:B------:R-:W-:Y:S02]  /*14550*/  IADD3 R40, P1, R153.reuse, R46, RZ ;  /* 0x0000002e99287210 */ /* 0x040fe40007f3e0ff */
[----:B------:R-:W-:-:S03]  /*14560*/  IADD3 R153, P2, R153, R149, RZ ;  /* 0x0000009599997210 */ /* 0x000fc60007f5e0ff */
[----:B------:R-:W-:Y:S01]  /*14570*/  IMAD.X R41, RZ, RZ, R45, P1 ;  /* 0x000000ffff297224 */ /* 0x000fe200008e062d */
[----:B------:R-:W-:Y:S01]  /*14580*/  LEA R42, P1, R40, c[0x0][0x160], 0x2 ;  /* 0x00005800282a7a11 */ /* 0x000fe200078210ff */
[----:B------:R-:W-:-:S03]  /*14590*/  IMAD.X R156, RZ, RZ, R154, P2 ;  /* 0x000000ffff9c7224 */ /* 0x000fc600010e069a */
[----:B------:R-:W-:Y:S02]  /*145a0*/  LEA.HI.X R43, R40, c[0x0][0x164], R41, 0x2, P1 ;  /* 0x00005900282b7a11 */ /* 0x000fe400008f1429 */
[----:B------:R-:W-:-:S03]  /*145b0*/  LEA R40, P1, R153, c[0x0][0x168], 0x2 ;  /* 0x00005a0099287a11 */ /* 0x000fc600078210ff */
[----:B------:R-:W2:Y:S01]  /*145c0*/  LDG.E.CONSTANT R151, [R42.64] ;  /* 0x0000000a2a977981 */ /* 0x000ea2000c1e9900 */
[----:B------:R-:W-:-:S05]  /*145d0*/  LEA.HI.X R41, R153, c[0x0][0x16c], R156, 0x2, P1 ;  /* 0x00005b0099297a11 */ /* 0x000fca00008f149c */
        /* <DEDUP_REMOVED lines=11> */
.L_x_190:
[----:B------:R-:W-:Y:S05]  /*14690*/  @!P0 BRA `(.L_x_191) ;  /* 0x0000210000008947 */ /* 0x000fea0003800000 */
[----:B------:R-:W-:-:S05]  /*146a0*/  IADD3 R149, P1, R54, R149, RZ ;  /* 0x0000009536957210 */ /* 0x000fca0007f3e0ff */
[----:B------:R-:W-:Y:S01]  /*146b0*/  IMAD.X R154, RZ, RZ, R154, P1 ;  /* 0x000000ffff9a7224 */ /* 0x000fe200008e069a */
[----:B------:R-:W-:-:S04]  /*146c0*/  LEA R40, P1, R149, c[0x0][0x170], 0x2 ;  /* 0x00005c0095287a11 */ /* 0x000fc800078210ff */
[----:B------:R-:W-:-:S05]  /*146d0*/  LEA.HI.X R41, R149, c[0x0][0x174], R154, 0x2, P1 ;  /* 0x00005d0095297a11 */ /* 0x000fca00008f149a */
[----:B------:R-:W2:Y:S01]  /*146e0*/  LDG.E.CONSTANT R151, [R40.64] ;  /* 0x0000000a28977981 */ /* 0x000ea2000c1e9900 */
[----:B------:R-:W-:Y:S01]  /*146f0*/  IADD3 R42, -R44, R150, RZ ;  /* 0x000000962c2a7210 */ /* 0x000fe20007ffe1ff */
        /* <DEDUP_REMOVED lines=9> */
[C---:B------:R-:W-:Y:S02]  /*14790*/  FADD R149, R43.reuse, -12583039 ;  /* 0xcb40007f2b957421 */ /* 0x040fe40000000000 */
[----:B------:R-:W-:Y:S02]  /*147a0*/  IMAD.SHL.U32 R42, R43, 0x800000, RZ ;  /* 0x008000002b2a7824 */ /* 0x000fe400078e00ff */
[----:B------:R-:W-:-:S04]  /*147b0*/  FFMA R149, R154, 1.4426950216293334961, -R149 ;  /* 0x3fb8aa3b9a957823 */ /* 0x000fc80000000895 */
[----:B------:R-:W-:-:S06]  /*147c0*/  FFMA R149, R154, 1.925963033500011079e-08, R149 ;  /* 0x32a570609a957823 */ /* 0x000fcc0000000095 */
        /* <DEDUP_REMOVED lines=509> */
.L_x_191:
[----:B------:R-:W-:-:S04]  /*167a0*/  IADD3 R150, R150, 0x1, RZ ;  /* 0x0000000196967810 */ /* 0x000fc80007ffe0ff */
[----:B------:R-:W-:-:S13]  /*167b0*/  ISETP.GE.U32.AND P1, PT, R150, R47, PT ;  /* 0x0000002f9600720c */ /* 0x000fda0003f26070 */
[----:B------:R-:W-:Y:S01]  /*167c0*/  @P1 CALL.REL.NOINC `(.L_x_192) ;  /* 0x0000001000001944 */ /* 0x000fe20003c00000 */
[----:B------:R-:W-:Y:S05]  /*167d0*/  BRA `(.L_x_193) ;  /* 0xffffd23000007947 */ /* 0x000fea000383ffff */
.L_x_192:
[----:B------:R-:W-:Y:S05]  /*167e0*/  BSYNC B1 ;  /* 0x0000000000017941 */ /* 0x000fea0003800000 */
.L_x_184:
[----:B------:R-:W-:Y:S05]  /*167f0*/  @!P0 BRA `(.L_x_194) ;  /* 0x0000201000008947 */ /* 0x000fea0003800000 */
[----:B------:R-:W-:Y:S01]  /*16800*/  IADD3 R41, P0, R54, R3, RZ ;  /* 0x0000000336297210 */ /* 0x000fe20007f1e0ff */
[----:B------:R-:W-:-:S03]  /*16810*/  FMUL R43, R5, R53 ;  /* 0x00000035052b7220 */ /* 0x000fc60000400000 */
[----:B------:R-:W-:Y:S02]  /*16820*/  IADD3.X R42, RZ, R4, RZ, P0, !PT ;  /* 0x00000004ff2a7210 */ /* 0x000fe400007fe4ff */
        /* <DEDUP_REMOVED lines=508> */
[----:B------:R-:W-:-:S05]  /*187f0*/  @P0 FMUL R55, R148, R53 ;  /* 0x0000003594370220 */ /* 0x000fca0000400000 */
[----:B------:R2:W-:Y:S02]  /*18800*/  @P0 STG.E [R40.64+0x1fc], R55 ;  /* 0x0001fc3728000986 */ /* 0x0005e4000c10190a */
.L_x_194:
[----:B------:R-:W-:-:S04]  /*18810*/  IADD3 R54, R54, 0x80, RZ ;  /* 0x0000008036367810 */ /* 0x000fc80007ffe0ff */
[----:B------:R-:W-:-:S13]  /*18820*/  ISETP.GE.U32.AND P0, PT, R54, c[0x0][0x198], PT ;  /* 0x0000660036007a0c */ /* 0x000fda0003f06070 */
[----:B------:R-:W-:Y:S01]  /*18830*/  @P0 CALL.REL.NOINC `(.L_x_195) ;  /* 0x0000001000000944 */ /* 0x000fe20003c00000 */
[----:B------:R-:W-:Y:S05]  /*18840*/  BRA `(.L_x_196) ;  /* 0xfffe9d8000007947 */ /* 0x000fea000383ffff */
.L_x_195:
        /* <DEDUP_REMOVED lines=20> */
[----:B------:R-:W-:Y:S01]  /*18990*/  FFMA R41, R40, R3, -0.5 ;  /* 0xbf00000028297423 */ /* 0x000fe20000000003 */
[----:B------:R-:W-:Y:S02]  /*189a0*/  FSEL R3, RZ, -23, P0 ;  /* 0xc1b80000ff037808 */ /* 0x000fe40000000000 */
[----:B------:R-:W-:Y:S01]  /*189b0*/  FSETP.NEU.AND P0, PT, R52, RZ, PT ;  /* 0x000000ff3400720b */ /* 0x000fe20003f0d000 */
[----:B------:R-:W-:Y:S02]  /*189c0*/  FMUL R41, R40, R41 ;  /* 0x0000002928297220 */ /* 0x000fe40000400000 */
[----:B0-----:R-:W-:Y:S02]  /*189d0*/  FFMA R3, R4, 1.1920928955078125e-07, R3 ;  /* 0x3400000004037823 */ /* 0x001fe40000000003 */
[----:B------:R-:W-:Y:S02]  /*189e0*/  FFMA R40, R40, R41, R40 ;  /* 0x0000002928287223 */ /* 0x000fe40000000028 */
[----:B------:R-:W-:-:S02]  /*189f0*/  @P1 IMAD.MOV.U32 R41, RZ, RZ, 0x7f800000 ;  /* 0x7f800000ff291424 */ /* 0x000fc400078e00ff */
[----:B------:R-:W-:Y:S02]  /*18a00*/  FFMA R3, R3, 0.69314718246459960938, R40 ;  /* 0x3f31721803037823 */ /* 0x000fe40000000028 */
[----:B------:R-:W-:Y:S01]  /*18a10*/  @P1 FFMA R3, R52, R41, +INF ;  /* 0x7f80000034031423 */ /* 0x000fe20000000029 */
[----:B------:R-:W-:-:S04]  /*18a20*/  HFMA2.MMA R41, -RZ, RZ, 0, 2.384185791015625e-07 ;  /* 0x00000004ff297435 */ /* 0x000fc800000001ff */
[----:B------:R-:W-:-:S05]  /*18a30*/  FSEL R4, R3, -INF , P0 ;  /* 0xff80000003047808 */ /* 0x000fca0000000000 */
[----:B------:R-:W-:Y:S02]  /*18a40*/  FADD R51, R51, R4 ;  /* 0x0000000433337221 */ /* 0x000fe40000000000 */
[----:B------:R-:W-:-:S05]  /*18a50*/  IMAD.WIDE.U32 R40, R152, R41, c[0x0][0x180] ;  /* 0x0000600098287625 */ /* 0x000fca00078e0029 */
[----:B------:R0:W-:Y:S01]  /*18a60*/  STG.E [R40.64], R51 ;  /* 0x0000003328007986 */ /* 0x0001e2000c10190a */
[----:B------:R-:W-:Y:S05]  /*18a70*/  BRA `(.L_x_197) ;  /* 0x0000335000007947 */ /* 0x000fea0003800000 */
.L_x_162:
        /* <DEDUP_REMOVED lines=11> */
.L_x_201:
        /* <DEDUP_REMOVED lines=15> */
.L_x_200:
        /* <DEDUP_REMOVED lines=10> */
.L_x_202:
[----:B------:R-:W-:-:S13]  /*18cc0*/  ISETP.NE.OR P0, PT, R40, RZ, P0 ;  /* 0x000000ff2800720c */ /* 0x000fda0000705670 */
[----:B------:R-:W-:Y:S05]  /*18cd0*/  @!P0 BRA `(.L_x_198) ;  /* 0x0000006000008947 */ /* 0x000fea0003800000 */
.L_x_199:
[----:B------:R-:W-:Y:S01]  /*18ce0*/  IADD3 R40, R40, -0x4, RZ ;  /* 0xfffffffc28287810 */ /* 0x000fe20007ffe0ff */
[----:B-1----:R-:W-:Y:S02]  /*18cf0*/  ULEA UR6, UR4, UR13, 0x2 ;  /* 0x0000000d04067291 */ /* 0x002fe4000f8e103f */
[----:B------:R-:W-:Y:S01]  /*18d00*/  UIADD3 UR4, UR4, 0x4, URZ ;  /* 0x0000000404047890 */ /* 0x000fe2000fffe03f */
[----:B------:R-:W-:-:S06]  /*18d10*/  ISETP.NE.AND P0, PT, R40, RZ, PT ;  /* 0x000000ff2800720c */ /* 0x000fcc0003f05270 */
[----:B------:R-:W-:Y:S07]  /*18d20*/  STL.128 [UR6], RZ ;  /* 0x000000ffff007987 */ /* 0x000fee0008100c06 */
[----:B-----5:R-:W-:Y:S05]  /*18d30*/  @P0 BRA `(.L_x_199) ;  /* 0xffffffa000000947 */ /* 0x020fea000383ffff */
.L_x_198:
        /* <DEDUP_REMOVED lines=11> */
.L_x_203:
[----:B------:R-:W-:Y:S01]  /*18df0*/  BSSY B1, `(.L_x_204) ;  /* 0x00001cb000017945 */ /* 0x000fe20003800000 */
[----:B------:R-:W-:Y:S02]  /*18e00*/  IMAD.MOV.U32 R154, RZ, RZ, RZ ;  /* 0x000000ffff9a7224 */ /* 0x000fe400078e00ff */
[----:B------:R-:W-:-:S02]  /*18e10*/  IMAD.MOV.U32 R150, RZ, RZ, RZ ;  /* 0x000000ffff967224 */ /* 0x000fc400078e00ff */
.L_x_218:
[----:B------:R-:W-:Y:S01]  /*18e20*/  IMAD R40, R49, c[0x0][0x1a0], R154 ;  /* 0x0000680031287a24 */ /* 0x000fe200078e029a */
[----:B------:R-:W-:Y:S01]  /*18e30*/  HFMA2.MMA R153, -RZ, RZ, 0, 0 ;  /* 0x00000000ff997435 */ /* 0x000fe200000001ff */
[----:B0-----:R-:W-:Y:S02]  /*18e40*/  IMAD.MOV.U32 R156, RZ, RZ, RZ ;  /* 0x000000ffff9c7224 */ /* 0x001fe400078e00ff */
[----:B------:R-:W-:-:S05]  /*18e50*/  IMAD R55, R40, c[0x0][0x1a8], RZ ;  /* 0x00006a0028377a24 */ /* 0x000fca00078e02ff */
[----:B------:R-:W-:-:S05]  /*18e60*/  IADD3 R55, P0, R55, R54, RZ ;  /* 0x0000003637377210 */ /* 0x000fca0007f1e0ff */
[----:B------:R-:W-:Y:S01]  /*18e70*/  IMAD.X R155, RZ, RZ, RZ, P0 ;  /* 0x000000ffff9b7224 */ /* 0x000fe200000e06ff */
[----:B-1----:R-:W-:Y:S05]  /*18e80*/  @!P2 BRA `(.L_x_205) ;  /* 0x00000a800000a947 */ /* 0x002fea0003800000 */
[----:B------:R-:W-:Y:S01]  /*18e90*/  IADD3 R151, -R2, c[0x0][0x198], RZ ;  /* 0x0000660002977a10 */ /* 0x000fe20007ffe1ff */
[----:B------:R-:W-:Y:S01]  /*18ea0*/  IMAD.MOV.U32 R153, RZ, RZ, RZ ;  /* 0x000000ffff997224 */ /* 0x000fe200078e00ff */
[----:B------:R-:W-:Y:S02]  /*18eb0*/  MOV R156, RZ ;  /* 0x000000ff009c7202 */ /* 0x000fe40000000f00 */
[----:B------:R-:W-:-:S13]  /*18ec0*/  ISETP.GT.AND P0, PT, R151, RZ, PT ;  /* 0x000000ff9700720c */ /* 0x000fda0003f04270 */
[----:B------:R-:W-:Y:S05]  /*18ed0*/  @!P0 BRA `(.L_x_206) ;  /* 0x000008b000008947 */ /* 0x000fea0003800000 */
[----:B------:R-:W-:Y:S02]  /*18ee0*/  ISETP.GT.AND P3, PT, R151, 0xc, PT ;  /* 0x0000000c9700780c */ /* 0x000fe40003f64270 */
[----:B------:R-:W-:-:S11]  /*18ef0*/  PLOP3.LUT P0, PT, PT, PT, PT, 0x80, 0x0 ;  /* 0x000000000000781c */ /* 0x000fd60003f0f070 */
[----:B------:R-:W-:Y:S05]  /*18f00*/  @!P3 BRA `(.L_x_207) ;  /* 0x000005800000b947 */ /* 0x000fea0003800000 */
[----:B------:R-:W-:-:S02]  /*18f10*/  PLOP3.LUT P0, PT, PT, PT, PT, 0x8, 0x0 ;  /* 0x000000000000781c */ /* 0x000fc40003f0e170 */
.L_x_208:
[----:B------:R-:W-:-:S05]  /*18f20*/  IADD3 R40, P3, R153, R46, RZ ;  /* 0x0000002e99287210 */ /* 0x000fca0007f7e0ff */
[----:B------:R-:W-:Y:S01]  /*18f30*/  IMAD.X R41, RZ, RZ, R45, P3 ;  /* 0x000000ffff297224 */ /* 0x000fe200018e062d */
[----:B------:R-:W-:-:S04]  /*18f40*/  LEA R52, P3, R40, c[0x0][0x160], 0x2 ;  /* 0x0000580028347a11 */ /* 0x000fc800078610ff */
[----:B------:R-:W-:Y:S02]  /*18f50*/  LEA.HI.X R53, R40, c[0x0][0x164], R41, 0x2, P3 ;  /* 0x0000590028357a11 */ /* 0x000fe400018f1429 */
[----:B------:R-:W-:-:S03]  /*18f60*/  IADD3 R40, P3, R153, R55, RZ ;  /* 0x0000003799287210 */ /* 0x000fc60007f7e0ff */
[----:B------:R0:W2:Y:S01]  /*18f70*/  LDG.E.CONSTANT R42, [R52.64+0x4] ;  /* 0x0000040a342a7981 */ /* 0x0000a2000c1e9900 */
[----:B------:R-:W-:Y:S02]  /*18f80*/  IADD3.X R41, RZ, R155, RZ, P3, !PT ;  /* 0x0000009bff297210 */ /* 0x000fe40001ffe4ff */
        /* <DEDUP_REMOVED lines=8> */
[----:B-1----:R0:W3:Y:S01]  /*19010*/  LDG.E.CONSTANT R51, [R50.64+0xc] ;  /* 0x00000c0a32337981 */ /* 0x0020e2000c1e9900 */
        /* <DEDUP_REMOVED lines=11> */
[----:B------:R1:W2:Y:S01]  /*190d0*/  LDG.E.CONSTANT R160, [R42.64+0x4] ;  /* 0x0000040a2aa07981 */ /* 0x0002a2000c1e9900 */
[----:B------:R-:W-:-:S03]  /*190e0*/  LEA.HI.X R41, R41, c[0x0][0x16c], R158, 0x2, P3 ;  /* 0x00005b0029297a11 */ /* 0x000fc600018f149e */
[----:B------:R1:W3:Y:S04]  /*190f0*/  LDG.E.CONSTANT R158, [R42.64] ;  /* 0x0000000a2a9e7981 */ /* 0x0002e8000c1e9900 */
[----:B------:R4:W3:Y:S04]  /*19100*/  LDG.E.CONSTANT R157, [R40.64] ;  /* 0x0000000a289d7981 */ /* 0x0008e8000c1e9900 */
[----:B------:R4:W2:Y:S04]  /*19110*/  LDG.E.CONSTANT R159, [R40.64+0x4] ;  /* 0x0000040a289f7981 */ /* 0x0008a8000c1e9900 */
[----:B------:R4:W2:Y:S04]  /*19120*/  LDG.E.CONSTANT R161, [R40.64+0x8] ;  /* 0x0000080a28a17981 */ /* 0x0008a8000c1e9900 */
[----:B------:R1:W2:Y:S01]  /*19130*/  LDG.E.CONSTANT R162, [R42.64+0x8] ;  /* 0x0000080a2aa27981 */ /* 0x0002a2000c1e9900 */
[----:B0-----:R-:W-:Y:S01]  /*19140*/  IADD3 R50, R153, 0x8, RZ ;  /* 0x0000000899327810 */ /* 0x001fe20007ffe0ff */
[----:B------:R-:W-:-:S03]  /*19150*/  FFMA R156, R51, R52, R156 ;  /* 0x00000034339c7223 */ /* 0x000fc6000000009c */
[C---:B------:R-:W-:Y:S01]  /*19160*/  IADD3 R53, P3, R50.reuse, R46, RZ ;  /* 0x0000002e32357210 */ /* 0x040fe20007f7e0ff */
[----:B----4-:R0:W4:Y:S01]  /*19170*/  LDG.E.CONSTANT R41, [R40.64+0xc] ;  /* 0x00000c0a28297981 */ /* 0x010122000c1e9900 */
[----:B------:R-:W-:Y:S02]  /*19180*/  IADD3 R51, P4, R50, R55, RZ ;  /* 0x0000003732337210 */ /* 0x000fe40007f9e0ff */
[----:B------:R-:W-:Y:S01]  /*19190*/  IADD3.X R50, RZ, R45, RZ, P3, !PT ;  /* 0x0000002dff327210 */ /* 0x000fe20001ffe4ff */
[----:B-1----:R-:W4:Y:S01]  /*191a0*/  LDG.E.CONSTANT R42, [R42.64+0xc] ;  /* 0x00000c0a2a2a7981 */ /* 0x002f22000c1e9900 */
[----:B------:R-:W-:-:S04]  /*191b0*/  LEA R52, P3, R53, c[0x0][0x160], 0x2 ;  /* 0x0000580035347a11 */ /* 0x000fc800078610ff */
[----:B------:R-:W-:Y:S02]  /*191c0*/  LEA.HI.X R53, R53, c[0x0][0x164], R50, 0x2, P3 ;  /* 0x0000590035357a11 */ /* 0x000fe400018f1432 */
[----:B------:R-:W-:Y:S01]  /*191d0*/  LEA R50, P3, R51, c[0x0][0x168], 0x2 ;  /* 0x00005a0033327a11 */ /* 0x000fe200078610ff */
[----:B---3--:R-:W-:Y:S02]  /*191e0*/  FFMA R156, R157, R158, R156 ;  /* 0x0000009e9d9c7223 */ /* 0x008fe4000000009c */
[----:B------:R-:W-:-:S05]  /*191f0*/  IMAD.X R158, RZ, RZ, R155, P4 ;  /* 0x000000ffff9e7224 */ /* 0x000fca00020e069b */
[----:B------:R-:W-:Y:S02]  /*19200*/  LEA.HI.X R51, R51, c[0x0][0x16c], R158, 0x2, P3 ;  /* 0x00005b0033337a11 */ /* 0x000fe400018f149e */
[----:B------:R1:W3:Y:S04]  /*19210*/  LDG.E.CONSTANT R158, [R52.64] ;  /* 0x0000000a349e7981 */ /* 0x0002e8000c1e9900 */
[----:B------:R0:W3:Y:S01]  /*19220*/  LDG.E.CONSTANT R157, [R50.64] ;  /* 0x0000000a329d7981 */ /* 0x0000e2000c1e9900 */
[----:B--2---:R-:W-:-:S03]  /*19230*/  FFMA R156, R159, R160, R156 ;  /* 0x000000a09f9c7223 */ /* 0x004fc6000000009c */
[----:B------:R2:W3:Y:S01]  /*19240*/  LDG.E.CONSTANT R159, [R50.64+0x4] ;  /* 0x0000040a329f7981 */ /* 0x0004e2000c1e9900 */
[----:B------:R-:W-:-:S03]  /*19250*/  FFMA R156, R161, R162, R156 ;  /* 0x000000a2a19c7223 */ /* 0x000fc6000000009c */
[----:B------:R1:W3:Y:S04]  /*19260*/  LDG.E.CONSTANT R160, [R52.64+0x4] ;  /* 0x0000040a34a07981 */ /* 0x0002e8000c1e9900 */
[----:B------:R2:W3:Y:S04]  /*19270*/  LDG.E.CONSTANT R161, [R50.64+0x8] ;  /* 0x0000080a32a17981 */ /* 0x0004e8000c1e9900 */
[----:B------:R1:W3:Y:S01]  /*19280*/  LDG.E.CONSTANT R162, [R52.64+0x8] ;  /* 0x0000080a34a27981 */ /* 0x0002e2000c1e9900 */
[----:B0-----:R-:W-:Y:S01]  /*19290*/  IADD3 R40, R153, 0xc, RZ ;  /* 0x0000000c99287810 */ /* 0x001fe20007ffe0ff */
[----:B----4-:R-:W-:-:S03]  /*192a0*/  FFMA R156, R41, R42, R156 ;  /* 0x0000002a299c7223 */ /* 0x010fc6000000009c */
[C---:B------:R-:W-:Y:S01]  /*192b0*/  IADD3 R43, P3, R40.reuse, R46, RZ ;  /* 0x0000002e282b7210 */ /* 0x040fe20007f7e0ff */
[----:B--2---:R-:W2:Y:S01]  /*192c0*/  LDG.E.CONSTANT R51, [R50.64+0xc] ;  /* 0x00000c0a32337981 */ /* 0x004ea2000c1e9900 */
[----:B------:R-:W-:-:S03]  /*192d0*/  IADD3 R41, P4, R40, R55, RZ ;  /* 0x0000003728297210 */ /* 0x000fc60007f9e0ff */
[----:B------:R-:W-:Y:S01]  /*192e0*/  IMAD.X R40, RZ, RZ, R45, P3 ;  /* 0x000000ffff287224 */ /* 0x000fe200018e062d */
[C---:B------:R-:W-:Y:S01]  /*192f0*/  LEA R42, P3, R43.reuse, c[0x0][0x160], 0x2 ;  /* 0x000058002b2a7a11 */ /* 0x040fe200078610ff */
[----:B-1----:R-:W2:Y:S03]  /*19300*/  LDG.E.CONSTANT R52, [R52.64+0xc] ;  /* 0x00000c0a34347981 */ /* 0x002ea6000c1e9900 */
[----:B------:R-:W-:Y:S02]  /*19310*/  LEA.HI.X R43, R43, c[0x0][0x164], R40, 0x2, P3 ;  /* 0x000059002b2b7a11 */ /* 0x000fe400018f1428 */
[----:B------:R-:W-:-:S03]  /*19320*/  LEA R40, P3, R41, c[0x0][0x168], 0x2 ;  /* 0x00005a0029287a11 */ /* 0x000fc600078610ff */
[----:B------:R-:W4:Y:S01]  /*19330*/  LDG.E.CONSTANT R164, [R42.64+0xc] ;  /* 0x00000c0a2aa47981 */ /* 0x000f22000c1e9900 */
[----:B---3--:R-:W-:Y:S01]  /*19340*/  FFMA R156, R157, R158, R156 ;  /* 0x0000009e9d9c7223 */ /* 0x008fe2000000009c */
[----:B------:R-:W-:-:S04]  /*19350*/  IADD3.X R158, RZ, R155, RZ, P4, !PT ;  /* 0x0000009bff9e7210 */ /* 0x000fc800027fe4ff */
[----:B------:R-:W-:Y:S02]  /*19360*/  LEA.HI.X R41, R41, c[0x0][0x16c], R158, 0x2, P3 ;  /* 0x00005b0029297a11 */ /* 0x000fe400018f149e */
[----:B------:R-:W3:Y:S01]  /*19370*/  LDG.E.CONSTANT R158, [R42.64] ;  /* 0x0000000a2a9e7981 */ /* 0x000ee2000c1e9900 */
[----:B------:R-:W-:-:S03]  /*19380*/  FFMA R156, R159, R160, R156 ;  /* 0x000000a09f9c7223 */ /* 0x000fc6000000009c */
[----:B------:R-:W3:Y:S04]  /*19390*/  LDG.E.CONSTANT R157, [R40.64] ;  /* 0x0000000a289d7981 */ /* 0x000ee8000c1e9900 */
[----:B------:R-:W4:Y:S01]  /*193a0*/  LDG.E.CONSTANT R159, [R40.64+0x4] ;  /* 0x0000040a289f7981 */ /* 0x000f22000c1e9900 */
[----:B------:R-:W-:-:S03]  /*193b0*/  FFMA R156, R161, R162, R156 ;  /* 0x000000a2a19c7223 */ /* 0x000fc6000000009c */
[----:B------:R-:W4:Y:S04]  /*193c0*/  LDG.E.CONSTANT R160, [R42.64+0x4] ;  /* 0x0000040a2aa07981 */ /* 0x000f28000c1e9900 */
[----:B------:R-:W4:Y:S04]  /*193d0*/  LDG.E.CONSTANT R161, [R40.64+0x8] ;  /* 0x0000080a28a17981 */ /* 0x000f28000c1e9900 */
[----:B------:R-:W4:Y:S04]  /*193e0*/  LDG.E.CONSTANT R162, [R42.64+0x8] ;  /* 0x0000080a2aa27981 */ /* 0x000f28000c1e9900 */
[----:B------:R-:W4:Y:S01]  /*193f0*/  LDG.E.CONSTANT R163, [R40.64+0xc] ;  /* 0x00000c0a28a37981 */ /* 0x000f22000c1e9900 */
[----:B------:R-:W-:Y:S01]  /*19400*/  IADD3 R151, R151, -0x10, RZ ;  /* 0xfffffff097977810 */ /* 0x000fe20007ffe0ff */
[----:B--2---:R-:W-:-:S03]  /*19410*/  FFMA R156, R51, R52, R156 ;  /* 0x00000034339c7223 */ /* 0x004fc6000000009c */
[----:B------:R-:W-:Y:S02]  /*19420*/  ISETP.GT.AND P3, PT, R151, 0xc, PT ;  /* 0x0000000c9700780c */ /* 0x000fe40003f64270 */
[----:B------:R-:W-:Y:S01]  /*19430*/  IADD3 R153, R153, 0x10, RZ ;  /* 0x0000001099997810 */ /* 0x000fe20007ffe0ff */
[----:B---3--:R-:W-:-:S04]  /*19440*/  FFMA R156, R157, R158, R156 ;  /* 0x0000009e9d9c7223 */ /* 0x008fc8000000009c */
[----:B----4-:R-:W-:-:S04]  /*19450*/  FFMA R156, R159, R160, R156 ;  /* 0x000000a09f9c7223 */ /* 0x010fc8000000009c */
[----:B------:R-:W-:-:S04]  /*19460*/  FFMA R156, R161, R162, R156 ;  /* 0x000000a2a19c7223 */ /* 0x000fc8000000009c */
[----:B------:R-:W-:Y:S01]  /*19470*/  FFMA R156, R163, R164, R156 ;  /* 0x000000a4a39c7223 */ /* 0x000fe2000000009c */
[----:B------:R-:W-:Y:S05]  /*19480*/  @P3 BRA `(.L_x_208) ;  /* 0xfffffa9000003947 */ /* 0x000fea000383ffff */
.L_x_207:
[----:B------:R-:W-:-:S13]  /*19490*/  ISETP.GT.AND P3, PT, R151, 0x4, PT ;  /* 0x000000049700780c */ /* 0x000fda0003f64270 */
[----:B------:R-:W-:Y:S05]  /*194a0*/  @!P3 BRA `(.L_x_209) ;  /* 0x000002c00000b947 */ /* 0x000fea0003800000 */
[----:B------:R-:W-:-:S05]  /*194b0*/  IADD3 R40, P0, R153, R46, RZ ;  /* 0x0000002e99287210 */ /* 0x000fca0007f1e0ff */
[----:B------:R-:W-:Y:S01]  /*194c0*/  IMAD.X R41, RZ, RZ, R45, P0 ;  /* 0x000000ffff297224 */ /* 0x000fe200000e062d */
        /* <DEDUP_REMOVED lines=19> */
[----:B------:R-:W-:Y:S02]  /*19600*/  IADD3 R43, P0, R40, R46, RZ ;  /* 0x0000002e282b7210 */ /* 0x000fe40007f1e0ff */
[----:B------:R-:W-:Y:S02]  /*19610*/  IADD3.X R42, RZ, R155, RZ, P3, !PT ;  /* 0x0000009bff2a7210 */ /* 0x000fe40001ffe4ff */
        /* <DEDUP_REMOVED lines=9> */
[----:B------:R-:W3:Y:S04]  /*196b0*/  LDG.E.CONSTANT R159, [R40.64+0x8] ;  /* 0x0000080a289f7981 */ /* 0x000ee8000c1e9900 */
[----:B------:R-:W3:Y:S04]  /*196c0*/  LDG.E.CONSTANT R160, [R42.64+0x8] ;  /* 0x0000080a2aa07981 */ /* 0x000ee8000c1e9900 */
[----:B------:R-:W3:Y:S04]  /*196d0*/  LDG.E.CONSTANT R161, [R40.64+0xc] ;  /* 0x00000c0a28a17981 */ /* 0x000ee8000c1e9900 */
[----:B------:R-:W3:Y:S01]  /*196e0*/  LDG.E.CONSTANT R162, [R42.64+0xc] ;  /* 0x00000c0a2aa27981 */ /* 0x000ee2000c1e9900 */
[----:B------:R-:W-:-:S02]  /*196f0*/  PLOP3.LUT P0, PT, PT, PT, PT, 0x8, 0x0 ;  /* 0x000000000000781c */ /* 0x000fc40003f0e170 */
[----:B------:R-:W-:Y:S02]  /*19700*/  IADD3 R151, R151, -0x8, RZ ;  /* 0xfffffff897977810 */ /* 0x000fe40007ffe0ff */
[----:B------:R-:W-:Y:S01]  /*19710*/  IADD3 R153, R153, 0x8, RZ ;  /* 0x0000000899997810 */ /* 0x000fe20007ffe0ff */
[----:B--2---:R-:W-:-:S04]  /*19720*/  FFMA R156, R157, R158, R156 ;  /* 0x0000009e9d9c7223 */ /* 0x004fc8000000009c */
[----:B----4-:R-:W-:-:S04]  /*19730*/  FFMA R50, R51, R50, R156 ;  /* 0x0000003233327223 */ /* 0x010fc8000000009c */
[----:B---3--:R-:W-:-:S04]  /*19740*/  FFMA R50, R53, R52, R50 ;  /* 0x0000003435327223 */ /* 0x008fc80000000032 */
[----:B------:R-:W-:-:S04]  /*19750*/  FFMA R50, R159, R160, R50 ;  /* 0x000000a09f327223 */ /* 0x000fc80000000032 */
[----:B------:R-:W-:-:S02]  /*19760*/  FFMA R156, R161, R162, R50 ;  /* 0x000000a2a19c7223 */ /* 0x000fc40000000032 */
.L_x_209:
[----:B------:R-:W-:-:S13]  /*19770*/  ISETP.NE.OR P0, PT, R151, RZ, P0 ;  /* 0x000000ff9700720c */ /* 0x000fda0000705670 */
[----:B------:R-:W-:Y:S05]  /*19780*/  @!P0 BRA `(.L_x_205) ;  /* 0x0000018000008947 */ /* 0x000fea0003800000 */
.L_x_206:
        /* <DEDUP_REMOVED lines=11> */
[----:B------:R-:W2:Y:S04]  /*19840*/  LDG.E.CONSTANT R50, [R42.64] ;  /* 0x0000000a2a327981 */ /* 0x000ea8000c1e9900 */
[----:B------:R-:W2:Y:S04]  /*19850*/  LDG.E.CONSTANT R51, [R40.64] ;  /* 0x0000000a28337981 */ /* 0x000ea8000c1e9900 */
[----:B------:R-:W3:Y:S04]  /*19860*/  LDG.E.CONSTANT R53, [R40.64+0x4] ;  /* 0x0000040a28357981 */ /* 0x000ee8000c1e9900 */
        /* <DEDUP_REMOVED lines=10> */
.L_x_205:
[----:B------:R-:W-:-:S04]  /*19910*/  IMAD.IADD R40, R154, 0x1, -R44 ;  /* 0x000000019a287824 */ /* 0x000fc800078e0a2c */
[----:B------:R0:W2:Y:S01]  /*19920*/  I2F R151, R40 ;  /* 0x0000002800977306 */ /* 0x0000a20000201400 */
[----:B------:R-:W-:Y:S05]  /*19930*/  @!P1 BRA `(.L_x_210) ;  /* 0x0000014000009947 */ /* 0x000fea0003800000 */
[C---:B0-----:R-:W-:Y:S02]  /*19940*/  IADD3 R40, P0, R153.reuse, R46, RZ ;  /* 0x0000002e99287210 */ /* 0x041fe40007f1e0ff */
[----:B------:R-:W-:-:S03]  /*19950*/  IADD3 R153, P3, R153, R55, RZ ;  /* 0x0000003799997210 */ /* 0x000fc60007f7e0ff */
[----:B------:R-:W-:Y:S01]  /*19960*/  IMAD.X R41, RZ, RZ, R45, P0 ;  /* 0x000000ffff297224 */ /* 0x000fe200000e062d */
[C---:B------:R-:W-:Y:S02]  /*19970*/  LEA R42, P0, R40.reuse, c[0x0][0x160], 0x2 ;  /* 0x00005800282a7a11 */ /* 0x040fe400078010ff */
[----:B------:R-:W-:Y:S02]  /*19980*/  IADD3.X R50, RZ, R155, RZ, P3, !PT ;  /* 0x0000009bff327210 */ /* 0x000fe40001ffe4ff */
[----:B------:R-:W-:Y:S02]  /*19990*/  LEA.HI.X R43, R40, c[0x0][0x164], R41, 0x2, P0 ;  /* 0x00005900282b7a11 */ /* 0x000fe400000f1429 */
[----:B------:R-:W-:-:S04]  /*199a0*/  LEA R40, P0, R153, c[0x0][0x168], 0x2 ;  /* 0x00005a0099287a11 */ /* 0x000fc800078010ff */
[----:B------:R-:W-:Y:S02]  /*199b0*/  LEA.HI.X R41, R153, c[0x0][0x16c], R50, 0x2, P0 ;  /* 0x00005b0099297a11 */ /* 0x000fe400000f1432 */
        /* <DEDUP_REMOVED lines=12> */
.L_x_210:
[----:B------:R-:W-:Y:S02]  /*19a80*/  FMUL R41, R156, c[0x0][0x1b4] ;  /* 0x00006d009c297a20 */ /* 0x000fe40000400000 */
[----:B------:R-:W-:Y:S02]  /*19a90*/  IMAD.MOV.U32 R52, RZ, RZ, 0x3bbb989d ;  /* 0x3bbb989dff347424 */ /* 0x000fe400078e00ff */
[----:B--2--5:R-:W-:Y:S02]  /*19aa0*/  FFMA R42, R151, R48, R41 ;  /* 0x00000030972a7223 */ /* 0x024fe40000000029 */
[----:B------:R-:W-:-:S03]  /*19ab0*/  IMAD.MOV.U32 R53, RZ, RZ, 0x437c0000 ;  /* 0x437c0000ff357424 */ /* 0x000fc600078e00ff */
[----:B------:R-:W-:-:S04]  /*19ac0*/  FSETP.GT.AND P0, PT, R42, R149, PT ;  /* 0x000000952a00720b */ /* 0x000fc80003f04000 */
[----:B0-----:R-:W-:-:S05]  /*19ad0*/  FSEL R40, R42, R149, P0 ;  /* 0x000000952a287208 */ /* 0x001fca0000000000 */
[----:B------:R-:W-:Y:S02]  /*19ae0*/  FADD R43, R42, -R40 ;  /* 0x800000282a2b7221 */ /* 0x000fe40000000000 */
[----:B------:R-:W-:Y:S01]  /*19af0*/  FADD R41, -R40, R149 ;  /* 0x0000009528297221 */ /* 0x000fe20000000100 */
[----:B------:R-:W-:Y:S01]  /*19b00*/  MOV R149, R40 ;  /* 0x0000002800957202 */ /* 0x000fe20000000f00 */
[-C--:B------:R-:W-:Y:S02]  /*19b10*/  FFMA.SAT R50, R43, R52.reuse, 0.5 ;  /* 0x3f0000002b327423 */ /* 0x080fe40000002034 */
[----:B------:R-:W-:Y:S02]  /*19b20*/  FFMA.SAT R42, R41, R52, 0.5 ;  /* 0x3f000000292a7423 */ /* 0x000fe40000002034 */
[-C--:B------:R-:W-:Y:S02]  /*19b30*/  FFMA.RM R51, R50, R53.reuse, 12582913 ;  /* 0x4b40000132337423 */ /* 0x080fe40000004035 */
[----:B------:R-:W-:-:S02]  /*19b40*/  FFMA.RM R42, R42, R53, 12582913 ;  /* 0x4b4000012a2a7423 */ /* 0x000fc40000004035 */
[----:B------:R-:W-:-:S04]  /*19b50*/  FADD R50, R51, -12583039 ;  /* 0xcb40007f33327421 */ /* 0x000fc80000000000 */
[----:B------:R-:W-:-:S04]  /*19b60*/  FFMA R50, R43, 1.4426950216293334961, -R50 ;  /* 0x3fb8aa3b2b327823 */ /* 0x000fc80000000832 */
[----:B------:R-:W-:Y:S02]  /*19b70*/  FFMA R53, R43, 1.925963033500011079e-08, R50 ;  /* 0x32a570602b357823 */ /* 0x000fe40000000032 */
[C---:B------:R-:W-:Y:S02]  /*19b80*/  FADD R50, R42.reuse, -12583039 ;  /* 0xcb40007f2a327421 */ /* 0x040fe40000000000 */
[----:B------:R-:W-:Y:S02]  /*19b90*/  IMAD.SHL.U32 R43, R42, 0x800000, RZ ;  /* 0x008000002a2b7824 */ /* 0x000fe400078e00ff */
[C---:B------:R-:W-:Y:S01]  /*19ba0*/  FFMA R50, R41.reuse, 1.4426950216293334961, -R50 ;  /* 0x3fb8aa3b29327823 */ /* 0x040fe20000000832 */
[----:B------:R-:W0:Y:S01]  /*19bb0*/  MUFU.EX2 R53, R53 ;  /* 0x0000003500357308 */ /* 0x000e220000000800 */
[----:B------:R-:W-:Y:S02]  /*19bc0*/  IMAD.MOV.U32 R42, RZ, RZ, RZ ;  /* 0x000000ffff2a7224 */ /* 0x000fe400078e00ff */
[----:B------:R-:W-:Y:S01]  /*19bd0*/  FFMA R41, R41, 1.925963033500011079e-08, R50 ;  /* 0x32a5706029297823 */ /* 0x000fe20000000032 */
[----:B------:R-:W-:-:S04]  /*19be0*/  SHF.L.U32 R50, R51, 0x17, RZ ;  /* 0x0000001733327819 */ /* 0x000fc800000006ff */
        /* <DEDUP_REMOVED lines=12> */
.L_x_214:
[----:B------:R-:W-:-:S05]  /*19cb0*/  IADD3 R41, P3, R42, R55, RZ ;  /* 0x000000372a297210 */ /* 0x000fca0007f7e0ff */
[----:B0-----:R-:W-:Y:S01]  /*19cc0*/  IMAD.X R52, RZ, RZ, R155, P3 ;  /* 0x000000ffff347224 */ /* 0x001fe200018e069b */
[----:B------:R-:W-:-:S04]  /*19cd0*/  LEA R40, P3, R41, c[0x0][0x170], 0x2 ;  /* 0x00005c0029287a11 */ /* 0x000fc800078610ff */
[----:B------:R-:W-:Y:S02]  /*19ce0*/  LEA.HI.X R41, R41, c[0x0][0x174], R52, 0x2, P3 ;  /* 0x00005d0029297a11 */ /* 0x000fe400018f1434 */
[----:B-1----:R-:W-:-:S03]  /*19cf0*/  LEA R52, R42, UR13, 0x2 ;  /* 0x0000000d2a347c11 */ /* 0x002fc6000f8e10ff */
[----:B------:R-:W2:Y:S04]  /*19d00*/  LDG.E.CONSTANT R53, [R40.64] ;  /* 0x0000000a28357981 */ /* 0x000ea8000c1e9900 */
[----:B------:R-:W3:Y:S04]  /*19d10*/  LDL R156, [R52] ;  /* 0x00000000349c7983 */ /* 0x000ee80000100800 */
[----:B------:R-:W4:Y:S04]  /*19d20*/  LDG.E.CONSTANT R151, [R40.64+0x4] ;  /* 0x0000040a28977981 */ /* 0x000f28000c1e9900 */
[----:B------:R-:W5:Y:S04]  /*19d30*/  LDL R159, [R52+0x4] ;  /* 0x00000400349f7983 */ /* 0x000f680000100800 */
[----:B------:R-:W5:Y:S04]  /*19d40*/  LDG.E.CONSTANT R153, [R40.64+0x8] ;  /* 0x0000080a28997981 */ /* 0x000f68000c1e9900 */
[----:B------:R-:W5:Y:S04]  /*19d50*/  LDL R161, [R52+0x8] ;  /* 0x0000080034a17983 */ /* 0x000f680000100800 */
[----:B------:R0:W5:Y:S04]  /*19d60*/  LDG.E.CONSTANT R157, [R40.64+0xc] ;  /* 0x00000c0a289d7981 */ /* 0x000168000c1e9900 */
[----:B------:R-:W5:Y:S01]  /*19d70*/  LDL R162, [R52+0xc] ;  /* 0x00000c0034a27983 */ /* 0x000f620000100800 */
[----:B--2---:R-:W-:-:S04]  /*19d80*/  FMUL R53, R50, R53 ;  /* 0x0000003532357220 */ /* 0x004fc80000400000 */
[----:B---3--:R-:W-:Y:S02]  /*19d90*/  FFMA R53, R43, R156, R53 ;  /* 0x0000009c2b357223 */ /* 0x008fe40000000035 */
[----:B----4-:R-:W-:-:S04]  /*19da0*/  FMUL R156, R50, R151 ;  /* 0x00000097329c7220 */ /* 0x010fc80000400000 */
[----:B-----5:R-:W-:Y:S01]  /*19db0*/  FFMA R151, R43, R159, R156 ;  /* 0x0000009f2b977223 */ /* 0x020fe2000000009c */
[----:B------:R-:W-:Y:S01]  /*19dc0*/  IADD3 R156, R42, 0x4, RZ ;  /* 0x000000042a9c7810 */ /* 0x000fe20007ffe0ff */
[----:B------:R-:W-:-:S03]  /*19dd0*/  FMUL R158, R50, R153 ;  /* 0x00000099329e7220 */ /* 0x000fc60000400000 */
[----:B0-----:R-:W-:Y:S01]  /*19de0*/  IADD3 R41, P3, R156, R55, RZ ;  /* 0x000000379c297210 */ /* 0x001fe20007f7e0ff */
[----:B------:R-:W-:-:S04]  /*19df0*/  FFMA R153, R43, R161, R158 ;  /* 0x000000a12b997223 */ /* 0x000fc8000000009e */
[----:B------:R-:W-:Y:S01]  /*19e00*/  IMAD.X R158, RZ, RZ, R155, P3 ;  /* 0x000000ffff9e7224 */ /* 0x000fe200018e069b */
[----:B------:R-:W-:Y:S01]  /*19e10*/  LEA R40, P3, R41, c[0x0][0x170], 0x2 ;  /* 0x00005c0029287a11 */ /* 0x000fe200078610ff */
[----:B------:R-:W-:-:S03]  /*19e20*/  FMUL R160, R50, R157 ;  /* 0x0000009d32a07220 */ /* 0x000fc60000400000 */
[----:B------:R-:W-:Y:S01]  /*19e30*/  LEA.HI.X R41, R41, c[0x0][0x174], R158, 0x2, P3 ;  /* 0x00005d0029297a11 */ /* 0x000fe200018f149e */
[----:B------:R0:W-:Y:S01]  /*19e40*/  STL [R52], R53 ;  /* 0x0000003534007387 */ /* 0x0001e20000100800 */
[----:B------:R-:W-:-:S03]  /*19e50*/  FFMA R157, R43, R162, R160 ;  /* 0x000000a22b9d7223 */ /* 0x000fc600000000a0 */
[----:B------:R-:W2:Y:S04]  /*19e60*/  LDG.E.CONSTANT R161, [R40.64+0x4] ;  /* 0x0000040a28a17981 */ /* 0x000ea8000c1e9900 */
[----:B------:R1:W-:Y:S01]  /*19e70*/  STL [R52+0x4], R151 ;  /* 0x0000049734007387 */ /* 0x0003e20000100800 */
[----:B0-----:R-:W-:-:S03]  /*19e80*/  LEA R53, R156, UR13, 0x2 ;  /* 0x0000000d9c357c11 */ /* 0x001fc6000f8e10ff */
[----:B------:R-:W-:Y:S04]  /*19e90*/  STL [R52+0x8], R153 ;  /* 0x0000089934007387 */ /* 0x000fe80000100800 */
[----:B------:R2:W-:Y:S04]  /*19ea0*/  STL [R52+0xc], R157 ;  /* 0x00000c9d34007387 */ /* 0x0005e80000100800 */
[----:B------:R-:W3:Y:S04]  /*19eb0*/  LDL R158, [R53+0x4] ;  /* 0x00000400359e7983 */ /* 0x000ee80000100800 */
[----:B------:R-:W4:Y:S04]  /*19ec0*/  LDG.E.CONSTANT R163, [R40.64+0x8] ;  /* 0x0000080a28a37981 */ /* 0x000f28000c1e9900 */
[----:B------:R-:W5:Y:S04]  /*19ed0*/  LDL R164, [R53+0x8] ;  /* 0x0000080035a47983 */ /* 0x000f680000100800 */
[----:B------:R0:W5:Y:S04]  /*19ee0*/  LDG.E.CONSTANT R159, [R40.64] ;  /* 0x0000000a289f7981 */ /* 0x000168000c1e9900 */
[----:B------:R0:W5:Y:S04]  /*19ef0*/  LDG.E.CONSTANT R165, [R40.64+0xc] ;  /* 0x00000c0a28a57981 */ /* 0x000168000c1e9900 */
[----:B------:R-:W5:Y:S04]  /*19f00*/  LDL R156, [R53] ;  /* 0x00000000359c7983 */ /* 0x000f680000100800 */
[----:B-1----:R-:W5:Y:S01]  /*19f10*/  LDL R151, [R53+0xc] ;  /* 0x00000c0035977983 */ /* 0x002f620000100800 */
[----:B--2---:R-:W-:-:S04]  /*19f20*/  FMUL R52, R50, R161 ;  /* 0x000000a132347220 */ /* 0x004fc80000400000 */
[----:B---3--:R-:W-:Y:S01]  /*19f30*/  FFMA R158, R43, R158, R52 ;  /* 0x0000009e2b9e7223 */ /* 0x008fe20000000034 */
[----:B------:R-:W-:Y:S01]  /*19f40*/  IADD3 R52, R42, 0x8, RZ ;  /* 0x000000082a347810 */ /* 0x000fe20007ffe0ff */
[----:B----4-:R-:W-:-:S03]  /*19f50*/  FMUL R160, R50, R163 ;  /* 0x000000a332a07220 */ /* 0x010fc60000400000 */
[----:B0-----:R-:W-:Y:S01]  /*19f60*/  IADD3 R41, P3, R52, R55, RZ ;  /* 0x0000003734297210 */ /* 0x001fe20007f7e0ff */
[----:B-----5:R-:W-:-:S03]  /*19f70*/  FFMA R160, R43, R164, R160 ;  /* 0x000000a42ba07223 */ /* 0x020fc600000000a0 */
[----:B------:R-:W-:Y:S02]  /*19f80*/  IADD3.X R164, RZ, R155, RZ, P3, !PT ;  /* 0x0000009bffa47210 */ /* 0x000fe40001ffe4ff */
[----:B------:R-:W-:Y:S01]  /*19f90*/  LEA R40, P3, R41, c[0x0][0x170], 0x2 ;  /* 0x00005c0029287a11 */ /* 0x000fe200078610ff */
[----:B------:R-:W-:-:S03]  /*19fa0*/  FMUL R159, R50, R159 ;  /* 0x0000009f329f7220 */ /* 0x000fc60000400000 */
[----:B------:R-:W-:Y:S01]  /*19fb0*/  LEA.HI.X R41, R41, c[0x0][0x174], R164, 0x2, P3 ;  /* 0x00005d0029297a11 */ /* 0x000fe200018f14a4 */
[----:B------:R-:W-:Y:S01]  /*19fc0*/  FMUL R162, R50, R165 ;  /* 0x000000a532a27220 */ /* 0x000fe20000400000 */
[----:B------:R-:W-:Y:S01]  /*19fd0*/  LEA R52, R52, UR13, 0x2 ;  /* 0x0000000d34347c11 */ /* 0x000fe2000f8e10ff */
[C---:B------:R-:W-:Y:S01]  /*19fe0*/  FFMA R156, R43.reuse, R156, R159 ;  /* 0x0000009c2b9c7223 */ /* 0x040fe2000000009f */
[----:B------:R-:W-:Y:S01]  /*19ff0*/  STL [R53+0x4], R158 ;  /* 0x0000049e35007387 */ /* 0x000fe20000100800 */
[----:B------:R-:W-:-:S03]  /*1a000*/  FFMA R162, R43, R151, R162 ;  /* 0x000000972ba27223 */ /* 0x000fc600000000a2 */
[----:B------:R-:W-:Y:S04]  /*1a010*/  STL [R53+0x8], R160 ;  /* 0x000008a035007387 */ /* 0x000fe80000100800 */
[----:B------:R-:W2:Y:S04]  /*1a020*/  LDG.E.CONSTANT R151, [R40.64] ;  /* 0x0000000a28977981 */ /* 0x000ea8000c1e9900 */
[----:B------:R0:W-:Y:S04]  /*1a030*/  STL [R53], R156 ;  /* 0x0000009c35007387 */ /* 0x0001e80000100800 */
[----:B------:R1:W-:Y:S04]  /*1a040*/  STL [R53+0xc], R162 ;  /* 0x00000ca235007387 */ /* 0x0003e80000100800 */
[----:B------:R-:W3:Y:S04]  /*1a050*/  LDG.E.CONSTANT R153, [R40.64+0x4] ;  /* 0x0000040a28997981 */ /* 0x000ee8000c1e9900 */
[----:B0-----:R-:W4:Y:S04]  /*1a060*/  LDL R156, [R52] ;  /* 0x00000000349c7983 */ /* 0x001f280000100800 */
[----:B------:R-:W5:Y:S04]  /*1a070*/  LDL R161, [R52+0x4] ;  /* 0x0000040034a17983 */ /* 0x000f680000100800 */
[----:B------:R-:W5:Y:S04]  /*1a080*/  LDG.E.CONSTANT R157, [R40.64+0x8] ;  /* 0x0000080a289d7981 */ /* 0x000f68000c1e9900 */
[----:B------:R-:W5:Y:S04]  /*1a090*/  LDL R163, [R52+0x8] ;  /* 0x0000080034a37983 */ /* 0x000f680000100800 */
[----:B------:R0:W5:Y:S04]  /*1a0a0*/  LDG.E.CONSTANT R159, [R40.64+0xc] ;  /* 0x00000c0a289f7981 */ /* 0x000168000c1e9900 */
[----:B------:R-:W5:Y:S01]  /*1a0b0*/  LDL R164, [R52+0xc] ;  /* 0x00000c0034a47983 */ /* 0x000f620000100800 */
[----:B--2---:R-:W-:-:S04]  /*1a0c0*/  FMUL R151, R50, R151 ;  /* 0x0000009732977220 */ /* 0x004fc80000400000 */
[----:B----4-:R-:W-:Y:S02]  /*1a0d0*/  FFMA R151, R43, R156, R151 ;  /* 0x0000009c2b977223 */ /* 0x010fe40000000097 */
[----:B---3--:R-:W-:-:S04]  /*1a0e0*/  FMUL R156, R50, R153 ;  /* 0x00000099329c7220 */ /* 0x008fc80000400000 */
        /* <DEDUP_REMOVED lines=9> */
[----:B------:R-:W-:Y:S01]  /*1a180*/  FFMA R159, R43, R164, R160 ;  /* 0x000000a42b9f7223 */ /* 0x000fe200000000a0 */
[----:B------:R0:W-:Y:S01]  /*1a190*/  STL [R52], R151 ;  /* 0x0000009734007387 */ /* 0x0001e20000100800 */
[----:B-1----:R-:W-:-:S03]  /*1a1a0*/  LEA R53, R156, UR13, 0x2 ;  /* 0x0000000d9c357c11 */ /* 0x002fc6000f8e10ff */
[----:B------:R-:W2:Y:S04]  /*1a1b0*/  LDG.E.CONSTANT R161, [R40.64+0x4] ;  /* 0x0000040a28a17981 */ /* 0x000ea8000c1e9900 */
[----:B------:R-:W3:Y:S04]  /*1a1c0*/  LDG.E.CONSTANT R163, [R40.64+0x8] ;  /* 0x0000080a28a37981 */ /* 0x000ee8000c1e9900 */
[----:B0-----:R-:W4:Y:S04]  /*1a1d0*/  LDG.E.CONSTANT R151, [R40.64] ;  /* 0x0000000a28977981 */ /* 0x001f28000c1e9900 */
[----:B------:R-:W5:Y:S04]  /*1a1e0*/  LDG.E.CONSTANT R165, [R40.64+0xc] ;  /* 0x00000c0a28a57981 */ /* 0x000f68000c1e9900 */
[----:B------:R0:W-:Y:S04]  /*1a1f0*/  STL [R52+0x4], R153 ;  /* 0x0000049934007387 */ /* 0x0001e80000100800 */
[----:B------:R-:W-:Y:S04]  /*1a200*/  STL [R52+0x8], R157 ;  /* 0x0000089d34007387 */ /* 0x000fe80000100800 */
[----:B------:R2:W-:Y:S04]  /*1a210*/  STL [R52+0xc], R159 ;  /* 0x00000c9f34007387 */ /* 0x0005e80000100800 */
[----:B------:R-:W5:Y:S04]  /*1a220*/  LDL R156, [R53] ;  /* 0x00000000359c7983 */ /* 0x000f680000100800 */
[----:B------:R-:W5:Y:S04]  /*1a230*/  LDL R162, [R53+0x4] ;  /* 0x0000040035a27983 */ /* 0x000f680000100800 */
[----:B------:R-:W5:Y:S04]  /*1a240*/  LDL R164, [R53+0x8] ;  /* 0x0000080035a47983 */ /* 0x000f680000100800 */
[----:B0-----:R-:W5:Y:S01]  /*1a250*/  LDL R153, [R53+0xc] ;  /* 0x00000c0035997983 */ /* 0x001f620000100800 */
[----:B------:R-:W-:-:S04]  /*1a260*/  IADD3 R51, R51, -0x10, RZ ;  /* 0xfffffff033337810 */ /* 0x000fc80007ffe0ff */
[----:B------:R-:W-:Y:S02]  /*1a270*/  ISETP.GT.AND P3, PT, R51, 0xc, PT ;  /* 0x0000000c3300780c */ /* 0x000fe40003f64270 */
[----:B------:R-:W-:Y:S01]  /*1a280*/  IADD3 R42, R42, 0x10, RZ ;  /* 0x000000102a2a7810 */ /* 0x000fe20007ffe0ff */
        /* <DEDUP_REMOVED lines=8> */
[----:B------:R0:W-:Y:S04]  /*1a310*/  STL [R53], R156 ;  /* 0x0000009c35007387 */ /* 0x0001e80000100800 */
[----:B------:R0:W-:Y:S04]  /*1a320*/  STL [R53+0x4], R52 ;  /* 0x0000043435007387 */ /* 0x0001e80000100800 */
[----:B------:R0:W-:Y:S04]  /*1a330*/  STL [R53+0x8], R158 ;  /* 0x0000089e35007387 */ /* 0x0001e80000100800 */
[----:B------:R0:W-:Y:S01]  /*1a340*/  STL [R53+0xc], R160 ;  /* 0x00000ca035007387 */ /* 0x0001e20000100800 */
[----:B------:R-:W-:Y:S05]  /*1a350*/  @P3 BRA `(.L_x_214) ;  /* 0xfffff95000003947 */ /* 0x000fea000383ffff */
.L_x_213:
[----:B------:R-:W-:-:S13]  /*1a360*/  ISETP.GT.AND P3, PT, R51, 0x4, PT ;  /* 0x000000043300780c */ /* 0x000fda0003f64270 */
[----:B------:R-:W-:Y:S05]  /*1a370*/  @!P3 BRA `(.L_x_215) ;  /* 0x000003600000b947 */ /* 0x000fea0003800000 */
        /* <DEDUP_REMOVED lines=20> */
[----:B------:R-:W-:-:S03]  /*1a4c0*/  FFMA R153, R43, R161, R158 ;  /* 0x000000a12b997223 */ /* 0x000fc6000000009e */
[----:B------:R-:W-:Y:S02]  /*1a4d0*/  IADD3.X R158, RZ, R155, RZ, P0, !PT ;  /* 0x0000009bff9e7210 */ /* 0x000fe400007fe4ff */
[----:B------:R-:W-:Y:S01]  /*1a4e0*/  LEA R40, P0, R41, c[0x0][0x170], 0x2 ;  /* 0x00005c0029287a11 */ /* 0x000fe200078010ff */
[----:B------:R-:W-:-:S03]  /*1a4f0*/  FMUL R160, R50, R157 ;  /* 0x0000009d32a07220 */ /* 0x000fc60000400000 */
[----:B------:R-:W-:Y:S01]  /*1a500*/  LEA.HI.X R41, R41, c[0x0][0x174], R158, 0x2, P0 ;  /* 0x00005d0029297a11 */ /* 0x000fe200000f149e */
[----:B------:R0:W-:Y:S01]  /*1a510*/  STL [R52], R53 ;  /* 0x0000003534007387 */ /* 0x0001e20000100800 */
[----:B------:R-:W-:-:S03]  /*1a520*/  FFMA R157, R43, R162, R160 ;  /* 0x000000a22b9d7223 */ /* 0x000fc600000000a0 */
[----:B------:R-:W2:Y:S04]  /*1a530*/  LDG.E.CONSTANT R159, [R40.64] ;  /* 0x0000000a289f7981 */ /* 0x000ea8000c1e9900 */
[----:B------:R-:W3:Y:S01]  /*1a540*/  LDG.E.CONSTANT R161, [R40.64+0x4] ;  /* 0x0000040a28a17981 */ /* 0x000ee2000c1e9900 */
[----:B0-----:R-:W-:-:S03]  /*1a550*/  LEA R53, R156, UR13, 0x2 ;  /* 0x0000000d9c357c11 */ /* 0x001fc6000f8e10ff */
[----:B------:R-:W4:Y:S04]  /*1a560*/  LDG.E.CONSTANT R163, [R40.64+0x8] ;  /* 0x0000080a28a37981 */ /* 0x000f28000c1e9900 */
        /* <DEDUP_REMOVED lines=8> */
[----:B------:R-:W-:-:S02]  /*1a5f0*/  PLOP3.LUT P0, PT, PT, PT, PT, 0x8, 0x0 ;  /* 0x000000000000781c */ /* 0x000fc40003f0e170 */
[----:B------:R-:W-:Y:S02]  /*1a600*/  IADD3 R51, R51, -0x8, RZ ;  /* 0xfffffff833337810 */ /* 0x000fe40007ffe0ff */
        /* <DEDUP_REMOVED lines=12> */
[----:B------:R0:W-:Y:S02]  /*1a6d0*/  STL [R53+0xc], R160 ;  /* 0x00000ca035007387 */ /* 0x0001e40000100800 */
.L_x_215:
[----:B------:R-:W-:-:S13]  /*1a6e0*/  ISETP.NE.OR P0, PT, R51, RZ, P0 ;  /* 0x000000ff3300720c */ /* 0x000fda0000705670 */
[----:B------:R-:W-:Y:S05]  /*1a6f0*/  @!P0 BRA `(.L_x_211) ;  /* 0x000001d000008947 */ /* 0x000fea0003800000 */
.L_x_212:
[----:B------:R-:W-:-:S05]  /*1a700*/  IADD3 R41, P0, R42, R55, RZ ;  /* 0x000000372a297210 */ /* 0x000fca0007f1e0ff */
[----:B0-----:R-:W-:Y:S01]  /*1a710*/  IMAD.X R52, RZ, RZ, R155, P0 ;  /* 0x000000ffff347224 */ /* 0x001fe200000e069b */
[----:B------:R-:W-:-:S04]  /*1a720*/  LEA R40, P0, R41, c[0x0][0x170], 0x2 ;  /* 0x00005c0029287a11 */ /* 0x000fc800078010ff */
[----:B------:R-:W-:Y:S02]  /*1a730*/  LEA.HI.X R41, R41, c[0x0][0x174], R52, 0x2, P0 ;  /* 0x00005d0029297a11 */ /* 0x000fe400000f1434 */
[----:B-1----:R-:W-:-:S03]  /*1a740*/  LEA R52, R42, UR13, 0x2 ;  /* 0x0000000d2a347c11 */ /* 0x002fc6000f8e10ff */
[----:B------:R-:W2:Y:S04]  /*1a750*/  LDG.E.CONSTANT R151, [R40.64+0x4] ;  /* 0x0000040a28977981 */ /* 0x000ea8000c1e9900 */
[----:B------:R-:W3:Y:S04]  /*1a760*/  LDG.E.CONSTANT R153, [R40.64+0x8] ;  /* 0x0000080a28997981 */ /* 0x000ee8000c1e9900 */
[----:B------:R-:W4:Y:S04]  /*1a770*/  LDG.E.CONSTANT R53, [R40.64] ;  /* 0x0000000a28357981 */ /* 0x000f28000c1e9900 */
[----:B------:R-:W5:Y:S04]  /*1a780*/  LDG.E.CONSTANT R157, [R40.64+0xc] ;  /* 0x00000c0a289d7981 */ /* 0x000f68000c1e9900 */
[----:B------:R-:W5:Y:S04]  /*1a790*/  LDL R158, [R52+0x4] ;  /* 0x00000400349e7983 */ /* 0x000f680000100800 */
[----:B------:R-:W5:Y:S04]  /*1a7a0*/  LDL R160, [R52+0x8] ;  /* 0x0000080034a07983 */ /* 0x000f680000100800 */
[----:B------:R-:W5:Y:S04]  /*1a7b0*/  LDL R156, [R52] ;  /* 0x00000000349c7983 */ /* 0x000f680000100800 */
[----:B------:R-:W5:Y:S01]  /*1a7c0*/  LDL R162, [R52+0xc] ;  /* 0x00000c0034a27983 */ /* 0x000f620000100800 */
[----:B------:R-:W-:-:S04]  /*1a7d0*/  IADD3 R51, R51, -0x4, RZ ;  /* 0xfffffffc33337810 */ /* 0x000fc80007ffe0ff */
[----:B------:R-:W-:Y:S02]  /*1a7e0*/  ISETP.NE.AND P0, PT, R51, RZ, PT ;  /* 0x000000ff3300720c */ /* 0x000fe40003f05270 */
        /* <DEDUP_REMOVED lines=8> */
[----:B------:R-:W-:-:S03]  /*1a870*/  FFMA R153, R43, R162, R157 ;  /* 0x000000a22b997223 */ /* 0x000fc6000000009d */
[----:B------:R0:W-:Y:S04]  /*1a880*/  STL [R52], R53 ;  /* 0x0000003534007387 */ /* 0x0001e80000100800 */
[----:B------:R0:W-:Y:S04]  /*1a890*/  STL [R52+0x4], R41 ;  /* 0x0000042934007387 */ /* 0x0001e80000100800 */
[----:B------:R0:W-:Y:S04]  /*1a8a0*/  STL [R52+0x8], R151 ;  /* 0x0000089734007387 */ /* 0x0001e80000100800 */
[----:B------:R0:W-:Y:S02]  /*1a8b0*/  STL [R52+0xc], R153 ;  /* 0x00000c9934007387 */ /* 0x0001e40000100800 */
[----:B0-----:R-:W-:Y:S05]  /*1a8c0*/  @P0 BRA `(.L_x_212) ;  /* 0xfffffe3000000947 */ /* 0x001fea000383ffff */
.L_x_211:
[----:B------:R-:W-:Y:S05]  /*1a8d0*/  @!P1 BRA `(.L_x_216) ;  /* 0x0000018000009947 */ /* 0x000fea0003800000 */
[C---:B------:R-:W-:Y:S02]  /*1a8e0*/  IADD3 R55, P0, R42.reuse, R55, RZ ;  /* 0x000000372a377210 */ /* 0x040fe40007f1e0ff */
[----:B-1----:R-:W-:-:S03]  /*1a8f0*/  LEA R42, R42, UR13, 0x2 ;  /* 0x0000000d2a2a7c11 */ /* 0x002fc6000f8e10ff */
[----:B0-----:R-:W-:Y:S01]  /*1a900*/  IMAD.X R52, RZ, RZ, R155, P0 ;  /* 0x000000ffff347224 */ /* 0x001fe200000e069b */
[----:B------:R-:W-:-:S04]  /*1a910*/  LEA R40, P0, R55, c[0x0][0x170], 0x2 ;  /* 0x00005c0037287a11 */ /* 0x000fc800078010ff */
[----:B------:R-:W-:Y:S02]  /*1a920*/  LEA.HI.X R41, R55, c[0x0][0x174], R52, 0x2, P0 ;  /* 0x00005d0037297a11 */ /* 0x000fe400000f1434 */
[----:B------:R-:W2:Y:S04]  /*1a930*/  LDL R52, [R42] ;  /* 0x000000002a347983 */ /* 0x000ea80000100800 */
[----:B------:R-:W3:Y:S01]  /*1a940*/  LDG.E.CONSTANT R51, [R40.64] ;  /* 0x0000000a28337981 */ /* 0x000ee2000c1e9900 */
[----:B------:R-:W-:Y:S01]  /*1a950*/  ISETP.NE.AND P0, PT, R2, 0x1, PT ;  /* 0x000000010200780c */ /* 0x000fe20003f05270 */
[----:B---3--:R-:W-:-:S04]  /*1a960*/  FMUL R51, R50, R51 ;  /* 0x0000003332337220 */ /* 0x008fc80000400000 */
[----:B--2---:R-:W-:-:S05]  /*1a970*/  FFMA R51, R43, R52, R51 ;  /* 0x000000342b337223 */ /* 0x004fca0000000033 */
[----:B------:R0:W-:Y:S03]  /*1a980*/  STL [R42], R51 ;  /* 0x000000332a007387 */ /* 0x0001e60000100800 */
[----:B------:R-:W-:Y:S05]  /*1a990*/  @!P0 BRA `(.L_x_216) ;  /* 0x000000c000008947 */ /* 0x000fea0003800000 */
[----:B0-----:R-:W2:Y:S04]  /*1a9a0*/  LDG.E.CONSTANT R51, [R40.64+0x4] ;  /* 0x0000040a28337981 */ /* 0x001ea8000c1e9900 */
[----:B------:R-:W3:Y:S01]  /*1a9b0*/  LDL R53, [R42+0x4] ;  /* 0x000004002a357983 */ /* 0x000ee20000100800 */
[----:B------:R-:W-:Y:S01]  /*1a9c0*/  ISETP.NE.AND P0, PT, R2, 0x2, PT ;  /* 0x000000020200780c */ /* 0x000fe20003f05270 */
[----:B--2---:R-:W-:-:S04]  /*1a9d0*/  FMUL R52, R50, R51 ;  /* 0x0000003332347220 */ /* 0x004fc80000400000 */
[----:B---3--:R-:W-:-:S05]  /*1a9e0*/  FFMA R51, R43, R53, R52 ;  /* 0x000000352b337223 */ /* 0x008fca0000000034 */
[----:B------:R0:W-:Y:S03]  /*1a9f0*/  STL [R42+0x4], R51 ;  /* 0x000004332a007387 */ /* 0x0001e60000100800 */
[----:B------:R-:W-:Y:S05]  /*1aa00*/  @!P0 BRA `(.L_x_216) ;  /* 0x0000005000008947 */ /* 0x000fea0003800000 */
[----:B------:R-:W2:Y:S04]  /*1aa10*/  LDG.E.CONSTANT R41, [R40.64+0x8] ;  /* 0x0000080a28297981 */ /* 0x000ea8000c1e9900 */
[----:B0-----:R-:W3:Y:S01]  /*1aa20*/  LDL R51, [R42+0x8] ;  /* 0x000008002a337983 */ /* 0x001ee20000100800 */
[----:B--2---:R-:W-:-:S04]  /*1aa30*/  FMUL R50, R50, R41 ;  /* 0x0000002932327220 */ /* 0x004fc80000400000 */
[----:B---3--:R-:W-:-:S05]  /*1aa40*/  FFMA R43, R43, R51, R50 ;  /* 0x000000332b2b7223 */ /* 0x008fca0000000032 */
[----:B------:R0:W-:Y:S02]  /*1aa50*/  STL [R42+0x8], R43 ;  /* 0x0000082b2a007387 */ /* 0x0001e40000100800 */
.L_x_216:
[----:B------:R-:W-:-:S04]  /*1aa60*/  IADD3 R154, R154, 0x1, RZ ;  /* 0x000000019a9a7810 */ /* 0x000fc80007ffe0ff */
[----:B------:R-:W-:-:S13]  /*1aa70*/  ISETP.GE.U32.AND P0, PT, R154, R47, PT ;  /* 0x0000002f9a00720c */ /* 0x000fda0003f06070 */
[----:B------:R-:W-:Y:S01]  /*1aa80*/  @P0 CALL.REL.NOINC `(.L_x_217) ;  /* 0x0000001000000944 */ /* 0x000fe20003c00000 */
[----:B------:R-:W-:Y:S05]  /*1aa90*/  BRA `(.L_x_218) ;  /* 0xffffe38000007947 */ /* 0x000fea000383ffff */
.L_x_217:
[----:B------:R-:W-:Y:S05]  /*1aaa0*/  BSYNC B1 ;  /* 0x0000000000017941 */ /* 0x000fea0003800000 */
.L_x_204:
        /* <DEDUP_REMOVED lines=9> */
[----:B0-----:R-:W-:Y:S01]  /*1ab40*/  IMAD.MOV.U32 R52, RZ, RZ, R150 ;  /* 0x000000ffff347224 */ /* 0x001fe200078e0096 */
[----:B------:R-:W-:-:S02]  /*1ab50*/  MOV R40, 0x1ab70 ;  /* 0x0001ab7000287802 */ /* 0x000fc40000000f00 */
[----:B-1----:R-:W-:Y:S05]  /*1ab60*/  CALL.REL.NOINC `($flash_attention$__cuda_sm20_rcp_rn_f32_slowpath) ;  /* 0x000012d000007944 */ /* 0x002fea0003c00000 */
[----:B------:R-:W-:Y:S01]  /*1ab70*/  IMAD.MOV.U32 R151, RZ, RZ, R53 ;  /* 0x000000ffff977224 */ /* 0x000fe200078e0035 */
[----:B------:R-:W-:Y:S05]  /*1ab80*/  BRA `(.L_x_222) ;  /* 0x0000004000007947 */ /* 0x000fea0003800000 */
.L_x_221:
[----:B------:R-:W2:Y:S02]  /*1ab90*/  MUFU.RCP R151, R150 ;  /* 0x0000009600977308 */ /* 0x000ea40000001000 */
[----:B--2---:R-:W-:-:S04]  /*1aba0*/  FFMA R40, R150, R151, -1 ;  /* 0xbf80000096287423 */ /* 0x004fc80000000097 */
[----:B------:R-:W-:-:S04]  /*1abb0*/  FADD.FTZ R40, -R40, -RZ ;  /* 0x800000ff28287221 */ /* 0x000fc80000010100 */
[----:B------:R-:W-:-:S02]  /*1abc0*/  FFMA R151, R151, R40, R151 ;  /* 0x0000002897977223 */ /* 0x000fc40000000097 */
.L_x_222:
[----:B------:R-:W-:Y:S05]  /*1abd0*/  BSYNC B2 ;  /* 0x0000000000027941 */ /* 0x000fea0003800000 */
.L_x_220:
[----:B------:R-:W-:Y:S05]  /*1abe0*/  BSYNC B1 ;  /* 0x0000000000017941 */ /* 0x000fea0003800000 */
.L_x_219:
        /* <DEDUP_REMOVED lines=9> */
.L_x_226:
        /* <DEDUP_REMOVED lines=10> */
[----:B------:R-:W5:Y:S01]  /*1ad20*/  LDL.128 R48, [UR8] ;  /* 0x00000008ff307983 */ /* 0x000f620008100c00 */
        /* <DEDUP_REMOVED lines=30> */
[----:B-----5:R-:W-:Y:S01]  /*1af10*/  FMUL R155, R48, R151 ;  /* 0x00000097309b7220 */ /* 0x020fe20000400000 */
[----:B------:R-:W-:Y:S01]  /*1af20*/  LEA.HI.X R43, R43, c[0x0][0x17c], R46, 0x2, P4 ;  /* 0x00005f002b2b7a11 */ /* 0x000fe200020f142e */
[----:B------:R-:W-:Y:S01]  /*1af30*/  FMUL R49, R151, R49 ;  /* 0x0000003197317220 */ /* 0x000fe20000400000 */
[----:B------:R-:W-:Y:S01]  /*1af40*/  STG.E [R40.64+0x8], R165 ;  /* 0x000008a528007986 */ /* 0x000fe2000c10190a */
[----:B------:R-:W-:Y:S01]  /*1af50*/  LEA.HI.X R45, R45, c[0x0][0x17c], R154, 0x2, P2 ;  /* 0x00005f002d2d7a11 */ /* 0x000fe200010f149a */
[----:B------:R-:W-:-:S02]  /*1af60*/  FMUL R51, R151, R51 ;  /* 0x0000003397337220 */ /* 0x000fc40000400000 */
[----:B------:R1:W-:Y:S01]  /*1af70*/  STG.E [R40.64+0xc], R47 ;  /* 0x00000c2f28007986 */ /* 0x0003e2000c10190a */
[C---:B----4-:R-:W-:Y:S02]  /*1af80*/  FMUL R53, R151.reuse, R53 ;  /* 0x0000003597357220 */ /* 0x050fe40000400000 */
        /* <DEDUP_REMOVED lines=14> */
.L_x_225:
        /* <DEDUP_REMOVED lines=9> */
[----:B------:R-:W-:Y:S02]  /*1b100*/  IADD3 R49, P2, R3, UR7, RZ ;  /* 0x0000000703317c10 */ /* 0x000fe4000ff5e0ff */
        /* <DEDUP_REMOVED lines=24> */
.L_x_227:
[----:B------:R-:W-:-:S13]  /*1b290*/  ISETP.NE.OR P0, PT, R153, RZ, P0 ;  /* 0x000000ff9900720c */ /* 0x000fda0000705670 */
[----:B------:R-:W-:Y:S05]  /*1b2a0*/  @!P0 BRA `(.L_x_223) ;  /* 0x0000012000008947 */ /* 0x000fea0003800000 */
.L_x_224:
        /* <DEDUP_REMOVED lines=11> */
[C---:B------:R-:W-:Y:S01]  /*1b360*/  FMUL R49, R151.reuse, R42 ;  /* 0x0000002a97317220 */ /* 0x040fe20000400000 */
[----:B------:R0:W-:Y:S01]  /*1b370*/  STG.E [R44.64], R47 ;  /* 0x0000002f2c007986 */ /* 0x0001e2000c10190a */
[----:B------:R-:W-:-:S03]  /*1b380*/  FMUL R43, R151, R43 ;  /* 0x0000002b972b7220 */ /* 0x000fc60000400000 */
[----:B------:R0:W-:Y:S04]  /*1b390*/  STG.E [R44.64+0x4], R41 ;  /* 0x000004292c007986 */ /* 0x0001e8000c10190a */
[----:B------:R0:W-:Y:S04]  /*1b3a0*/  STG.E [R44.64+0x8], R49 ;  /* 0x000008312c007986 */ /* 0x0001e8000c10190a */
[----:B------:R0:W-:Y:S02]  /*1b3b0*/  STG.E [R44.64+0xc], R43 ;  /* 0x00000c2b2c007986 */ /* 0x0001e4000c10190a */
[----:B0-----:R-:W-:Y:S05]  /*1b3c0*/  @P0 BRA `(.L_x_224) ;  /* 0xfffffee000000947 */ /* 0x001fea000383ffff */
.L_x_223:
        /* <DEDUP_REMOVED lines=19> */
.L_x_228:
        /* <DEDUP_REMOVED lines=34> */
.L_x_230:
[----:B------:R-:W-:Y:S05]  /*1b720*/  BSYNC B1 ;  /* 0x0000000000017941 */ /* 0x000fea0003800000 */
.L_x_229:
[----:B------:R0:W-:Y:S01]  /*1b730*/  STG.E [R40.64], R3 ;  /* 0x0000000328007986 */ /* 0x0001e2000c10190a */
[----:B------:R-:W-:Y:S05]  /*1b740*/  BRA `(.L_x_197) ;  /* 0x0000068000007947 */ /* 0x000fea0003800000 */
.L_x_161:
[----:B------:R-:W-:Y:S01]  /*1b750*/  IADD3 R50, R50, -0x1, RZ ;  /* 0xffffffff32327810 */ /* 0x000fe20007ffe0ff */
[----:B------:R-:W-:-:S03]  /*1b760*/  UMOV UR4, URZ ;  /* 0x0000003f00047c82 */ /* 0x000fc60008000000 */
[----:B------:R-:W-:-:S13]  /*1b770*/  ISETP.GE.U32.AND P0, PT, R50, 0x3, PT ;  /* 0x000000033200780c */ /* 0x000fda0003f06070 */
[----:B------:R-:W-:Y:S05]  /*1b780*/  @!P0 BRA `(.L_x_231) ;  /* 0x0000052000008947 */ /* 0x000fea0003800000 */
[----:B-----5:R-:W-:-:S04]  /*1b790*/  IADD3 R48, -R2, c[0x0][0x198], RZ ;  /* 0x0000660002307a10 */ /* 0x020fc80007ffe1ff */
[----:B------:R-:W-:-:S13]  /*1b7a0*/  ISETP.GT.AND P0, PT, R48, RZ, PT ;  /* 0x000000ff3000720c */ /* 0x000fda0003f04270 */
[----:B------:R-:W-:Y:S05]  /*1b7b0*/  @!P0 BRA `(.L_x_232) ;  /* 0x0000043000008947 */ /* 0x000fea0003800000 */
[----:B------:R-:W-:Y:S02]  /*1b7c0*/  ISETP.GT.AND P1, PT, R48, 0xc, PT ;  /* 0x0000000c3000780c */ /* 0x000fe40003f24270 */
[----:B------:R-:W-:-:S11]  /*1b7d0*/  PLOP3.LUT P0, PT, PT, PT, PT, 0x80, 0x0 ;  /* 0x000000000000781c */ /* 0x000fd60003f0f070 */
[----:B------:R-:W-:Y:S05]  /*1b7e0*/  @!P1 BRA `(.L_x_233) ;  /* 0x0000028000009947 */ /* 0x000fea0003800000 */
[----:B------:R-:W-:-:S02]  /*1b7f0*/  PLOP3.LUT P0, PT, PT, PT, PT, 0x8, 0x0 ;  /* 0x000000000000781c */ /* 0x000fc40003f0e170 */
.L_x_234:
        /* <DEDUP_REMOVED lines=39> */
.L_x_233:
        /* <DEDUP_REMOVED lines=22> */
.L_x_235:
[----:B------:R-:W-:-:S13]  /*1bbd0*/  ISETP.NE.OR P0, PT, R48, RZ, P0 ;  /* 0x000000ff3000720c */ /* 0x000fda0000705670 */
[----:B------:R-:W-:Y:S05]  /*1bbe0*/  @!P0 BRA `(.L_x_231) ;  /* 0x000000c000008947 */ /* 0x000fea0003800000 */
.L_x_232:
        /* <DEDUP_REMOVED lines=11> */
[----:B01----:R-:W-:Y:S05]  /*1bca0*/  @P0 BRA `(.L_x_232) ;  /* 0xffffff4000000947 */ /* 0x003fea000383ffff */
.L_x_231:
        /* <DEDUP_REMOVED lines=17> */
.L_x_236:
[----:B0-----:R0:W-:Y:S02]  /*1bdc0*/  @P0 STG.E [R40.64], R45 ;  /* 0x0000002d28000986 */ /* 0x0011e4000c10190a */
.L_x_197:
[----:B------:R-:W-:Y:S05]  /*1bdd0*/  BSYNC B0 ;  /* 0x0000000000007941 */ /* 0x000fea0003800000 */
.L_x_160:
[----:B0-----:R-:W-:-:S04]  /*1bde0*/  IMAD.MOV.U32 R3, RZ, RZ, c[0x0][0x0] ;  /* 0x00000000ff037624 */ /* 0x001fc800078e00ff */
[----:B------:R-:W-:-:S05]  /*1bdf0*/  IMAD R152, R3, c[0x0][0xc], R152 ;  /* 0x0000030003987a24 */ /* 0x000fca00078e0298 */
[----:B------:R-:W-:-:S13]  /*1be00*/  ISETP.GE.U32.AND P0, PT, R152, UR5, PT ;  /* 0x0000000598007c0c */ /* 0x000fda000bf06070 */
[----:B------:R-:W-:Y:S01]  /*1be10*/  @P0 CALL.REL.NOINC `(.L_x_237) ;  /* 0x0000001000000944 */ /* 0x000fe20003c00000 */
[----:B------:R-:W-:Y:S05]  /*1be20*/  BRA `(.L_x_238) ;  /* 0xfffe447000007947 */ /* 0x000fea000383ffff */
.L_x_237:
[----:B------:R-:W-:Y:S05]  /*1be30*/  EXIT ;  /* 0x000000000000794d */ /* 0x000fea0003800000 */
        .weak           $flash_attention$__cuda_sm20_rcp_rn_f32_slowpath
        .type           $flash_attention$__cuda_sm20_rcp_rn_f32_slowpath,@function
        .size           $flash_attention$__cuda_sm20_rcp_rn_f32_slowpath,(.L_x_467 - $flash_attention$__cuda_sm20_rcp_rn_f32_slowpath)
$flash_attention$__cuda_sm20_rcp_rn_f32_slowpath:
        /* <DEDUP_REMOVED lines=15> */
.L_x_240:
[----:B------:R-:W-:-:S04]  /*1bf30*/  IADD3 R154, R55, -0xfd, RZ ;  /* 0xffffff03379a7810 */ /* 0x000fc80007ffe0ff */
[----:B------:R-:W-:-:S13]  /*1bf40*/  ISETP.GT.U32.AND P0, PT, R154, 0x1, PT ;  /* 0x000000019a00780c */ /* 0x000fda0003f04070 */
[----:B------:R-:W-:Y:S05]  /*1bf50*/  @P0 BRA `(.L_x_242) ;  /* 0x000001e000000947 */ /* 0x000fea0003800000 */
[----:B------:R-:W-:-:S04]  /*1bf60*/  LOP3.LUT R151, R52, 0x7fffff, RZ, 0xc0, !PT ;  /* 0x007fffff34977812 */ /* 0x000fc800078ec0ff */
[----:B------:R-:W-:-:S04]  /*1bf70*/  LOP3.LUT R41, R151, 0x3f800000, RZ, 0xfc, !PT ;  /* 0x3f80000097297812 */ /* 0x000fc800078efcff */
[----:B------:R-:W0:Y:S02]  /*1bf80*/  MUFU.RCP R42, R41 ;  /* 0x00000029002a7308 */ /* 0x000e240000001000 */
[----:B0-----:R-:W-:-:S04]  /*1bf90*/  FFMA R43, R41, R42, -1 ;  /* 0xbf800000292b7423 */ /* 0x001fc8000000002a */
[----:B------:R-:W-:-:S04]  /*1bfa0*/  FADD.FTZ R43, -R43, -RZ ;  /* 0x800000ff2b2b7221 */ /* 0x000fc80000010100 */
[CCC-:B------:R-:W-:Y:S02]  /*1bfb0*/  FFMA.RM R53, R42.reuse, R43.reuse, R42.reuse ;  /* 0x0000002b2a357223 */ /* 0x1c0fe4000000402a */
[----:B------:R-:W-:Y:S02]  /*1bfc0*/  FFMA.RP R54, R42, R43, R42 ;  /* 0x0000002b2a367223 */ /* 0x000fe4000000802a */
[----:B------:R-:W-:Y:S01]  /*1bfd0*/  IMAD.MOV.U32 R43, RZ, RZ, 0x3 ;  /* 0x00000003ff2b7424 */ /* 0x000fe200078e00ff */
[C---:B------:R-:W-:Y:S02]  /*1bfe0*/  LOP3.LUT R42, R53.reuse, 0x7fffff, RZ, 0xc0, !PT ;  /* 0x007fffff352a7812 */ /* 0x040fe400078ec0ff */
[----:B------:R-:W-:Y:S02]  /*1bff0*/  FSETP.NEU.FTZ.AND P0, PT, R53, R54, PT ;  /* 0x000000363500720b */ /* 0x000fe40003f1d000 */
[----:B------:R-:W-:Y:S02]  /*1c000*/  SHF.L.U32 R53, R43, R154, RZ ;  /* 0x0000009a2b357219 */ /* 0x000fe400000006ff */
[----:B------:R-:W-:-:S02]  /*1c010*/  LOP3.LUT R42, R42, 0x800000, RZ, 0xfc, !PT ;  /* 0x008000002a2a7812 */ /* 0x000fc400078efcff */
[----:B------:R-:W-:Y:S02]  /*1c020*/  SEL R43, RZ, 0xffffffff, !P0 ;  /* 0xffffffffff2b7807 */ /* 0x000fe40004000000 */
[----:B------:R-:W-:Y:S02]  /*1c030*/  LOP3.LUT R53, R53, R42, RZ, 0xc0, !PT ;  /* 0x0000002a35357212 */ /* 0x000fe400078ec0ff */
[----:B------:R-:W-:Y:S02]  /*1c040*/  IADD3 R43, -R43, RZ, RZ ;  /* 0x000000ff2b2b7210 */ /* 0x000fe40007ffe1ff */
[-C--:B------:R-:W-:Y:S02]  /*1c050*/  SHF.R.U32.HI R53, RZ, R154.reuse, R53 ;  /* 0x0000009aff357219 */ /* 0x080fe40000011635 */
[----:B------:R-:W-:Y:S02]  /*1c060*/  LOP3.LUT P4, RZ, R43, R154, R42, 0xf8, !PT ;  /* 0x0000009a2bff7212 */ /* 0x000fe4000788f82a */
[----:B------:R-:W-:-:S02]  /*1c070*/  LOP3.LUT P0, RZ, R53, 0x1, RZ, 0xc0, !PT ;  /* 0x0000000135ff7812 */ /* 0x000fc4000780c0ff */
        /* <DEDUP_REMOVED lines=12> */
.L_x_242:
[----:B------:R0:W1:Y:S02]  /*1c140*/  MUFU.RCP R41, R52 ;  /* 0x0000003400297308 */ /* 0x0000640000001000 */
.L_x_241:
[----:B------:R-:W-:Y:S05]  /*1c150*/  BSYNC B3 ;  /* 0x0000000000037941 */ /* 0x000fea0003800000 */
.L_x_239:
[----:B-1----:R-:W-:Y:S01]  /*1c160*/  MOV R53, R41 ;  /* 0x0000002900357202 */ /* 0x002fe20000000f00 */
[----:B------:R-:W-:-:S04]  /*1c170*/  IMAD.MOV.U32 R41, RZ, RZ, 0x0 ;  /* 0x00000000ff297424 */ /* 0x000fc800078e00ff */
[----:B------:R-:W-:Y:S05]  /*1c180*/  RET.REL.NODEC R40 `(flash_attention) ;  /* 0xfffe3e7028007950 */ /* 0x000fea0003c3ffff */
.L_x_243:
        /* <DEDUP_REMOVED lines=15> */
.L_x_467:


//--------------------- .text.fused_qkv_rope      --------------------------
	.section	.text.fused_qkv_rope,"ax",@progbits
	.sectioninfo	@"SHI_REGISTERS=40"
	.align	128
        .global         fused_qkv_rope
        .type           fused_qkv_rope,@function
        .size           fused_qkv_rope,(.L_x_468 - fused_qkv_rope)
        .other          fused_qkv_rope,@"STO_CUDA_ENTRY STV_DEFAULT"
fused_qkv_rope:
.text.fused_qkv_rope:
[----:B------:R-:W-:-:S03]  /*0000*/  IMAD.MOV.U32 R1, RZ, RZ, c[0x0][0x28] ;  /* 0x00000a00ff017624 */ /* 0x000fc600078e00ff */
[----:B------:R-:W-:Y:S02]  /*0010*/  ISETP.NE.AND P0, PT, RZ, c[0x0][0x1a0], PT ;  /* 0x00006800ff007a0c */ /* 0x000fe40003f05270 */
[----:B------:R-:W-:Y:S02]  /*0020*/  IADD3 R1, R1, -0x20, RZ ;  /* 0xffffffe001017810 */ /* 0x000fe40007ffe0ff */
[----:B------:R-:W-:Y:S02]  /*0030*/  ISETP.EQ.OR P0, PT, RZ, c[0x0][0x1a4], !P0 ;  /* 0x00006900ff007a0c */ /* 0x000fe40004702670 */
[----:B------:R0:W1:Y:S02]  /*0040*/  R2UR UR12, R1 ;  /* 0x00000000010c73c2 */ /* 0x00006400000e0000 */
[----:B------:R-:W-:-:S13]  /*0050*/  ISETP.EQ.OR P0, PT, RZ, c[0x0][0x19c], P0 ;  /* 0x00006700ff007a0c */ /* 0x000fda0000702670 */
[----:B------:R-:W-:Y:S05]  /*0060*/  @P0 EXIT ;  /* 0x000000000000094d */ /* 0x000fea0003800000 */
[----:B0-----:R-:W-:Y:S02]  /*0070*/  ULDC.64 UR6, c[0x0][0x1a0] ;  /* 0x0000680000067ab9 */ /* 0x001fe40000000a00 */
[----:B------:R-:W-:Y:S02]  /*0080*/  UIMAD UR6, UR6, UR7, URZ ;  /* 0x00000007060672a4 */ /* 0x000fe4000f8e023f */
[----:B------:R-:W-:Y:S02]  /*0090*/  ULDC UR4, c[0x0][0x1b0] ;  /* 0x00006c0000047ab9 */ /* 0x000fe40000000800 */
[----:B------:R-:W-:-:S06]  /*00a0*/  UISETP.GT.U32.AND UP0, UPT, UR6, UR4, UPT ;  /* 0x000000040600728c */ /* 0x000fcc000bf04070 */
[----:B------:R-:W-:-:S13]  /*00b0*/  PLOP3.LUT P0, PT, PT, PT, UP0, 0x80, 0x0 ;  /* 0x000000000000781c */ /* 0x000fda0003f0f008 */
[----:B------:R-:W-:Y:S05]  /*00c0*/  @P0 EXIT ;  /* 0x000000000000094d */ /* 0x000fea0003800000 */
[----:B------:R-:W0:Y:S01]  /*00d0*/  I2F.U32.RP R0, c[0x0][0x1a4] ;  /* 0x0000690000007b06 */ /* 0x000e220000209000 */
[----:B------:R-:W-:Y:S01]  /*00e0*/  ULDC UR9, c[0x0][0x1a4] ;  /* 0x0000690000097ab9 */ /* 0x000fe20000000800 */
[----:B------:R-:W2:Y:S01]  /*00f0*/  S2R R3, SR_TID.X ;  /* 0x0000000000037919 */ /* 0x000ea20000002100 */
[----:B------:R-:W-:Y:S02]  /*0100*/  ULDC UR7, c[0x0][0x1b0] ;  /* 0x00006c0000077ab9 */ /* 0x000fe40000000800 */
[----:B------:R-:W-:Y:S02]  /*0110*/  UIADD3 UR7, -UR6, UR7, URZ ;  /* 0x0000000706077290 */ /* 0x000fe4000fffe13f */
[----:B------:R-:W-:Y:S02]  /*0120*/  UMOV UR4, URZ ;  /* 0x0000003f00047c82 */ /* 0x000fe40008000000 */
[----:B------:R-:W-:Y:S02]  /*0130*/  ULDC.64 UR10, c[0x0][0x198] ;  /* 0x00006600000a7ab9 */ /* 0x000fe40000000a00 */
[----:B------:R-:W-:Y:S01]  /*0140*/  UISETP.NE.U32.AND UP2, UPT, URZ, UR9, UPT ;  /* 0x000000093f00728c */ /* 0x000fe2000bf45070 */
[----:B0-----:R-:W0:Y:S02]  /*0150*/  MUFU.RCP R0, R0 ;  /* 0x0000000000007308 */ /* 0x001e240000001000 */
[----:B0-----:R-:W-:-:S06]  /*0160*/  IADD3 R2, R0, 0xffffffe, RZ ;  /* 0x0ffffffe00027810 */ /* 0x001fcc0007ffe0ff */
[----:B------:R-:W0:Y:S02]  /*0170*/  F2I.FTZ.U32.TRUNC.NTZ R2, R2 ;  /* 0x0000000200027305 */ /* 0x000e24000021f000 */
[----:B0-----:R0:W3:Y:S02]  /*0180*/  R2UR UR5, R2 ;  /* 0x00000000020573c2 */ /* 0x0010e400000e0000 */
[----:B0-----:R-:W2:Y:S01]  /*0190*/  S2R R2, SR_CTAID.X ;  /* 0x0000000000027919 */ /* 0x001ea20000002500 */
[----:B---3--:R-:W-:-:S04]  /*01a0*/  UIADD3 UR8, URZ, -UR5, URZ ;  /* 0x800000053f087290 */ /* 0x008fc8000fffe03f */
[----:B------:R-:W-:-:S04]  /*01b0*/  UIMAD UR8, UR8, UR9, URZ ;  /* 0x00000009080872a4 */ /* 0x000fc8000f8e023f */
[----:B------:R-:W-:Y:S01]  /*01c0*/  UIMAD.WIDE.U32 UR4, UR5, UR8, UR4 ;  /* 0x00000008050472a5 */ /* 0x000fe2000f8e0004 */
[----:B--2---:R-:W-:Y:S01]  /*01d0*/  IMAD R2, R2, c[0x0][0x0], R3 ;  /* 0x0000000002027a24 */ /* 0x004fe200078e0203 */
[----:B------:R-:W-:Y:S02]  /*01e0*/  USHF.R.U32.HI UR8, URZ, 0x1, UR7 ;  /* 0x000000013f087899 */ /* 0x000fe40008011607 */
[----:B------:R-:W-:Y:S02]  /*01f0*/  UIMAD UR7, UR10, UR11, URZ ;  /* 0x0000000b0a0772a4 */ /* 0x000fe4000f8e023f */
[----:B------:R-:W-:Y:S02]  /*0200*/  UIMAD.WIDE.U32 UR4, UR5, UR8, URZ ;  /* 0x00000008050472a5 */ /* 0x000fe4000f8e003f */
[----:B------:R-:W-:Y:S02]  /*0210*/  UIMAD UR7, UR6, UR7, URZ ;  /* 0x00000007060772a4 */ /* 0x000fe4000f8e023f */
[----:B------:R-:W-:-:S04]  /*0220*/  UIADD3 UR4, -UR5, URZ, URZ ;  /* 0x0000003f05047290 */ /* 0x000fc8000fffe13f */
[----:B------:R-:W-:Y:S01]  /*0230*/  UIMAD UR4, UR4, UR9, UR8 ;  /* 0x00000009040472a4 */ /* 0x000fe2000f8e0208 */
[----:B------:R-:W-:-:S03]  /*0240*/  ISETP.GE.U32.AND P0, PT, R2, UR7, PT ;  /* 0x0000000702007c0c */ /* 0x000fc6000bf06070 */
[----:B------:R-:W-:-:S11]  /*0250*/  UISETP.GE.U32.AND UP0, UPT, UR4, UR9, UPT ;  /* 0x000000090400728c */ /* 0x000fd6000bf06070 */
[----:B------:R-:W-:Y:S02]  /*0260*/  @UP0 UIADD3 UR4, UR4, -UR9, URZ ;  /* 0x8000000904040290 */ /* 0x000fe4000fffe03f */
[----:B------:R-:W-:Y:S02]  /*0270*/  @UP0 UIADD3 UR5, UR5, 0x1, URZ ;  /* 0x0000000105050890 */ /* 0x000fe4000fffe03f */
[----:B------:R-:W-:-:S11]  /*0280*/  UISETP.GE.U32.AND UP1, UPT, UR4, UR9, UPT ;  /* 0x000000090400728c */ /* 0x000fd6000bf26070 */
[----:B------:R-:W-:Y:S02]  /*0290*/  @UP1 UIADD3 UR5, UR5, 0x1, URZ ;  /* 0x0000000105051890 */ /* 0x000fe4000fffe03f */
[----:B------:R-:W-:Y:S01]  /*02a0*/  @!UP2 ULOP3.LUT UR5, URZ, UR9, URZ, 0x33, !UPT ;  /* 0x000000093f05a292 */ /* 0x000fe2000f8e333f */
[----:B------:R-:W-:Y:S11]  /*02b0*/  @P0 EXIT ;  /* 0x000000000000094d */ /* 0x000ff60003800000 */
[----:B------:R-:W-:Y:S01]  /*02c0*/  ULDC.64 UR14, c[0x0][0x190] ;  /* 0x00006400000e7ab9 */ /* 0x000fe20000000a00 */
[----:B------:R-:W-:Y:S01]  /*02d0*/  IMAD.MOV.U32 R3, RZ, RZ, c[0x0][0x1ac] ;  /* 0x00006b00ff037624 */ /* 0x000fe200078e00ff */
[----:B------:R-:W-:Y:S01]  /*02e0*/  UISETP.NE.U32.AND UP1, UPT, URZ, UR14, UPT ;  /* 0x0000000e3f00728c */ /* 0x000fe2000bf25070 */
[----:B------:R-:W-:Y:S01]  /*02f0*/  IMAD.MOV.U32 R4, RZ, RZ, c[0x0][0x1b4] ;  /* 0x00006d00ff047624 */ /* 0x000fe200078e00ff */
[----:B------:R-:W-:Y:S02]  /*0300*/  ULDC UR4, c[0x0][0x1a8] ;  /* 0x00006a0000047ab9 */ /* 0x000fe40000000800 */
[----:B------:R-:W-:Y:S01]  /*0310*/  ULDC UR10, c[0x0][0x1a4] ;  /* 0x00006900000a7ab9 */ /* 0x000fe20000000800 */
[C---:B------:R-:W-:Y:S01]  /*0320*/  LOP3.LUT R0, R3.reuse, 0x3, RZ, 0xc0, !PT ;  /* 0x0000000303007812 */ /* 0x040fe200078ec0ff */
[----:B------:R-:W-:Y:S01]  /*0330*/  ULDC.64 UR16, c[0x0][0x188] ;  /* 0x0000620000107ab9 */ /* 0x000fe20000000a00 */
[----:B------:R-:W-:Y:S01]  /*0340*/  IADD3 R3, R3, -0x1, RZ ;  /* 0xffffffff03037810 */ /* 0x000fe20007ffe0ff */
[----:B------:R-:W-:Y:S01]  /*0350*/  UISETP.LT.U32.AND UP2, UPT, UR4, UR10, UPT ;  /* 0x0000000a0400728c */ /* 0x000fe2000bf41070 */
[----:B------:R-:W-:Y:S01]  /*0360*/  FADD R4, R4, c[0x0][0x1b4] ;  /* 0x00006d0004047621 */ /* 0x000fe20000000000 */
[----:B------:R-:W-:Y:S01]  /*0370*/  UISETP.NE.U32.AND UP0, UPT, URZ, UR16, UPT ;  /* 0x000000103f00728c */ /* 0x000fe2000bf05070 */
[----:B------:R-:W-:Y:S01]  /*0380*/  IADD3 R5, -R0, c[0x0][0x1ac], RZ ;  /* 0x00006b0000057a10 */ /* 0x000fe20007ffe1ff */
[----:B------:R-:W-:-:S02]  /*0390*/  UISETP.NE.AND.EX UP1, UPT, URZ, UR15, UPT, UP1 ;  /* 0x0000000f3f00728c */ /* 0x000fc4000bf25310 */
[----:B------:R-:W-:Y:S02]  /*03a0*/  UIADD3 UR9, UR6, UR8, URZ ;  /* 0x0000000806097290 */ /* 0x000fe4000fffe03f */
[----:B------:R-:W-:Y:S02]  /*03b0*/  USEL UR8, UR4, UR10, UP2 ;  /* 0x0000000a04087287 */ /* 0x000fe40009000000 */
[----:B------:R-:W-:Y:S02]  /*03c0*/  UISETP.NE.AND.EX UP0, UPT, URZ, UR17, UP1, UP0 ;  /* 0x000000113f00728c */ /* 0x000fe40008f05300 */
[----:B------:R-:W-:Y:S02]  /*03d0*/  ULDC UR4, c[0x0][0x1c0] ;  /* 0x0000700000047ab9 */ /* 0x000fe40000000800 */
[----:B------:R-:W-:Y:S02]  /*03e0*/  USHF.R.U32.HI UR14, URZ, 0x1, UR8 ;  /* 0x000000013f0e7899 */ /* 0x000fe40008011608 */
[----:B------:R-:W-:-:S02]  /*03f0*/  UISETP.NE.AND UP0, UPT, URZ, UR4, UP0 ;  /* 0x000000043f00728c */ /* 0x000fc40008705270 */
[----:B------:R-:W-:-:S02]  /*0400*/  ULDC.64 UR10, c[0x0][0x118] ;  /* 0x00004600000a7ab9 */ /* 0x000fc40000000a00 */
.L_x_320:
[----:B0-----:R-:W0:Y:S01]  /*0410*/  I2F.U32.RP R10, c[0x0][0x1a4] ;  /* 0x00006900000a7b06 */ /* 0x001e220000209000 */
[----:B--2---:R-:W-:Y:S01]  /*0420*/  IMAD.MOV.U32 R6, RZ, RZ, RZ ;  /* 0x000000ffff067224 */ /* 0x004fe200078e00ff */
[----:B------:R-:W-:Y:S01]  /*0430*/  ISETP.NE.U32.AND P2, PT, RZ, c[0x0][0x1a4], PT ;  /* 0x00006900ff007a0c */ /* 0x000fe20003f45070 */
[----:B------:R-:W-:Y:S05]  /*0440*/  BSSY B0, `(.L_x_244) ;  /* 0x00000fe000007945 */ /* 0x000fea0003800000 */
[----:B------:R-:W2:Y:S08]  /*0450*/  I2F.U32.RP R9, c[0x0][0x1a0] ;  /* 0x0000680000097b06 */ /* 0x000eb00000209000 */
[----:B0-----:R-:W0:Y:S08]  /*0460*/  MUFU.RCP R10, R10 ;  /* 0x0000000a000a7308 */ /* 0x001e300000001000 */
[----:B--2---:R-:W-:Y:S01]  /*0470*/  MUFU.RCP R9, R9 ;  /* 0x0000000900097308 */ /* 0x004fe20000001000 */
[----:B0-----:R-:W-:-:S07]  /*0480*/  IADD3 R11, R10, 0xffffffe, RZ ;  /* 0x0ffffffe0a0b7810 */ /* 0x001fce0007ffe0ff */
[----:B------:R0:W2:Y:S02]  /*0490*/  F2I.FTZ.U32.TRUNC.NTZ R7, R11 ;  /* 0x0000000b00077305 */ /* 0x0000a4000021f000 */
[----:B0-----:R-:W-:Y:S02]  /*04a0*/  IMAD.MOV.U32 R11, RZ, RZ, c[0x0][0x0] ;  /* 0x00000000ff0b7624 */ /* 0x001fe400078e00ff */
[----:B--2---:R-:W-:-:S04]  /*04b0*/  IMAD.MOV R13, RZ, RZ, -R7 ;  /* 0x000000ffff0d7224 */ /* 0x004fc800078e0a07 */
[----:B------:R-:W-:-:S04]  /*04c0*/  IMAD R13, R13, c[0x0][0x1a4], RZ ;  /* 0x000069000d0d7a24 */ /* 0x000fc800078e02ff */
[----:B------:R-:W-:-:S06]  /*04d0*/  IMAD.HI.U32 R13, R7, R13, R6 ;  /* 0x0000000d070d7227 */ /* 0x000fcc00078e0006 */
[----:B------:R-:W-:-:S04]  /*04e0*/  IMAD.HI.U32 R8, R13, R2, RZ ;  /* 0x000000020d087227 */ /* 0x000fc800078e00ff */
[----:B------:R-:W-:-:S04]  /*04f0*/  IMAD.MOV R7, RZ, RZ, -R8 ;  /* 0x000000ffff077224 */ /* 0x000fc800078e0a08 */
[----:B------:R-:W-:Y:S01]  /*0500*/  IMAD R6, R7, c[0x0][0x1a4], R2 ;  /* 0x0000690007067a24 */ /* 0x000fe200078e0202 */
[----:B------:R-:W-:-:S04]  /*0510*/  IADD3 R7, R9, 0xffffffe, RZ ;  /* 0x0ffffffe09077810 */ /* 0x000fc80007ffe0ff */
[C---:B------:R-:W-:Y:S02]  /*0520*/  ISETP.GE.U32.AND P0, PT, R6.reuse, c[0x0][0x1a4], PT ;  /* 0x0000690006007a0c */ /* 0x040fe40003f06070 */
[----:B------:R-:W0:Y:S11]  /*0530*/  F2I.FTZ.U32.TRUNC.NTZ R7, R7 ;  /* 0x0000000700077305 */ /* 0x000e36000021f000 */
[----:B------:R-:W-:-:S02]  /*0540*/  @P0 IADD3 R6, R6, -c[0x0][0x1a4], RZ ;  /* 0x8000690006060a10 */ /* 0x000fc40007ffe0ff */
[----:B------:R-:W-:Y:S02]  /*0550*/  @P0 IADD3 R8, R8, 0x1, RZ ;  /* 0x0000000108080810 */ /* 0x000fe40007ffe0ff */
[----:B------:R-:W-:Y:S01]  /*0560*/  ISETP.GE.U32.AND P1, PT, R6, c[0x0][0x1a4], PT ;  /* 0x0000690006007a0c */ /* 0x000fe20003f26070 */
[----:B0-----:R-:W-:Y:S02]  /*0570*/  IMAD.MOV R9, RZ, RZ, -R7 ;  /* 0x000000ffff097224 */ /* 0x001fe400078e0a07 */
[----:B------:R-:W-:Y:S02]  /*0580*/  IMAD.MOV.U32 R6, RZ, RZ, RZ ;  /* 0x000000ffff067224 */ /* 0x000fe400078e00ff */
        /* <DEDUP_REMOVED lines=12> */
[----:B------:R-:W-:-:S04]  /*0650*/  IMAD.MOV R7, RZ, RZ, -R8 ;  /* 0x000000ffff077224 */ /* 0x000fc800078e0a08 */
[--C-:B------:R-:W-:Y:S02]  /*0660*/  IMAD R7, R7, c[0x0][0x1a4], R2.reuse ;  /* 0x0000690007077a24 */ /* 0x100fe400078e0202 */
[----:B------:R-:W-:-:S06]  /*0670*/  IMAD R2, R11, c[0x0][0xc], R2 ;  /* 0x000003000b027a24 */ /* 0x000fcc00078e0202 */
[----:B------:R-:W-:Y:S02]  /*0680*/  @P1 IADD3 R6, R6, 0x1, RZ ;  /* 0x0000000106061810 */ /* 0x000fe40007ffe0ff */
[----:B------:R-:W-:Y:S02]  /*0690*/  @!P2 LOP3.LUT R6, RZ, c[0x0][0x1a0], RZ, 0x33, !PT ;  /* 0x00006800ff06aa12 */ /* 0x000fe400078e33ff */
[----:B------:R-:W-:-:S03]  /*06a0*/  ISETP.GE.U32.AND P1, PT, R2, UR7, PT ;  /* 0x0000000702007c0c */ /* 0x000fc6000bf26070 */
[----:B------:R-:W-:Y:S02]  /*06b0*/  IMAD.MOV R9, RZ, RZ, -R6 ;  /* 0x000000ffff097224 */ /* 0x000fe400078e0a06 */
[C---:B------:R-:W-:Y:S02]  /*06c0*/  IMAD R10, R6.reuse, c[0x0][0x1b0], RZ ;  /* 0x00006c00060a7a24 */ /* 0x040fe400078e02ff */
[----:B------:R-:W-:Y:S02]  /*06d0*/  IMAD R8, R9, c[0x0][0x1a0], R8 ;  /* 0x0000680009087a24 */ /* 0x000fe400078e0208 */
[----:B------:R-:W-:-:S03]  /*06e0*/  IMAD R9, R6, c[0x0][0x1ac], RZ ;  /* 0x00006b0006097a24 */ /* 0x000fc600078e02ff */
[----:B------:R-:W-:-:S13]  /*06f0*/  ISETP.GE.U32.AND P2, PT, R8, UR5, PT ;  /* 0x0000000508007c0c */ /* 0x000fda000bf46070 */
[----:B-1----:R-:W-:Y:S05]  /*0700*/  @P2 BRA `(.L_x_245) ;  /* 0x00000d1000002947 */ /* 0x002fea0003800000 */
[----:B------:R-:W-:Y:S01]  /*0710*/  ISETP.NE.AND P0, PT, RZ, c[0x0][0x1ac], PT ;  /* 0x00006b00ff007a0c */ /* 0x000fe20003f05270 */
[----:B------:R-:W-:Y:S01]  /*0720*/  IMAD.MOV.U32 R12, RZ, RZ, RZ ;  /* 0x000000ffff0c7224 */ /* 0x000fe200078e00ff */
[----:B------:R-:W-:-:S05]  /*0730*/  IADD3 R25, R7, UR9, RZ ;  /* 0x0000000907197c10 */ /* 0x000fca000fffe0ff */
[----:B------:R-:W-:-:S06]  /*0740*/  IMAD R25, R8, c[0x0][0x1a4], R25 ;  /* 0x0000690008197a24 */ /* 0x000fcc00078e0219 */
[----:B------:R-:W-:Y:S05]  /*0750*/  @!P0 BRA `(.L_x_246) ;  /* 0x00000c1000008947 */ /* 0x000fea0003800000 */
[----:B------:R-:W-:Y:S01]  /*0760*/  ISETP.GE.U32.AND P0, PT, R3, 0x3, PT ;  /* 0x000000030300780c */ /* 0x000fe20003f06070 */
[----:B------:R-:W-:Y:S01]  /*0770*/  UMOV UR4, URZ ;  /* 0x0000003f00047c82 */ /* 0x000fe20008000000 */
[----:B------:R-:W-:Y:S02]  /*0780*/  IMAD R24, R25, c[0x0][0x1ac], RZ ;  /* 0x00006b0019187a24 */ /* 0x000fe400078e02ff */
[----:B------:R-:W-:-:S09]  /*0790*/  IMAD.MOV.U32 R12, RZ, RZ, RZ ;  /* 0x000000ffff0c7224 */ /* 0x000fd200078e00ff */
[----:B------:R-:W-:Y:S05]  /*07a0*/  @!P0 BRA `(.L_x_247) ;  /* 0x00000a6000008947 */ /* 0x000fea0003800000 */
[----:B------:R-:W-:Y:S01]  /*07b0*/  ISETP.GT.AND P0, PT, R5, RZ, PT ;  /* 0x000000ff0500720c */ /* 0x000fe20003f04270 */
[----:B------:R-:W-:-:S12]  /*07c0*/  IMAD.MOV.U32 R11, RZ, RZ, R5 ;  /* 0x000000ffff0b7224 */ /* 0x000fd800078e0005 */
[----:B------:R-:W-:Y:S05]  /*07d0*/  @!P0 BRA `(.L_x_248) ;  /* 0x000008b000008947 */ /* 0x000fea0003800000 */
[----:B------:R-:W-:Y:S02]  /*07e0*/  ISETP.GT.AND P3, PT, R11, 0xc, PT ;  /* 0x0000000c0b00780c */ /* 0x000fe40003f64270 */
[----:B------:R-:W-:-:S11]  /*07f0*/  PLOP3.LUT P0, PT, PT, PT, PT, 0x80, 0x0 ;  /* 0x000000000000781c */ /* 0x000fd60003f0f070 */
[----:B------:R-:W-:Y:S05]  /*0800*/  @!P3 BRA `(.L_x_249) ;  /* 0x000005800000b947 */ /* 0x000fea0003800000 */
[----:B------:R-:W-:-:S02]  /*0810*/  PLOP3.LUT P0, PT, PT, PT, PT, 0x8, 0x0 ;  /* 0x000000000000781c */ /* 0x000fc40003f0e170 */
.L_x_250:
[----:B------:R-:W-:Y:S01]  /*0820*/  IADD3 R15, P3, R9, UR4, RZ ;  /* 0x00000004090f7c10 */ /* 0x000fe2000ff7e0ff */
[----:B------:R-:W-:Y:S01]  /*0830*/  UIADD3 UR13, UR4, 0x4, URZ ;  /* 0x00000004040d7890 */ /* 0x000fe2000fffe03f */
[----:B------:R-:W-:-:S03]  /*0840*/  IADD3 R13, P4, R24, UR4, RZ ;  /* 0x00000004180d7c10 */ /* 0x000fc6000ff9e0ff */
[----:B------:R-:W-:Y:S01]  /*0850*/  IMAD.X R18, RZ, RZ, RZ, P3 ;  /* 0x000000ffff127224 */ /* 0x000fe200018e06ff */
[----:B------:R-:W-:Y:S01]  /*0860*/  LEA R14, P3, R15, c[0x0][0x160], 0x2 ;  /* 0x000058000f0e7a11 */ /* 0x000fe200078610ff */
[----:B------:R-:W-:Y:S01]  /*0870*/  IMAD.X R16, RZ, RZ, RZ, P4 ;  /* 0x000000ffff107224 */ /* 0x000fe200020e06ff */
[----:B------:R-:W-:Y:S02]  /*0880*/  LEA R20, P4, R13, c[0x0][0x168], 0x2 ;  /* 0x00005a000d147a11 */ /* 0x000fe400078810ff */
[----:B------:R-:W-:Y:S02]  /*0890*/  LEA.HI.X R15, R15, c[0x0][0x164], R18, 0x2, P3 ;  /* 0x000059000f0f7a11 */ /* 0x000fe400018f1412 */
[----:B------:R-:W-:Y:S02]  /*08a0*/  LEA.HI.X R21, R13, c[0x0][0x16c], R16, 0x2, P4 ;  /* 0x00005b000d157a11 */ /* 0x000fe400020f1410 */
[----:B------:R-:W-:Y:S01]  /*08b0*/  IADD3 R17, P3, R9, UR13, RZ ;  /* 0x0000000d09117c10 */ /* 0x000fe2000ff7e0ff */
[----:B------:R0:W2:Y:S01]  /*08c0*/  LDG.E R35, [R14.64] ;  /* 0x0000000a0e237981 */ /* 0x0000a2000c1e1900 */
[----:B------:R-:W-:-:S03]  /*08d0*/  IADD3 R19, P4, R24, UR13, RZ ;  /* 0x0000000d18137c10 */ /* 0x000fc6000ff9e0ff */
[----:B------:R3:W2:Y:S01]  /*08e0*/  LDG.E R36, [R20.64] ;  /* 0x0000000a14247981 */ /* 0x0006a2000c1e1900 */
[----:B------:R-:W-:-:S03]  /*08f0*/  IMAD.X R26, RZ, RZ, RZ, P3 ;  /* 0x000000ffff1a7224 */ /* 0x000fc600018e06ff */
[----:B------:R0:W4:Y:S01]  /*0900*/  LDG.E R32, [R14.64+0x4] ;  /* 0x0000040a0e207981 */ /* 0x000122000c1e1900 */
[----:B------:R-:W-:-:S03]  /*0910*/  IMAD.X R22, RZ, RZ, RZ, P4 ;  /* 0x000000ffff167224 */ /* 0x000fc600020e06ff */
[----:B------:R3:W4:Y:S01]  /*0920*/  LDG.E R33, [R20.64+0x4] ;  /* 0x0000040a14217981 */ /* 0x000722000c1e1900 */
[----:B------:R-:W-:Y:S02]  /*0930*/  LEA R16, P3, R17, c[0x0][0x160], 0x2 ;  /* 0x0000580011107a11 */ /* 0x000fe400078610ff */
[----:B------:R-:W-:Y:S01]  /*0940*/  LEA R18, P4, R19, c[0x0][0x168], 0x2 ;  /* 0x00005a0013127a11 */ /* 0x000fe200078810ff */
[----:B------:R3:W5:Y:S01]  /*0950*/  LDG.E R13, [R20.64+0x8] ;  /* 0x0000080a140d7981 */ /* 0x000762000c1e1900 */
[----:B------:R-:W-:-:S03]  /*0960*/  LEA.HI.X R17, R17, c[0x0][0x164], R26, 0x2, P3 ;  /* 0x0000590011117a11 */ /* 0x000fc600018f141a */
[----:B------:R0:W5:Y:S01]  /*0970*/  LDG.E R30, [R14.64+0x8] ;  /* 0x0000080a0e1e7981 */ /* 0x000162000c1e1900 */
[----:B------:R-:W-:-:S03]  /*0980*/  LEA.HI.X R19, R19, c[0x0][0x16c], R22, 0x2, P4 ;  /* 0x00005b0013137a11 */ /* 0x000fc600020f1416 */
[----:B------:R3:W5:Y:S04]  /*0990*/  LDG.E R31, [R20.64+0xc] ;  /* 0x00000c0a141f7981 */ /* 0x000768000c1e1900 */
[----:B------:R0:W5:Y:S04]  /*09a0*/  LDG.E R34, [R14.64+0xc] ;  /* 0x00000c0a0e227981 */ /* 0x000168000c1e1900 */
[----:B------:R1:W5:Y:S04]  /*09b0*/  LDG.E R29, [R16.64] ;  /* 0x0000000a101d7981 */ /* 0x000368000c1e1900 */
[----:B------:R0:W5:Y:S04]  /*09c0*/  LDG.E R28, [R18.64] ;  /* 0x0000000a121c7981 */ /* 0x000168000c1e1900 */
[----:B------:R1:W5:Y:S04]  /*09d0*/  LDG.E R22, [R16.64+0x4] ;  /* 0x0000040a10167981 */ /* 0x000368000c1e1900 */
[----:B------:R0:W5:Y:S04]  /*09e0*/  LDG.E R23, [R18.64+0x4] ;  /* 0x0000040a12177981 */ /* 0x000168000c1e1900 */
[----:B------:R0:W5:Y:S04]  /*09f0*/  LDG.E R26, [R18.64+0x8] ;  /* 0x0000080a121a7981 */ /* 0x000168000c1e1900 */
[----:B------:R1:W5:Y:S01]  /*0a00*/  LDG.E R27, [R16.64+0x8] ;  /* 0x0000080a101b7981 */ /* 0x000362000c1e1900 */
[----:B------:R-:W-:-:S03]  /*0a10*/  UIADD3 UR13, UR4, 0x8, URZ ;  /* 0x00000008040d7890 */ /* 0x000fc6000fffe03f */
[----:B0-----:R0:W5:Y:S03]  /*0a20*/  LDG.E R18, [R18.64+0xc] ;  /* 0x00000c0a12127981 */ /* 0x001166000c1e1900 */
[----:B---3--:R-:W-:Y:S02]  /*0a30*/  IADD3 R21, P3, R9, UR13, RZ ;  /* 0x0000000d09157c10 */ /* 0x008fe4000ff7e0ff */
[----:B------:R-:W-:Y:S01]  /*0a40*/  IADD3 R15, P4, R24, UR13, RZ ;  /* 0x0000000d180f7c10 */ /* 0x000fe2000ff9e0ff */
[----:B------:R-:W-:Y:S01]  /*0a50*/  UIADD3 UR13, UR4, 0xc, URZ ;  /* 0x0000000c040d7890 */ /* 0x000fe2000fffe03f */
[----:B-1----:R1:W3:Y:S03]  /*0a60*/  LDG.E R17, [R16.64+0xc] ;  /* 0x00000c0a10117981 */ /* 0x0022e6000c1e1900 */
[----:B------:R-:W-:Y:S01]  /*0a70*/  IMAD.X R20, RZ, RZ, RZ, P4 ;  /* 0x000000ffff147224 */ /* 0x000fe200020e06ff */
[----:B------:R-:W-:-:S04]  /*0a80*/  LEA R14, P4, R15, c[0x0][0x168], 0x2 ;  /* 0x00005a000f0e7a11 */ /* 0x000fc800078810ff */
[----:B------:R-:W-:-:S05]  /*0a90*/  LEA.HI.X R15, R15, c[0x0][0x16c], R20, 0x2, P4 ;  /* 0x00005b000f0f7a11 */ /* 0x000fca00020f1414 */
[----:B-1----:R1:W3:Y:S01]  /*0aa0*/  LDG.E R16, [R14.64+0x8] ;  /* 0x0000080a0e107981 */ /* 0x0022e2000c1e1900 */
[----:B--2---:R-:W-:-:S04]  /*0ab0*/  FFMA R35, R36, R35, R12 ;  /* 0x0000002324237223 */ /* 0x004fc8000000000c */
[----:B----4-:R-:W-:-:S04]  /*0ac0*/  FFMA R32, R33, R32, R35 ;  /* 0x0000002021207223 */ /* 0x010fc80000000023 */
[----:B-----5:R-:W-:Y:S02]  /*0ad0*/  FFMA R13, R13, R30, R32 ;  /* 0x0000001e0d0d7223 */ /* 0x020fe40000000020 */
[----:B------:R-:W-:Y:S01]  /*0ae0*/  IMAD.X R30, RZ, RZ, RZ, P3 ;  /* 0x000000ffff1e7224 */ /* 0x000fe200018e06ff */
[----:B------:R-:W-:Y:S01]  /*0af0*/  LEA R12, P3, R21, c[0x0][0x160], 0x2 ;  /* 0x00005800150c7a11 */ /* 0x000fe200078610ff */
[----:B------:R-:W-:-:S03]  /*0b00*/  FFMA R31, R31, R34, R13 ;  /* 0x000000221f1f7223 */ /* 0x000fc6000000000d */
[----:B------:R-:W-:Y:S02]  /*0b10*/  LEA.HI.X R13, R21, c[0x0][0x164], R30, 0x2, P3 ;  /* 0x00005900150d7a11 */ /* 0x000fe400018f141e */
[----:B------:R1:W2:Y:S01]  /*0b20*/  LDG.E R30, [R14.64] ;  /* 0x0000000a0e1e7981 */ /* 0x0002a2000c1e1900 */
[----:B------:R-:W-:Y:S01]  /*0b30*/  FFMA R28, R28, R29, R31 ;  /* 0x0000001d1c1c7223 */ /* 0x000fe2000000001f */
[----:B------:R-:W-:Y:S02]  /*0b40*/  IADD3 R21, P3, R9, UR13, RZ ;  /* 0x0000000d09157c10 */ /* 0x000fe4000ff7e0ff */
[----:B------:R4:W2:Y:S04]  /*0b50*/  LDG.E R31, [R12.64] ;  /* 0x0000000a0c1f7981 */ /* 0x0008a8000c1e1900 */
[----:B------:R4:W5:Y:S01]  /*0b60*/  LDG.E R29, [R12.64+0x4] ;  /* 0x0000040a0c1d7981 */ /* 0x000962000c1e1900 */
[----:B------:R-:W-:Y:S01]  /*0b70*/  FFMA R34, R23, R22, R28 ;  /* 0x0000001617227223 */ /* 0x000fe2000000001c */
[----:B------:R-:W-:-:S02]  /*0b80*/  IADD3 R23, P4, R24, UR13, RZ ;  /* 0x0000000d18177c10 */ /* 0x000fc4000ff9e0ff */
[----:B------:R1:W5:Y:S01]  /*0b90*/  LDG.E R28, [R14.64+0x4] ;  /* 0x0000040a0e1c7981 */ /* 0x000362000c1e1900 */
[----:B------:R-:W-:Y:S01]  /*0ba0*/  IMAD.X R36, RZ, RZ, RZ, P3 ;  /* 0x000000ffff247224 */ /* 0x000fe200018e06ff */
[----:B------:R-:W-:Y:S01]  /*0bb0*/  LEA R20, P3, R21, c[0x0][0x160], 0x2 ;  /* 0x0000580015147a11 */ /* 0x000fe200078610ff */
[----:B------:R-:W-:Y:S01]  /*0bc0*/  IMAD.X R32, RZ, RZ, RZ, P4 ;  /* 0x000000ffff207224 */ /* 0x000fe200020e06ff */
[----:B------:R-:W-:Y:S01]  /*0bd0*/  LEA R22, P4, R23, c[0x0][0x168], 0x2 ;  /* 0x00005a0017167a11 */ /* 0x000fe200078810ff */
[----:B0-----:R4:W5:Y:S01]  /*0be0*/  LDG.E R19, [R12.64+0x8] ;  /* 0x0000080a0c137981 */ /* 0x001962000c1e1900 */
[----:B------:R-:W-:Y:S02]  /*0bf0*/  LEA.HI.X R21, R21, c[0x0][0x164], R36, 0x2, P3 ;  /* 0x0000590015157a11 */ /* 0x000fe400018f1424 */
[----:B------:R-:W-:Y:S01]  /*0c00*/  LEA.HI.X R23, R23, c[0x0][0x16c], R32, 0x2, P4 ;  /* 0x00005b0017177a11 */ /* 0x000fe200020f1420 */
[----:B------:R4:W5:Y:S04]  /*0c10*/  LDG.E R33, [R12.64+0xc] ;  /* 0x00000c0a0c217981 */ /* 0x000968000c1e1900 */
[----:B------:R1:W5:Y:S04]  /*0c20*/  LDG.E R32, [R14.64+0xc] ;  /* 0x00000c0a0e207981 */ /* 0x000368000c1e1900 */
[----:B------:R-:W5:Y:S04]  /*0c30*/  LDG.E R35, [R20.64] ;  /* 0x0000000a14237981 */ /* 0x000f68000c1e1900 */
[----:B----4-:R-:W4:Y:S01]  /*0c40*/  LDG.E R12, [R20.64+0x4] ;  /* 0x0000040a140c7981 */ /* 0x010f22000c1e1900 */
[----:B-1----:R-:W-:-:S03]  /*0c50*/  FFMA R14, R26, R27, R34 ;  /* 0x0000001b1a0e7223 */ /* 0x002fc60000000022 */
[----:B------:R-:W4:Y:S04]  /*0c60*/  LDG.E R34, [R22.64] ;  /* 0x0000000a16227981 */ /* 0x000f28000c1e1900 */
[----:B------:R-:W4:Y:S04]  /*0c70*/  LDG.E R27, [R22.64+0x4] ;  /* 0x0000040a161b7981 */ /* 0x000f28000c1e1900 */
[----:B------:R-:W4:Y:S04]  /*0c80*/  LDG.E R26, [R22.64+0x8] ;  /* 0x0000080a161a7981 */ /* 0x000f28000c1e1900 */
[----:B------:R-:W4:Y:S04]  /*0c90*/  LDG.E R37, [R20.64+0x8] ;  /* 0x0000080a14257981 */ /* 0x000f28000c1e1900 */
[----:B------:R-:W4:Y:S04]  /*0ca0*/  LDG.E R36, [R22.64+0xc] ;  /* 0x00000c0a16247981 */ /* 0x000f28000c1e1900 */
[----:B------:R-:W4:Y:S01]  /*0cb0*/  LDG.E R13, [R20.64+0xc] ;  /* 0x00000c0a140d7981 */ /* 0x000f22000c1e1900 */
[----:B---3--:R-:W-:Y:S01]  /*0cc0*/  FFMA R14, R18, R17, R14 ;  /* 0x00000011120e7223 */ /* 0x008fe2000000000e */
[----:B------:R-:W-:-:S04]  /*0cd0*/  IADD3 R11, R11, -0x10, RZ ;  /* 0xfffffff00b0b7810 */ /* 0x000fc80007ffe0ff */
[----:B------:R-:W-:Y:S01]  /*0ce0*/  ISETP.GT.AND P3, PT, R11, 0xc, PT ;  /* 0x0000000c0b00780c */ /* 0x000fe20003f64270 */
[----:B------:R-:W-:Y:S01]  /*0cf0*/  UIADD3 UR4, UR4, 0x10, URZ ;  /* 0x0000001004047890 */ /* 0x000fe2000fffe03f */
[----:B--2---:R-:W-:-:S04]  /*0d00*/  FFMA R14, R30, R31, R14 ;  /* 0x0000001f1e0e7223 */ /* 0x004fc8000000000e */
[----:B-----5:R-:W-:-:S04]  /*0d10*/  FFMA R14, R28, R29, R14 ;  /* 0x0000001d1c0e7223 */ /* 0x020fc8000000000e */
[----:B------:R-:W-:-:S04]  /*0d20*/  FFMA R14, R16, R19, R14 ;  /* 0x00000013100e7223 */ /* 0x000fc8000000000e */
[----:B------:R-:W-:-:S04]  /*0d30*/  FFMA R14, R32, R33, R14 ;  /* 0x00000021200e7223 */ /* 0x000fc8000000000e */
[----:B----4-:R-:W-:-:S04]  /*0d40*/  FFMA R14, R34, R35, R14 ;  /* 0x00000023220e7223 */ /* 0x010fc8000000000e */
[----:B------:R-:W-:-:S04]  /*0d50*/  FFMA R12, R27, R12, R14 ;  /* 0x0000000c1b0c7223 */ /* 0x000fc8000000000e */
[----:B------:R-:W-:-:S04]  /*0d60*/  FFMA R12, R26, R37, R12 ;  /* 0x000000251a0c7223 */ /* 0x000fc8000000000c */
[----:B------:R-:W-:Y:S01]  /*0d70*/  FFMA R12, R36, R13, R12 ;  /* 0x0000000d240c7223 */ /* 0x000fe2000000000c */
[----:B------:R-:W-:Y:S05]  /*0d80*/  @P3 BRA `(.L_x_250) ;  /* 0xfffffa9000003947 */ /* 0x000fea000383ffff */
.L_x_249:
[----:B------:R-:W-:-:S13]  /*0d90*/  ISETP.GT.AND P3, PT, R11, 0x4, PT ;  /* 0x000000040b00780c */ /* 0x000fda0003f64270 */
[----:B------:R-:W-:Y:S05]  /*0da0*/  @!P3 BRA `(.L_x_251) ;  /* 0x000002c00000b947 */ /* 0x000fea0003800000 */
[----:B------:R-:W-:Y:S01]  /*0db0*/  IADD3 R13, P0, R9, UR4, RZ ;  /* 0x00000004090d7c10 */ /* 0x000fe2000ff1e0ff */
[----:B------:R-:W-:Y:S01]  /*0dc0*/  UIADD3 UR13, UR4, 0x4, URZ ;  /* 0x00000004040d7890 */ /* 0x000fe2000fffe03f */
[----:B------:R-:W-:-:S03]  /*0dd0*/  IADD3 R14, P3, R24, UR4, RZ ;  /* 0x00000004180e7c10 */ /* 0x000fc6000ff7e0ff */
[----:B------:R-:W-:Y:S01]  /*0de0*/  IMAD.X R16, RZ, RZ, RZ, P0 ;  /* 0x000000ffff107224 */ /* 0x000fe200000e06ff */
[C---:B------:R-:W-:Y:S01]  /*0df0*/  LEA R18, P0, R13.reuse, c[0x0][0x160], 0x2 ;  /* 0x000058000d127a11 */ /* 0x040fe200078010ff */
[----:B------:R-:W-:Y:S01]  /*0e00*/  IMAD.X R15, RZ, RZ, RZ, P3 ;  /* 0x000000ffff0f7224 */ /* 0x000fe200018e06ff */
[C---:B------:R-:W-:Y:S02]  /*0e10*/  LEA R20, P3, R14.reuse, c[0x0][0x168], 0x2 ;  /* 0x00005a000e147a11 */ /* 0x040fe400078610ff */
[----:B------:R-:W-:Y:S02]  /*0e20*/  LEA.HI.X R19, R13, c[0x0][0x164], R16, 0x2, P0 ;  /* 0x000059000d137a11 */ /* 0x000fe400000f1410 */
[----:B------:R-:W-:Y:S02]  /*0e30*/  LEA.HI.X R21, R14, c[0x0][0x16c], R15, 0x2, P3 ;  /* 0x00005b000e157a11 */ /* 0x000fe400018f140f */
[----:B------:R-:W-:Y:S01]  /*0e40*/  IADD3 R13, P0, R9, UR13, RZ ;  /* 0x0000000d090d7c10 */ /* 0x000fe2000ff1e0ff */
[----:B------:R0:W2:Y:S01]  /*0e50*/  LDG.E R36, [R18.64] ;  /* 0x0000000a12247981 */ /* 0x0000a2000c1e1900 */
[----:B------:R-:W-:-:S03]  /*0e60*/  IADD3 R15, P3, R24, UR13, RZ ;  /* 0x0000000d180f7c10 */ /* 0x000fc6000ff7e0ff */
[----:B------:R-:W2:Y:S01]  /*0e70*/  LDG.E R35, [R20.64] ;  /* 0x0000000a14237981 */ /* 0x000ea2000c1e1900 */
[----:B------:R-:W-:Y:S01]  /*0e80*/  IMAD.X R22, RZ, RZ, RZ, P0 ;  /* 0x000000ffff167224 */ /* 0x000fe200000e06ff */
[----:B------:R-:W-:Y:S02]  /*0e90*/  LEA R16, P0, R13, c[0x0][0x160], 0x2 ;  /* 0x000058000d107a11 */ /* 0x000fe400078010ff */
[----:B------:R0:W3:Y:S01]  /*0ea0*/  LDG.E R23, [R18.64+0x4] ;  /* 0x0000040a12177981 */ /* 0x0000e2000c1e1900 */
[----:B------:R-:W-:-:S03]  /*0eb0*/  IMAD.X R28, RZ, RZ, RZ, P3 ;  /* 0x000000ffff1c7224 */ /* 0x000fc600018e06ff */
[----:B------:R-:W3:Y:S01]  /*0ec0*/  LDG.E R26, [R20.64+0x4] ;  /* 0x0000040a141a7981 */ /* 0x000ee2000c1e1900 */
[----:B------:R-:W-:Y:S02]  /*0ed0*/  LEA R14, P3, R15, c[0x0][0x168], 0x2 ;  /* 0x00005a000f0e7a11 */ /* 0x000fe400078610ff */
[----:B------:R-:W-:Y:S01]  /*0ee0*/  LEA.HI.X R17, R13, c[0x0][0x164], R22, 0x2, P0 ;  /* 0x000059000d117a11 */ /* 0x000fe200000f1416 */
[----:B------:R-:W4:Y:S01]  /*0ef0*/  LDG.E R27, [R20.64+0xc] ;  /* 0x00000c0a141b7981 */ /* 0x000f22000c1e1900 */
[----:B------:R-:W-:-:S03]  /*0f00*/  LEA.HI.X R15, R15, c[0x0][0x16c], R28, 0x2, P3 ;  /* 0x00005b000f0f7a11 */ /* 0x000fc600018f141c */
[----:B------:R-:W5:Y:S04]  /*0f10*/  LDG.E R13, [R20.64+0x8] ;  /* 0x0000080a140d7981 */ /* 0x000f68000c1e1900 */
[----:B------:R0:W5:Y:S04]  /*0f20*/  LDG.E R22, [R18.64+0x8] ;  /* 0x0000080a12167981 */ /* 0x000168000c1e1900 */
[----:B------:R0:W4:Y:S04]  /*0f30*/  LDG.E R37, [R18.64+0xc] ;  /* 0x00000c0a12257981 */ /* 0x000128000c1e1900 */
[----:B------:R-:W4:Y:S04]  /*0f40*/  LDG.E R34, [R16.64] ;  /* 0x0000000a10227981 */ /* 0x000f28000c1e1900 */
[----:B------:R-:W4:Y:S04]  /*0f50*/  LDG.E R33, [R14.64] ;  /* 0x0000000a0e217981 */ /* 0x000f28000c1e1900 */
[----:B------:R-:W4:Y:S04]  /*0f60*/  LDG.E R31, [R16.64+0x4] ;  /* 0x0000040a101f7981 */ /* 0x000f28000c1e1900 */
[----:B------:R-:W4:Y:S04]  /*0f70*/  LDG.E R30, [R14.64+0x4] ;  /* 0x0000040a0e1e7981 */ /* 0x000f28000c1e1900 */
[----:B------:R-:W4:Y:S04]  /*0f80*/  LDG.E R28, [R14.64+0x8] ;  /* 0x0000080a0e1c7981 */ /* 0x000f28000c1e1900 */
[----:B------:R-:W4:Y:S04]  /*0f90*/  LDG.E R29, [R16.64+0x8] ;  /* 0x0000080a101d7981 */ /* 0x000f28000c1e1900 */
[----:B------:R-:W4:Y:S04]  /*0fa0*/  LDG.E R32, [R14.64+0xc] ;  /* 0x00000c0a0e207981 */ /* 0x000f28000c1e1900 */
[----:B0-----:R-:W4:Y:S01]  /*0fb0*/  LDG.E R18, [R16.64+0xc] ;  /* 0x00000c0a10127981 */ /* 0x001f22000c1e1900 */
[----:B------:R-:W-:-:S02]  /*0fc0*/  PLOP3.LUT P0, PT, PT, PT, PT, 0x8, 0x0 ;  /* 0x000000000000781c */ /* 0x000fc40003f0e170 */
[----:B------:R-:W-:Y:S01]  /*0fd0*/  IADD3 R11, R11, -0x8, RZ ;  /* 0xfffffff80b0b7810 */ /* 0x000fe20007ffe0ff */
[----:B------:R-:W-:Y:S01]  /*0fe0*/  UIADD3 UR4, UR4, 0x8, URZ ;  /* 0x0000000804047890 */ /* 0x000fe2000fffe03f */
[----:B--2---:R-:W-:-:S04]  /*0ff0*/  FFMA R35, R35, R36, R12 ;  /* 0x0000002423237223 */ /* 0x004fc8000000000c */
[----:B---3--:R-:W-:-:S04]  /*1000*/  FFMA R23, R26, R23, R35 ;  /* 0x000000171a177223 */ /* 0x008fc80000000023 */
[----:B-----5:R-:W-:-:S04]  /*1010*/  FFMA R22, R13, R22, R23 ;  /* 0x000000160d167223 */ /* 0x020fc80000000017 */
[----:B----4-:R-:W-:-:S04]  /*1020*/  FFMA R22, R27, R37, R22 ;  /* 0x000000251b167223 */ /* 0x010fc80000000016 */
[----:B------:R-:W-:-:S04]  /*1030*/  FFMA R22, R33, R34, R22 ;  /* 0x0000002221167223 */ /* 0x000fc80000000016 */
[----:B------:R-:W-:-:S04]  /*1040*/  FFMA R22, R30, R31, R22 ;  /* 0x0000001f1e167223 */ /* 0x000fc80000000016 */
[----:B------:R-:W-:-:S04]  /*1050*/  FFMA R29, R28, R29, R22 ;  /* 0x0000001d1c1d7223 */ /* 0x000fc80000000016 */
[----:B------:R-:W-:-:S02]  /*1060*/  FFMA R12, R32, R18, R29 ;  /* 0x00000012200c7223 */ /* 0x000fc4000000001d */
.L_x_251:
[----:B------:R-:W-:-:S13]  /*1070*/  ISETP.NE.OR P0, PT, R11, RZ, P0 ;  /* 0x000000ff0b00720c */ /* 0x000fda0000705670 */
[----:B------:R-:W-:Y:S05]  /*1080*/  @!P0 BRA `(.L_x_247) ;  /* 0x0000018000008947 */ /* 0x000fea0003800000 */
.L_x_248:
[----:B------:R-:W-:Y:S02]  /*1090*/  IADD3 R13, P0, R9, UR4, RZ ;  /* 0x00000004090d7c10 */ /* 0x000fe4000ff1e0ff */
[----:B------:R-:W-:-:S03]  /*10a0*/  IADD3 R17, P3, R24, UR4, RZ ;  /* 0x0000000418117c10 */ /* 0x000fc6000ff7e0ff */
[----:B------:R-:W-:Y:S01]  /*10b0*/  IMAD.X R18, RZ, RZ, RZ, P0 ;  /* 0x000000ffff127224 */ /* 0x000fe200000e06ff */
[----:B------:R-:W-:Y:S01]  /*10c0*/  LEA R14, P0, R13, c[0x0][0x160], 0x2 ;  /* 0x000058000d0e7a11 */ /* 0x000fe200078010ff */
[----:B------:R-:W-:Y:S01]  /*10d0*/  IMAD.X R20, RZ, RZ, RZ, P3 ;  /* 0x000000ffff147224 */ /* 0x000fe200018e06ff */
[----:B------:R-:W-:Y:S02]  /*10e0*/  LEA R16, P3, R17, c[0x0][0x168], 0x2 ;  /* 0x00005a0011107a11 */ /* 0x000fe400078610ff */
[----:B------:R-:W-:Y:S02]  /*10f0*/  LEA.HI.X R15, R13, c[0x0][0x164], R18, 0x2, P0 ;  /* 0x000059000d0f7a11 */ /* 0x000fe400000f1412 */
[----:B------:R-:W-:-:S03]  /*1100*/  LEA.HI.X R17, R17, c[0x0][0x16c], R20, 0x2, P3 ;  /* 0x00005b0011117a11 */ /* 0x000fc600018f1414 */
[----:B------:R-:W2:Y:S04]  /*1110*/  LDG.E R18, [R14.64] ;  /* 0x0000000a0e127981 */ /* 0x000ea8000c1e1900 */
[----:B------:R-:W2:Y:S04]  /*1120*/  LDG.E R13, [R16.64] ;  /* 0x0000000a100d7981 */ /* 0x000ea8000c1e1900 */
[----:B------:R-:W3:Y:S04]  /*1130*/  LDG.E R19, [R14.64+0x4] ;  /* 0x0000040a0e137981 */ /* 0x000ee8000c1e1900 */
[----:B------:R-:W3:Y:S04]  /*1140*/  LDG.E R20, [R16.64+0x4] ;  /* 0x0000040a10147981 */ /* 0x000ee8000c1e1900 */
[----:B------:R-:W4:Y:S04]  /*1150*/  LDG.E R22, [R16.64+0x8] ;  /* 0x0000080a10167981 */ /* 0x000f28000c1e1900 */
[----:B------:R-:W4:Y:S04]  /*1160*/  LDG.E R21, [R14.64+0x8] ;  /* 0x0000080a0e157981 */ /* 0x000f28000c1e1900 */
[----:B------:R-:W5:Y:S04]  /*1170*/  LDG.E R26, [R16.64+0xc] ;  /* 0x00000c0a101a7981 */ /* 0x000f68000c1e1900 */
[----:B------:R-:W5:Y:S01]  /*1180*/  LDG.E R23, [R14.64+0xc] ;  /* 0x00000c0a0e177981 */ /* 0x000f62000c1e1900 */
[----:B------:R-:W-:Y:S01]  /*1190*/  IADD3 R11, R11, -0x4, RZ ;  /* 0xfffffffc0b0b7810 */ /* 0x000fe20007ffe0ff */
[----:B------:R-:W-:-:S03]  /*11a0*/  UIADD3 UR4, UR4, 0x4, URZ ;  /* 0x0000000404047890 */ /* 0x000fc6000fffe03f */
[----:B------:R-:W-:Y:S01]  /*11b0*/  ISETP.NE.AND P0, PT, R11, RZ, PT ;  /* 0x000000ff0b00720c */ /* 0x000fe20003f05270 */
[----:B--2---:R-:W-:-:S04]  /*11c0*/  FFMA R13, R13, R18, R12 ;  /* 0x000000120d0d7223 */ /* 0x004fc8000000000c */
[----:B---3--:R-:W-:-:S04]  /*11d0*/  FFMA R13, R20, R19, R13 ;  /* 0x00000013140d7223 */ /* 0x008fc8000000000d */
[----:B----4-:R-:W-:-:S04]  /*11e0*/  FFMA R13, R22, R21, R13 ;  /* 0x00000015160d7223 */ /* 0x010fc8000000000d */
[----:B-----5:R-:W-:Y:S01]  /*11f0*/  FFMA R12, R26, R23, R13 ;  /* 0x000000171a0c7223 */ /* 0x020fe2000000000d */
[----:B-1----:R-:W-:Y:S05]  /*1200*/  @P0 BRA `(.L_x_248) ;  /* 0xfffffe8000000947 */ /* 0x002fea000383ffff */
.L_x_247:
[----:B------:R-:W-:-:S13]  /*1210*/  ISETP.NE.AND P0, PT, R0, RZ, PT ;  /* 0x000000ff0000720c */ /* 0x000fda0003f05270 */
[----:B------:R-:W-:Y:S05]  /*1220*/  @!P0 BRA `(.L_x_246) ;  /* 0x0000014000008947 */ /* 0x000fea0003800000 */
[----:B------:R-:W-:Y:S02]  /*1230*/  IADD3 R13, P0, R9, UR4, RZ ;  /* 0x00000004090d7c10 */ /* 0x000fe4000ff1e0ff */
[----:B------:R-:W-:-:S03]  /*1240*/  IADD3 R24, P3, R24, UR4, RZ ;  /* 0x0000000418187c10 */ /* 0x000fc6000ff7e0ff */
[----:B------:R-:W-:Y:S01]  /*1250*/  IMAD.X R18, RZ, RZ, RZ, P0 ;  /* 0x000000ffff127224 */ /* 0x000fe200000e06ff */
[C---:B------:R-:W-:Y:S01]  /*1260*/  LEA R14, P0, R13.reuse, c[0x0][0x160], 0x2 ;  /* 0x000058000d0e7a11 */ /* 0x040fe200078010ff */
[----:B------:R-:W-:Y:S01]  /*1270*/  IMAD.X R11, RZ, RZ, RZ, P3 ;  /* 0x000000ffff0b7224 */ /* 0x000fe200018e06ff */
[C---:B------:R-:W-:Y:S02]  /*1280*/  LEA R16, P3, R24.reuse, c[0x0][0x168], 0x2 ;  /* 0x00005a0018107a11 */ /* 0x040fe400078610ff */
[----:B------:R-:W-:Y:S02]  /*1290*/  LEA.HI.X R15, R13, c[0x0][0x164], R18, 0x2, P0 ;  /* 0x000059000d0f7a11 */ /* 0x000fe400000f1412 */
[----:B------:R-:W-:-:S03]  /*12a0*/  LEA.HI.X R17, R24, c[0x0][0x16c], R11, 0x2, P3 ;  /* 0x00005b0018117a11 */ /* 0x000fc600018f140b */
[----:B------:R-:W2:Y:S04]  /*12b0*/  LDG.E R13, [R14.64] ;  /* 0x0000000a0e0d7981 */ /* 0x000ea8000c1e1900 */
[----:B------:R-:W2:Y:S01]  /*12c0*/  LDG.E R11, [R16.64] ;  /* 0x0000000a100b7981 */ /* 0x000ea2000c1e1900 */
[----:B------:R-:W-:Y:S01]  /*12d0*/  ISETP.NE.AND P0, PT, R0, 0x1, PT ;  /* 0x000000010000780c */ /* 0x000fe20003f05270 */
[----:B--2---:R-:W-:-:S12]  /*12e0*/  FFMA R12, R11, R13, R12 ;  /* 0x0000000d0b0c7223 */ /* 0x004fd8000000000c */
[----:B------:R-:W-:Y:S05]  /*12f0*/  @!P0 BRA `(.L_x_246) ;  /* 0x0000007000008947 */ /* 0x000fea0003800000 */
[----:B------:R-:W-:Y:S01]  /*1300*/  ISETP.NE.AND P0, PT, R0, 0x2, PT ;  /* 0x000000020000780c */ /* 0x000fe20003f05270 */
[----:B------:R-:W2:Y:S04]  /*1310*/  LDG.E R11, [R16.64+0x4] ;  /* 0x0000040a100b7981 */ /* 0x000ea8000c1e1900 */
[----:B------:R-:W2:Y:S08]  /*1320*/  LDG.E R13, [R14.64+0x4] ;  /* 0x0000040a0e0d7981 */ /* 0x000eb0000c1e1900 */
[----:B------:R-:W3:Y:S04]  /*1330*/  @P0 LDG.E R19, [R16.64+0x8] ;  /* 0x0000080a10130981 */ /* 0x000ee8000c1e1900 */
[----:B------:R-:W3:Y:S01]  /*1340*/  @P0 LDG.E R18, [R14.64+0x8] ;  /* 0x0000080a0e120981 */ /* 0x000ee2000c1e1900 */
[----:B--2---:R-:W-:-:S04]  /*1350*/  FFMA R12, R11, R13, R12 ;  /* 0x0000000d0b0c7223 */ /* 0x004fc8000000000c */
[----:B---3--:R-:W-:-:S02]  /*1360*/  @P0 FFMA R12, R19, R18, R12 ;  /* 0x00000012130c0223 */ /* 0x008fc4000000000c */
.L_x_246:
[----:B------:R-:W-:Y:S01]  /*1370*/  ISETP.NE.U32.AND P0, PT, RZ, c[0x0][0x178], PT ;  /* 0x00005e00ff007a0c */ /* 0x000fe20003f05070 */
[----:B------:R-:W-:Y:S02]  /*1380*/  IMAD.IADD R16, R10, 0x1, R25 ;  /* 0x000000010a107824 */ /* 0x000fe400078e0219 */
[----:B------:R-:W-:Y:S01]  /*1390*/  IMAD.MOV.U32 R17, RZ, RZ, 0x4 ;  /* 0x00000004ff117424 */ /* 0x000fe200078e00ff */
[----:B------:R-:W-:-:S03]  /*13a0*/  ISETP.NE.AND.EX P0, PT, RZ, c[0x0][0x17c], PT, P0 ;  /* 0x00005f00ff007a0c */ /* 0x000fc60003f05300 */
[----:B------:R-:W-:-:S10]  /*13b0*/  IMAD.WIDE.U32 R16, R16, R17, c[0x0][0x170] ;  /* 0x00005c0010107625 */ /* 0x000fd400078e0011 */
[----:B------:R-:W-:Y:S05]  /*13c0*/  @!P0 BRA `(.L_x_252) ;  /* 0x0000004000008947 */ /* 0x000fea0003800000 */
[----:B------:R-:W-:-:S04]  /*13d0*/  IMAD.MOV.U32 R14, RZ, RZ, 0x4 ;  /* 0x00000004ff0e7424 */ /* 0x000fc800078e00ff */
[----:B------:R-:W-:-:S06]  /*13e0*/  IMAD.WIDE.U32 R14, R25, R14, c[0x0][0x178] ;  /* 0x00005e00190e7625 */ /* 0x000fcc00078e000e */
[----:B------:R-:W2:Y:S02]  /*13f0*/  LDG.E R15, [R14.64] ;  /* 0x0000000a0e0f7981 */ /* 0x000ea4000c1e1900 */
[----:B--2---:R-:W-:-:S05]  /*1400*/  FADD R12, R12, R15 ;  /* 0x0000000f0c0c7221 */ /* 0x004fca0000000000 */
.L_x_252:
[----:B------:R0:W-:Y:S02]  /*1410*/  STG.E [R16.64], R12 ;  /* 0x0000000c10007986 */ /* 0x0001e4000c10190a */
.L_x_245:
[----:B------:R-:W-:Y:S05]  /*1420*/  BSYNC B0 ;  /* 0x0000000000007941 */ /* 0x000fea0003800000 */
.L_x_244:
[----:B------:R-:W-:Y:S01]  /*1430*/  ISETP.GE.U32.AND P0, PT, R7, UR8, PT ;  /* 0x0000000807007c0c */ /* 0x000fe2000bf06070 */
[C---:B------:R-:W-:Y:S01]  /*1440*/  IMAD R29, R8.reuse, c[0x0][0x1a4], R7 ;  /* 0x00006900081d7a24 */ /* 0x040fe200078e0207 */
[----:B0-----:R-:W-:Y:S01]  /*1450*/  IADD3 R12, R8, c[0x0][0x1a0], RZ ;  /* 0x00006800080c7a10 */ /* 0x001fe20007ffe0ff */
[----:B------:R-:W-:Y:S01]  /*1460*/  IMAD.MOV.U32 R11, RZ, RZ, 0x4 ;  /* 0x00000004ff0b7424 */ /* 0x000fe200078e00ff */
[----:B------:R-:W-:Y:S01]  /*1470*/  BSSY B0, `(.L_x_253) ;  /* 0x0000644000007945 */ /* 0x000fe20003800000 */
[----:B------:R-:W-:Y:S02]  /*1480*/  IMAD.IADD R16, R10, 0x1, R29 ;  /* 0x000000010a107824 */ /* 0x000fe400078e021d */
[----:B------:R-:W-:Y:S02]  /*1490*/  IMAD R12, R12, c[0x0][0x1a4], R7 ;  /* 0x000069000c0c7a24 */ /* 0x000fe400078e0207 */
[----:B------:R-:W-:-:S04]  /*14a0*/  IMAD.WIDE.U32 R24, R29, R11, c[0x0][0x178] ;  /* 0x00005e001d187625 */ /* 0x000fc800078e000b */
[----:B------:R-:W-:-:S04]  /*14b0*/  IMAD.WIDE.U32 R16, R16, R11, c[0x0][0x170] ;  /* 0x00005c0010107625 */ /* 0x000fc800078e000b */
[----:B------:R-:W-:Y:S01]  /*14c0*/  IMAD.WIDE.U32 R18, R12, R11, c[0x0][0x178] ;  /* 0x00005e000c127625 */ /* 0x000fe200078e000b */
[----:B------:R-:W-:Y:S05]  /*14d0*/  @!P0 BRA `(.L_x_254) ;  /* 0x0000196000008947 */ /* 0x000fea0003800000 */
[----:B------:R-:W-:Y:S01]  /*14e0*/  ISETP.NE.AND P4, PT, RZ, c[0x0][0x1ac], PT ;  /* 0x00006b00ff007a0c */ /* 0x000fe20003f85270 */
[----:B------:R-:W-:-:S12]  /*14f0*/  IMAD.MOV.U32 R27, RZ, RZ, RZ ;  /* 0x000000ffff1b7224 */ /* 0x000fd800078e00ff */
        /* <DEDUP_REMOVED lines=13> */
.L_x_259:
        /* <DEDUP_REMOVED lines=9> */
[----:B------:R0:W2:Y:S04]  /*1660*/  LDG.E R28, [R22.64] ;  /* 0x0000000a161c7981 */ /* 0x0000a8000c1e1900 */
[----:B------:R-:W3:Y:S04]  /*1670*/  LDG.E R32, [R12.64+0x4] ;  /* 0x0000040a0c207981 */ /* 0x000ee8000c1e1900 */
[----:B------:R0:W3:Y:S04]  /*1680*/  LDG.E R37, [R22.64+0x4] ;  /* 0x0000040a16257981 */ /* 0x0000e8000c1e1900 */
[----:B------:R0:W4:Y:S04]  /*1690*/  LDG.E R26, [R22.64+0x8] ;  /* 0x0000080a161a7981 */ /* 0x000128000c1e1900 */
[----:B------:R-:W4:Y:S01]  /*16a0*/  LDG.E R33, [R12.64+0x8] ;  /* 0x0000080a0c217981 */ /* 0x000f22000c1e1900 */
[----:B------:R-:W-:-:S03]  /*16b0*/  UIADD3 UR13, UR4, 0x4, URZ ;  /* 0x00000004040d7890 */ /* 0x000fc6000fffe03f */
[----:B------:R0:W5:Y:S03]  /*16c0*/  LDG.E R8, [R22.64+0xc] ;  /* 0x00000c0a16087981 */ /* 0x000166000c1e1900 */
[----:B------:R-:W-:Y:S01]  /*16d0*/  IADD3 R21, P3, R9, UR13, RZ ;  /* 0x0000000d09157c10 */ /* 0x000fe2000ff7e0ff */
[----:B------:R1:W5:Y:S01]  /*16e0*/  LDG.E R31, [R12.64+0xc] ;  /* 0x00000c0a0c1f7981 */ /* 0x000362000c1e1900 */
[----:B------:R-:W-:-:S03]  /*16f0*/  IADD3 R15, P5, R7, UR13, RZ ;  /* 0x0000000d070f7c10 */ /* 0x000fc6000ffbe0ff */
[----:B------:R-:W-:Y:S01]  /*1700*/  IMAD.X R36, RZ, RZ, RZ, P3 ;  /* 0x000000ffff247224 */ /* 0x000fe200018e06ff */
[----:B------:R-:W-:Y:S01]  /*1710*/  LEA R20, P3, R21, c[0x0][0x160], 0x2 ;  /* 0x0000580015147a11 */ /* 0x000fe200078610ff */
[----:B------:R-:W-:Y:S01]  /*1720*/  IMAD.X R34, RZ, RZ, RZ, P5 ;  /* 0x000000ffff227224 */ /* 0x000fe200028e06ff */
[----:B------:R-:W-:Y:S02]  /*1730*/  LEA R14, P5, R15, c[0x0][0x168], 0x2 ;  /* 0x00005a000f0e7a11 */ /* 0x000fe400078a10ff */
[----:B------:R-:W-:Y:S02]  /*1740*/  LEA.HI.X R21, R21, c[0x0][0x164], R36, 0x2, P3 ;  /* 0x0000590015157a11 */ /* 0x000fe400018f1424 */
[----:B------:R-:W-:Y:S01]  /*1750*/  LEA.HI.X R15, R15, c[0x0][0x16c], R34, 0x2, P5 ;  /* 0x00005b000f0f7a11 */ /* 0x000fe200028f1422 */
[----:B------:R-:W-:Y:S02]  /*1760*/  UIADD3 UR13, UR4, 0x8, URZ ;  /* 0x00000008040d7890 */ /* 0x000fe4000fffe03f */
[----:B------:R1:W5:Y:S04]  /*1770*/  LDG.E R35, [R20.64] ;  /* 0x0000000a14237981 */ /* 0x000368000c1e1900 */
[----:B0-----:R0:W5:Y:S04]  /*1780*/  LDG.E R23, [R14.64+0x4] ;  /* 0x0000040a0e177981 */ /* 0x001168000c1e1900 */
[----:B------:R0:W5:Y:S04]  /*1790*/  LDG.E R22, [R14.64+0x8] ;  /* 0x0000080a0e167981 */ /* 0x000168000c1e1900 */
[----:B------:R0:W5:Y:S01]  /*17a0*/  LDG.E R34, [R20.64+0xc] ;  /* 0x00000c0a14227981 */ /* 0x000162000c1e1900 */
[----:B--2---:R-:W-:-:S03]  /*17b0*/  FFMA R27, R28, R30, R27 ;  /* 0x0000001e1c1b7223 */ /* 0x004fc6000000001b */
[----:B------:R0:W2:Y:S04]  /*17c0*/  LDG.E R28, [R14.64] ;  /* 0x0000000a0e1c7981 */ /* 0x0000a8000c1e1900 */
[----:B------:R0:W2:Y:S01]  /*17d0*/  LDG.E R30, [R14.64+0xc] ;  /* 0x00000c0a0e1e7981 */ /* 0x0000a2000c1e1900 */
[----:B---3--:R-:W-:-:S03]  /*17e0*/  FFMA R36, R37, R32, R27 ;  /* 0x0000002025247223 */ /* 0x008fc6000000001b */
[----:B------:R3:W2:Y:S01]  /*17f0*/  LDG.E R32, [R20.64+0x4] ;  /* 0x0000040a14207981 */ /* 0x0006a2000c1e1900 */
[----:B------:R-:W-:-:S03]  /*1800*/  IADD3 R27, P3, R9, UR13, RZ ;  /* 0x0000000d091b7c10 */ /* 0x000fc6000ff7e0ff */
[----:B------:R3:W2:Y:S01]  /*1810*/  LDG.E R37, [R20.64+0x8] ;  /* 0x0000080a14257981 */ /* 0x0006a2000c1e1900 */
[----:B----4-:R-:W-:Y:S01]  /*1820*/  FFMA R33, R26, R33, R36 ;  /* 0x000000211a217223 */ /* 0x010fe20000000024 */
[----:B------:R-:W-:Y:S01]  /*1830*/  IADD3 R26, P5, R7, UR13, RZ ;  /* 0x0000000d071a7c10 */ /* 0x000fe2000ffbe0ff */
[----:B------:R-:W-:Y:S01]  /*1840*/  IMAD.X R36, RZ, RZ, RZ, P3 ;  /* 0x000000ffff247224 */ /* 0x000fe200018e06ff */
[----:B-1----:R-:W-:-:S03]  /*1850*/  LEA R12, P3, R27, c[0x0][0x160], 0x2 ;  /* 0x000058001b0c7a11 */ /* 0x002fc600078610ff */
[----:B0-----:R-:W-:Y:S01]  /*1860*/  IMAD.X R15, RZ, RZ, RZ, P5 ;  /* 0x000000ffff0f7224 */ /* 0x001fe200028e06ff */
[----:B------:R-:W-:Y:S02]  /*1870*/  LEA.HI.X R13, R27, c[0x0][0x164], R36, 0x2, P3 ;  /* 0x000059001b0d7a11 */ /* 0x000fe400018f1424 */
[----:B------:R-:W-:-:S04]  /*1880*/  LEA R14, P3, R26, c[0x0][0x168], 0x2 ;  /* 0x00005a001a0e7a11 */ /* 0x000fc800078610ff */
[----:B------:R-:W-:Y:S02]  /*1890*/  LEA.HI.X R15, R26, c[0x0][0x16c], R15, 0x2, P3 ;  /* 0x00005b001a0f7a11 */ /* 0x000fe400018f140f */
[----:B------:R-:W4:Y:S04]  /*18a0*/  LDG.E R26, [R12.64] ;  /* 0x0000000a0c1a7981 */ /* 0x000f28000c1e1900 */
[----:B------:R-:W4:Y:S01]  /*18b0*/  LDG.E R27, [R14.64] ;  /* 0x0000000a0e1b7981 */ /* 0x000f22000c1e1900 */
[----:B-----5:R-:W-:Y:S01]  /*18c0*/  FFMA R8, R8, R31, R33 ;  /* 0x0000001f08087223 */ /* 0x020fe20000000021 */
[----:B------:R-:W-:Y:S02]  /*18d0*/  UIADD3 UR13, UR4, 0xc, URZ ;  /* 0x0000000c040d7890 */ /* 0x000fe4000fffe03f */
[----:B------:R4:W5:Y:S04]  /*18e0*/  LDG.E R33, [R14.64+0x4] ;  /* 0x0000040a0e217981 */ /* 0x000968000c1e1900 */
[----:B---3--:R-:W-:Y:S01]  /*18f0*/  IADD3 R21, P3, R9, UR13, RZ ;  /* 0x0000000d09157c10 */ /* 0x008fe2000ff7e0ff */
[----:B------:R0:W3:Y:S01]  /*1900*/  LDG.E R31, [R12.64+0x8] ;  /* 0x0000080a0c1f7981 */ /* 0x0000e2000c1e1900 */
[----:B--2---:R-:W-:-:S03]  /*1910*/  FFMA R8, R28, R35, R8 ;  /* 0x000000231c087223 */ /* 0x004fc60000000008 */
[----:B------:R0:W2:Y:S01]  /*1920*/  LDG.E R35, [R12.64+0xc] ;  /* 0x00000c0a0c237981 */ /* 0x0000a2000c1e1900 */
[----:B------:R-:W-:Y:S01]  /*1930*/  FFMA R8, R23, R32, R8 ;  /* 0x0000002017087223 */ /* 0x000fe20000000008 */
[----:B------:R-:W-:-:S03]  /*1940*/  IADD3 R23, P5, R7, UR13, RZ ;  /* 0x0000000d07177c10 */ /* 0x000fc6000ffbe0ff */
[----:B------:R-:W-:Y:S02]  /*1950*/  FFMA R37, R22, R37, R8 ;  /* 0x0000002516257223 */ /* 0x000fe40000000008 */
[----:B------:R-:W-:Y:S01]  /*1960*/  IMAD.X R28, RZ, RZ, RZ, P5 ;  /* 0x000000ffff1c7224 */ /* 0x000fe200028e06ff */
[----:B------:R-:W-:Y:S01]  /*1970*/  LEA R22, P5, R23, c[0x0][0x168], 0x2 ;  /* 0x00005a0017167a11 */ /* 0x000fe200078a10ff */
[----:B------:R0:W5:Y:S01]  /*1980*/  LDG.E R8, [R12.64+0x4] ;  /* 0x0000040a0c087981 */ /* 0x000162000c1e1900 */
[----:B------:R-:W-:Y:S02]  /*1990*/  FFMA R34, R30, R34, R37 ;  /* 0x000000221e227223 */ /* 0x000fe40000000025 */
[----:B------:R-:W-:Y:S01]  /*19a0*/  IMAD.X R30, RZ, RZ, RZ, P3 ;  /* 0x000000ffff1e7224 */ /* 0x000fe200018e06ff */
[----:B------:R-:W-:Y:S02]  /*19b0*/  LEA R20, P3, R21, c[0x0][0x160], 0x2 ;  /* 0x0000580015147a11 */ /* 0x000fe400078610ff */
[----:B------:R-:W-:-:S02]  /*19c0*/  LEA.HI.X R23, R23, c[0x0][0x16c], R28, 0x2, P5 ;  /* 0x00005b0017177a11 */ /* 0x000fc400028f141c */
[----:B------:R4:W3:Y:S01]  /*19d0*/  LDG.E R28, [R14.64+0x8] ;  /* 0x0000080a0e1c7981 */ /* 0x0008e2000c1e1900 */
[----:B------:R-:W-:-:S03]  /*19e0*/  LEA.HI.X R21, R21, c[0x0][0x164], R30, 0x2, P3 ;  /* 0x0000590015157a11 */ /* 0x000fc600018f141e */
[----:B------:R4:W2:Y:S04]  /*19f0*/  LDG.E R30, [R14.64+0xc] ;  /* 0x00000c0a0e1e7981 */ /* 0x0008a8000c1e1900 */
[----:B------:R-:W2:Y:S04]  /*1a00*/  LDG.E R37, [R20.64] ;  /* 0x0000000a14257981 */ /* 0x000ea8000c1e1900 */
[----:B------:R-:W2:Y:S01]  /*1a10*/  LDG.E R32, [R22.64] ;  /* 0x0000000a16207981 */ /* 0x000ea2000c1e1900 */
[----:B----4-:R-:W-:-:S03]  /*1a20*/  FFMA R14, R27, R26, R34 ;  /* 0x0000001a1b0e7223 */ /* 0x010fc60000000022 */
[----:B------:R-:W4:Y:S04]  /*1a30*/  LDG.E R27, [R22.64+0x4] ;  /* 0x0000040a161b7981 */ /* 0x000f28000c1e1900 */
[----:B0-----:R-:W4:Y:S04]  /*1a40*/  LDG.E R12, [R20.64+0x4] ;  /* 0x0000040a140c7981 */ /* 0x001f28000c1e1900 */
[----:B------:R-:W4:Y:S04]  /*1a50*/  LDG.E R26, [R22.64+0x8] ;  /* 0x0000080a161a7981 */ /* 0x000f28000c1e1900 */
[----:B------:R-:W4:Y:S04]  /*1a60*/  LDG.E R36, [R20.64+0x8] ;  /* 0x0000080a14247981 */ /* 0x000f28000c1e1900 */
[----:B------:R-:W4:Y:S04]  /*1a70*/  LDG.E R34, [R22.64+0xc] ;  /* 0x00000c0a16227981 */ /* 0x000f28000c1e1900 */
[----:B------:R-:W4:Y:S01]  /*1a80*/  LDG.E R13, [R20.64+0xc] ;  /* 0x00000c0a140d7981 */ /* 0x000f22000c1e1900 */
[----:B------:R-:W-:-:S04]  /*1a90*/  IADD3 R6, R6, -0x10, RZ ;  /* 0xfffffff006067810 */ /* 0x000fc80007ffe0ff */
[----:B------:R-:W-:Y:S01]  /*1aa0*/  ISETP.GT.AND P3, PT, R6, 0xc, PT ;  /* 0x0000000c0600780c */ /* 0x000fe20003f64270 */
[----:B------:R-:W-:Y:S01]  /*1ab0*/  UIADD3 UR4, UR4, 0x10, URZ ;  /* 0x0000001004047890 */ /* 0x000fe2000fffe03f */
[----:B-----5:R-:W-:-:S04]  /*1ac0*/  FFMA R8, R33, R8, R14 ;  /* 0x0000000821087223 */ /* 0x020fc8000000000e */
[----:B---3--:R-:W-:-:S04]  /*1ad0*/  FFMA R8, R28, R31, R8 ;  /* 0x0000001f1c087223 */ /* 0x008fc80000000008 */
[----:B--2---:R-:W-:-:S04]  /*1ae0*/  FFMA R8, R30, R35, R8 ;  /* 0x000000231e087223 */ /* 0x004fc80000000008 */
[----:B------:R-:W-:-:S04]  /*1af0*/  FFMA R8, R32, R37, R8 ;  /* 0x0000002520087223 */ /* 0x000fc80000000008 */
[----:B----4-:R-:W-:-:S04]  /*1b00*/  FFMA R27, R27, R12, R8 ;  /* 0x0000000c1b1b7223 */ /* 0x010fc80000000008 */
[----:B------:R-:W-:-:S04]  /*1b10*/  FFMA R27, R26, R36, R27 ;  /* 0x000000241a1b7223 */ /* 0x000fc8000000001b */
[----:B------:R-:W-:Y:S01]  /*1b20*/  FFMA R27, R34, R13, R27 ;  /* 0x0000000d221b7223 */ /* 0x000fe2000000001b */
[----:B------:R-:W-:Y:S05]  /*1b30*/  @P3 BRA `(.L_x_259) ;  /* 0xfffffa9000003947 */ /* 0x000fea000383ffff */
.L_x_258:
[----:B------:R-:W-:-:S13]  /*1b40*/  ISETP.GT.AND P3, PT, R6, 0x4, PT ;  /* 0x000000040600780c */ /* 0x000fda0003f64270 */
        /* <DEDUP_REMOVED lines=9> */
[----:B------:R0:W2:Y:S04]  /*1be0*/  LDG.E R34, [R12.64] ;  /* 0x0000000a0c227981 */ /* 0x0000a8000c1e1900 */
[----:B------:R3:W2:Y:S01]  /*1bf0*/  LDG.E R32, [R14.64] ;  /* 0x0000000a0e207981 */ /* 0x0006a2000c1e1900 */
[----:B------:R-:W-:-:S03]  /*1c00*/  UIADD3 UR13, UR4, 0x4, URZ ;  /* 0x00000004040d7890 */ /* 0x000fc6000fffe03f */
[----:B------:R0:W4:Y:S03]  /*1c10*/  LDG.E R8, [R12.64+0x4] ;  /* 0x0000040a0c087981 */ /* 0x000126000c1e1900 */
[----:B------:R-:W-:Y:S01]  /*1c20*/  IADD3 R23, P3, R7, UR13, RZ ;  /* 0x0000000d07177c10 */ /* 0x000fe2000ff7e0ff */
[----:B------:R3:W4:Y:S01]  /*1c30*/  LDG.E R31, [R14.64+0x4] ;  /* 0x0000040a0e1f7981 */ /* 0x000722000c1e1900 */
[----:B------:R-:W-:-:S03]  /*1c40*/  IADD3 R21, P0, R9, UR13, RZ ;  /* 0x0000000d09157c10 */ /* 0x000fc6000ff1e0ff */
[----:B------:R-:W-:Y:S01]  /*1c50*/  IMAD.X R26, RZ, RZ, RZ, P3 ;  /* 0x000000ffff1a7224 */ /* 0x000fe200018e06ff */
[----:B------:R-:W-:Y:S01]  /*1c60*/  LEA R22, P3, R23, c[0x0][0x168], 0x2 ;  /* 0x00005a0017167a11 */ /* 0x000fe200078610ff */
[----:B------:R-:W-:Y:S01]  /*1c70*/  IMAD.X R28, RZ, RZ, RZ, P0 ;  /* 0x000000ffff1c7224 */ /* 0x000fe200000e06ff */
[----:B------:R-:W-:Y:S01]  /*1c80*/  LEA R20, P0, R21, c[0x0][0x160], 0x2 ;  /* 0x0000580015147a11 */ /* 0x000fe200078010ff */
[----:B------:R0:W5:Y:S01]  /*1c90*/  LDG.E R33, [R12.64+0x8] ;  /* 0x0000080a0c217981 */ /* 0x000162000c1e1900 */
[----:B------:R-:W-:-:S03]  /*1ca0*/  LEA.HI.X R23, R23, c[0x0][0x16c], R26, 0x2, P3 ;  /* 0x00005b0017177a11 */ /* 0x000fc600018f141a */
[----:B------:R3:W5:Y:S01]  /*1cb0*/  LDG.E R26, [R14.64+0x8] ;  /* 0x0000080a0e1a7981 */ /* 0x000762000c1e1900 */
[----:B------:R-:W-:-:S03]  /*1cc0*/  LEA.HI.X R21, R21, c[0x0][0x164], R28, 0x2, P0 ;  /* 0x0000590015157a11 */ /* 0x000fc600000f141c */
[----:B------:R3:W5:Y:S04]  /*1cd0*/  LDG.E R28, [R14.64+0xc] ;  /* 0x00000c0a0e1c7981 */ /* 0x000768000c1e1900 */
[----:B------:R0:W5:Y:S04]  /*1ce0*/  LDG.E R35, [R12.64+0xc] ;  /* 0x00000c0a0c237981 */ /* 0x000168000c1e1900 */
[----:B------:R-:W5:Y:S04]  /*1cf0*/  LDG.E R30, [R20.64] ;  /* 0x0000000a141e7981 */ /* 0x000f68000c1e1900 */
[----:B------:R-:W5:Y:S04]  /*1d00*/  LDG.E R37, [R22.64] ;  /* 0x0000000a16257981 */ /* 0x000f68000c1e1900 */
[----:B------:R-:W5:Y:S04]  /*1d10*/  LDG.E R36, [R20.64+0x4] ;  /* 0x0000040a14247981 */ /* 0x000f68000c1e1900 */
[----:B---3--:R-:W3:Y:S04]  /*1d20*/  LDG.E R14, [R22.64+0xc] ;  /* 0x00000c0a160e7981 */ /* 0x008ee8000c1e1900 */
[----:B0-----:R-:W3:Y:S01]  /*1d30*/  LDG.E R13, [R20.64+0xc] ;  /* 0x00000c0a140d7981 */ /* 0x001ee2000c1e1900 */
[----:B--2---:R-:W-:-:S03]  /*1d40*/  FFMA R12, R32, R34, R27 ;  /* 0x00000022200c7223 */ /* 0x004fc6000000001b */
[----:B------:R-:W2:Y:S04]  /*1d50*/  LDG.E R34, [R22.64+0x4] ;  /* 0x0000040a16227981 */ /* 0x000ea8000c1e1900 */
[----:B------:R-:W3:Y:S04]  /*1d60*/  LDG.E R27, [R22.64+0x8] ;  /* 0x0000080a161b7981 */ /* 0x000ee8000c1e1900 */
[----:B------:R-:W3:Y:S01]  /*1d70*/  LDG.E R32, [R20.64+0x8] ;  /* 0x0000080a14207981 */ /* 0x000ee2000c1e1900 */
[----:B----4-:R-:W-:-:S04]  /*1d80*/  FFMA R8, R31, R8, R12 ;  /* 0x000000081f087223 */ /* 0x010fc8000000000c */
[----:B-----5:R-:W-:-:S04]  /*1d90*/  FFMA R8, R26, R33, R8 ;  /* 0x000000211a087223 */ /* 0x020fc80000000008 */
[----:B------:R-:W-:-:S04]  /*1da0*/  FFMA R8, R28, R35, R8 ;  /* 0x000000231c087223 */ /* 0x000fc80000000008 */
[----:B------:R-:W-:Y:S01]  /*1db0*/  FFMA R37, R37, R30, R8 ;  /* 0x0000001e25257223 */ /* 0x000fe20000000008 */
[----:B------:R-:W-:Y:S02]  /*1dc0*/  PLOP3.LUT P0, PT, PT, PT, PT, 0x8, 0x0 ;  /* 0x000000000000781c */ /* 0x000fe40003f0e170 */
[----:B------:R-:W-:Y:S01]  /*1dd0*/  IADD3 R6, R6, -0x8, RZ ;  /* 0xfffffff806067810 */ /* 0x000fe20007ffe0ff */
[----:B------:R-:W-:Y:S01]  /*1de0*/  UIADD3 UR4, UR4, 0x8, URZ ;  /* 0x0000000804047890 */ /* 0x000fe2000fffe03f */
[----:B--2---:R-:W-:-:S04]  /*1df0*/  FFMA R34, R34, R36, R37 ;  /* 0x0000002422227223 */ /* 0x004fc80000000025 */
[----:B---3--:R-:W-:-:S04]  /*1e00*/  FFMA R27, R27, R32, R34 ;  /* 0x000000201b1b7223 */ /* 0x008fc80000000022 */
[----:B------:R-:W-:-:S02]  /*1e10*/  FFMA R27, R14, R13, R27 ;  /* 0x0000000d0e1b7223 */ /* 0x000fc4000000001b */
.L_x_260:
[----:B------:R-:W-:-:S13]  /*1e20*/  ISETP.NE.OR P0, PT, R6, RZ, P0 ;  /* 0x000000ff0600720c */ /* 0x000fda0000705670 */
[----:B------:R-:W-:Y:S05]  /*1e30*/  @!P0 BRA `(.L_x_256) ;  /* 0x0000018000008947 */ /* 0x000fea0003800000 */
.L_x_257:
        /* <DEDUP_REMOVED lines=24> */
.L_x_256:
[----:B------:R-:W-:-:S13]  /*1fc0*/  ISETP.NE.AND P0, PT, R0, RZ, PT ;  /* 0x000000ff0000720c */ /* 0x000fda0003f05270 */
[----:B------:R-:W-:Y:S05]  /*1fd0*/  @!P0 BRA `(.L_x_255) ;  /* 0x0000014000008947 */ /* 0x000fea0003800000 */
        /* <DEDUP_REMOVED lines=20> */
.L_x_255:
[----:B------:R-:W-:-:S04]  /*2120*/  ISETP.NE.U32.AND P3, PT, RZ, c[0x0][0x178], PT ;  /* 0x00005e00ff007a0c */ /* 0x000fc80003f65070 */
[----:B------:R-:W-:-:S13]  /*2130*/  ISETP.NE.AND.EX P3, PT, RZ, c[0x0][0x17c], PT, P3 ;  /* 0x00005f00ff007a0c */ /* 0x000fda0003f65330 */
[----:B------:R-:W-:Y:S05]  /*2140*/  @!P3 BRA `(.L_x_261) ;  /* 0x000000200000b947 */ /* 0x000fea0003800000 */
[----:B------:R-:W2:Y:S02]  /*2150*/  LDG.E R24, [R24.64] ;  /* 0x0000000a18187981 */ /* 0x000ea4000c1e1900 */
[----:B--2---:R-:W-:-:S05]  /*2160*/  FADD R27, R27, R24 ;  /* 0x000000181b1b7221 */ /* 0x004fca0000000000 */
.L_x_261:
[----:B------:R0:W-:Y:S01]  /*2170*/  STG.E [R16.64], R27 ;  /* 0x0000001b10007986 */ /* 0x0001e2000c10190a */
[----:B------:R-:W-:Y:S05]  /*2180*/  @P2 BRA `(.L_x_262) ;  /* 0x0000572000002947 */ /* 0x000fea0003800000 */
[----:B------:R-:W-:Y:S01]  /*2190*/  IADD3 R29, R29, UR6, RZ ;  /* 0x000000061d1d7c10 */ /* 0x000fe2000fffe0ff */
[----:B------:R-:W-:Y:S01]  /*21a0*/  IMAD.MOV.U32 R6, RZ, RZ, RZ ;  /* 0x000000ffff067224 */ /* 0x000fe200078e00ff */
        /* <DEDUP_REMOVED lines=13> */
.L_x_267:
[----:B------:R-:W-:Y:S01]  /*2280*/  IADD3 R13, P2, R9, UR4, RZ ;  /* 0x00000004090d7c10 */ /* 0x000fe2000ff5e0ff */
[----:B------:R-:W-:Y:S01]  /*2290*/  UIADD3 UR13, UR4, 0x4, URZ ;  /* 0x00000004040d7890 */ /* 0x000fe2000fffe03f */
[----:B------:R-:W-:-:S03]  /*22a0*/  IADD3 R7, P4, R24, UR4, RZ ;  /* 0x0000000418077c10 */ /* 0x000fc6000ff9e0ff */
[----:B0-----:R-:W-:Y:S01]  /*22b0*/  IMAD.X R16, RZ, RZ, RZ, P2 ;  /* 0x000000ffff107224 */ /* 0x001fe200010e06ff */
        /* <DEDUP_REMOVED lines=61> */
[----:B------:R-:W5:Y:S01]  /*2690*/  LDG.E R35, [R20.64] ;  /* 0x0000000a14237981 */ /* 0x000f62000c1e1900 */
[----:B----4-:R-:W-:-:S03]  /*26a0*/  FFMA R6, R25, R26, R34 ;  /* 0x0000001a19067223 */ /* 0x010fc60000000022 */
[----:B------:R-:W4:Y:S04]  /*26b0*/  LDG.E R34, [R22.64] ;  /* 0x0000000a16227981 */ /* 0x000f28000c1e1900 */
[----:B------:R-:W4:Y:S04]  /*26c0*/  LDG.E R26, [R22.64+0x4] ;  /* 0x0000040a161a7981 */ /* 0x000f28000c1e1900 */
[----:B------:R-:W4:Y:S04]  /*26d0*/  LDG.E R7, [R20.64+0x4] ;  /* 0x0000040a14077981 */ /* 0x000f28000c1e1900 */
[----:B------:R-:W4:Y:S04]  /*26e0*/  LDG.E R25, [R22.64+0x8] ;  /* 0x0000080a16197981 */ /* 0x000f28000c1e1900 */
[----:B------:R-:W4:Y:S04]  /*26f0*/  LDG.E R37, [R20.64+0x8] ;  /* 0x0000080a14257981 */ /* 0x000f28000c1e1900 */
[----:B------:R-:W4:Y:S04]  /*2700*/  LDG.E R36, [R22.64+0xc] ;  /* 0x00000c0a16247981 */ /* 0x000f28000c1e1900 */
[----:B-1----:R-:W4:Y:S01]  /*2710*/  LDG.E R13, [R20.64+0xc] ;  /* 0x00000c0a140d7981 */ /* 0x002f22000c1e1900 */
        /* <DEDUP_REMOVED lines=13> */
.L_x_266:
[----:B------:R-:W-:-:S13]  /*27f0*/  ISETP.GT.AND P2, PT, R8, 0x4, PT ;  /* 0x000000040800780c */ /* 0x000fda0003f44270 */
[----:B------:R-:W-:Y:S05]  /*2800*/  @!P2 BRA `(.L_x_268) ;  /* 0x000002c00000a947 */ /* 0x000fea0003800000 */
[----:B------:R-:W-:Y:S01]  /*2810*/  IADD3 R7, P0, R9, UR4, RZ ;  /* 0x0000000409077c10 */ /* 0x000fe2000ff1e0ff */
[----:B------:R-:W-:Y:S01]  /*2820*/  UIADD3 UR13, UR4, 0x4, URZ ;  /* 0x00000004040d7890 */ /* 0x000fe2000fffe03f */
[----:B------:R-:W-:-:S03]  /*2830*/  IADD3 R12, P2, R24, UR4, RZ ;  /* 0x00000004180c7c10 */ /* 0x000fc6000ff5e0ff */
[----:B------:R-:W-:Y:S01]  /*2840*/  IMAD.X R14, RZ, RZ, RZ, P0 ;  /* 0x000000ffff0e7224 */ /* 0x000fe200000e06ff */
[C---:B0-----:R-:W-:Y:S01]  /*2850*/  LEA R16, P0, R7.reuse, c[0x0][0x160], 0x2 ;  /* 0x0000580007107a11 */ /* 0x041fe200078010ff */
        /* <DEDUP_REMOVED lines=39> */
.L_x_268:
[----:B------:R-:W-:-:S13]  /*2ad0*/  ISETP.NE.OR P0, PT, R8, RZ, P0 ;  /* 0x000000ff0800720c */ /* 0x000fda0000705670 */
[----:B------:R-:W-:Y:S05]  /*2ae0*/  @!P0 BRA `(.L_x_264) ;  /* 0x0000018000008947 */ /* 0x000fea0003800000 */
.L_x_265:
[----:B------:R-:W-:Y:S02]  /*2af0*/  IADD3 R7, P0, R9, UR4, RZ ;  /* 0x0000000409077c10 */ /* 0x000fe4000ff1e0ff */
[----:B------:R-:W-:-:S03]  /*2b00*/  IADD3 R15, P2, R24, UR4, RZ ;  /* 0x00000004180f7c10 */ /* 0x000fc6000ff5e0ff */
[----:B0-----:R-:W-:Y:S01]  /*2b10*/  IMAD.X R16, RZ, RZ, RZ, P0 ;  /* 0x000000ffff107224 */ /* 0x001fe200000e06ff */
        /* <DEDUP_REMOVED lines=21> */
.L_x_264:
        /* <DEDUP_REMOVED lines=19> */
[----:B0-----:R-:W3:Y:S01]  /*2da0*/  @P0 LDG.E R16, [R8.64+0x8] ;  /* 0x0000080a08100981 */ /* 0x001ee2000c1e1900 */
[----:B--2---:R-:W-:-:S04]  /*2db0*/  FFMA R6, R7, R14, R6 ;  /* 0x0000000e07067223 */ /* 0x004fc80000000006 */
[----:B---3--:R-:W-:-:S02]  /*2dc0*/  @P0 FFMA R6, R15, R16, R6 ;  /* 0x000000100f060223 */ /* 0x008fc40000000006 */
.L_x_263:
[----:B------:R-:W-:-:S04]  /*2dd0*/  IMAD.IADD R8, R10, 0x1, R29 ;  /* 0x000000010a087824 */ /* 0x000fc800078e021d */
[----:B------:R-:W-:Y:S01]  /*2de0*/  IMAD.WIDE.U32 R8, R8, R11, c[0x0][0x170] ;  /* 0x00005c0008087625 */ /* 0x000fe200078e000b */
[----:B------:R-:W-:Y:S05]  /*2df0*/  @!P3 BRA `(.L_x_269) ;  /* 0x000000200000b947 */ /* 0x000fea0003800000 */
[----:B------:R-:W2:Y:S02]  /*2e00*/  LDG.E R19, [R18.64] ;  /* 0x0000000a12137981 */ /* 0x000ea4000c1e1900 */
[----:B--2---:R-:W-:-:S05]  /*2e10*/  FADD R6, R6, R19 ;  /* 0x0000001306067221 */ /* 0x004fca0000000000 */
.L_x_269:
[----:B------:R2:W-:Y:S01]  /*2e20*/  STG.E [R8.64], R6 ;  /* 0x0000000608007986 */ /* 0x0005e2000c10190a */
[----:B------:R-:W-:Y:S05]  /*2e30*/  BRA `(.L_x_262) ;  /* 0x00004a7000007947 */ /* 0x000fea0003800000 */
.L_x_254:
[----:B------:R-:W-:-:S13]  /*2e40*/  ISETP.NE.AND P0, PT, RZ, c[0x0][0x1bc], PT ;  /* 0x00006f00ff007a0c */ /* 0x000fda0003f05270 */
[----:B------:R-:W-:Y:S05]  /*2e50*/  @!P0 BRA `(.L_x_270) ;  /* 0x0000008000008947 */ /* 0x000fea0003800000 */
[----:B------:R-:W-:-:S04]  /*2e60*/  LOP3.LUT R13, R7, 0x1, RZ, 0xc0, !PT ;  /* 0x00000001070d7812 */ /* 0x000fc800078ec0ff */
[----:B------:R-:W-:-:S13]  /*2e70*/  ISETP.NE.U32.AND P0, PT, R13, 0x1, PT ;  /* 0x000000010d00780c */ /* 0x000fda0003f05070 */
[----:B------:R-:W-:Y:S05]  /*2e80*/  @!P0 BRA `(.L_x_262) ;  /* 0x00004a2000008947 */ /* 0x000fea0003800000 */
[----:B------:R-:W-:-:S04]  /*2e90*/  IADD3 R13, R7, 0x1, RZ ;  /* 0x00000001070d7810 */ /* 0x000fc80007ffe0ff */
[----:B------:R-:W-:-:S13]  /*2ea0*/  ISETP.GE.U32.AND P0, PT, R13, UR8, PT ;  /* 0x000000080d007c0c */ /* 0x000fda000bf06070 */
[----:B------:R-:W-:Y:S05]  /*2eb0*/  @P0 BRA `(.L_x_262) ;  /* 0x000049f000000947 */ /* 0x000fea0003800000 */
[----:B------:R-:W-:Y:S01]  /*2ec0*/  SHF.R.U32.HI R7, RZ, 0x1, R7 ;  /* 0x00000001ff077819 */ /* 0x000fe20000011607 */
[----:B------:R-:W-:Y:S05]  /*2ed0*/  BRA `(.L_x_271) ;  /* 0x0000005000007947 */ /* 0x000fea0003800000 */
.L_x_270:
[----:B------:R-:W-:-:S13]  /*2ee0*/  ISETP.GE.U32.AND P0, PT, R7, UR14, PT ;  /* 0x0000000e07007c0c */ /* 0x000fda000bf06070 */
[----:B------:R-:W-:Y:S05]  /*2ef0*/  @P0 BRA `(.L_x_262) ;  /* 0x000049b000000947 */ /* 0x000fea0003800000 */
[----:B------:R-:W-:-:S04]  /*2f00*/  IADD3 R13, R7, UR14, RZ ;  /* 0x0000000e070d7c10 */ /* 0x000fc8000fffe0ff */
[----:B------:R-:W-:-:S13]  /*2f10*/  ISETP.GE.U32.AND P0, PT, R13, UR8, PT ;  /* 0x000000080d007c0c */ /* 0x000fda000bf06070 */
[----:B------:R-:W-:Y:S05]  /*2f20*/  @P0 BRA `(.L_x_262) ;  /* 0x0000498000000947 */ /* 0x000fea0003800000 */
.L_x_271:
[----:B------:R-:W-:Y:S01]  /*2f30*/  ISETP.NE.AND P4, PT, RZ, c[0x0][0x1ac], PT ;  /* 0x00006b00ff007a0c */ /* 0x000fe20003f85270 */
[----:B------:R-:W-:-:S12]  /*2f40*/  CS2R R14, SRZ ;  /* 0x00000000000e7805 */ /* 0x000fd8000001ff00 */
        /* <DEDUP_REMOVED lines=13> */
.L_x_276:
        /* <DEDUP_REMOVED lines=9> */
[----:B------:R-:W2:Y:S04]  /*30b0*/  LDG.E R22, [R30.64] ;  /* 0x0000000a1e167981 */ /* 0x000ea8000c1e1900 */
[----:B------:R0:W3:Y:S04]  /*30c0*/  LDG.E R26, [R20.64+0x4] ;  /* 0x0000040a141a7981 */ /* 0x0000e8000c1e1900 */
[----:B------:R-:W3:Y:S04]  /*30d0*/  LDG.E R27, [R30.64+0x4] ;  /* 0x0000040a1e1b7981 */ /* 0x000ee8000c1e1900 */
[----:B------:R-:W4:Y:S04]  /*30e0*/  LDG.E R33, [R30.64+0x8] ;  /* 0x0000080a1e217981 */ /* 0x000f28000c1e1900 */
[----:B------:R0:W4:Y:S01]  /*30f0*/  LDG.E R34, [R20.64+0x8] ;  /* 0x0000080a14227981 */ /* 0x000122000c1e1900 */
[----:B------:R-:W-:-:S03]  /*3100*/  UIADD3 UR13, UR4, 0x4, URZ ;  /* 0x00000004040d7890 */ /* 0x000fc6000fffe03f */
[----:B------:R5:W5:Y:S04]  /*3110*/  LDG.E R32, [R30.64+0xc] ;  /* 0x00000c0a1e207981 */ /* 0x000b68000c1e1900 */
[----:B0-----:R4:W5:Y:S01]  /*3120*/  LDG.E R21, [R20.64+0xc] ;  /* 0x00000c0a14157981 */ /* 0x001962000c1e1900 */
[----:B--2---:R-:W-:Y:S01]  /*3130*/  FFMA R22, R22, R23, R15 ;  /* 0x0000001716167223 */ /* 0x004fe2000000000f */
[----:B------:R-:W-:Y:S02]  /*3140*/  IADD3 R15, P3, R9, UR13, RZ ;  /* 0x0000000d090f7c10 */ /* 0x000fe4000ff7e0ff */
[----:B------:R-:W-:Y:S01]  /*3150*/  IADD3 R23, P5, R29, UR13, RZ ;  /* 0x0000000d1d177c10 */ /* 0x000fe2000ffbe0ff */
[----:B---3--:R-:W-:Y:S02]  /*3160*/  FFMA R35, R27, R26, R22 ;  /* 0x0000001a1b237223 */ /* 0x008fe40000000016 */
[----:B------:R-:W-:Y:S01]  /*3170*/  IMAD.X R22, RZ, RZ, RZ, P3 ;  /* 0x000000ffff167224 */ /* 0x000fe200018e06ff */
[----:B------:R-:W-:Y:S01]  /*3180*/  LEA R26, P3, R15, c[0x0][0x160], 0x2 ;  /* 0x000058000f1a7a11 */ /* 0x000fe200078610ff */
[----:B------:R-:W-:-:S03]  /*3190*/  IMAD.X R36, RZ, RZ, RZ, P5 ;  /* 0x000000ffff247224 */ /* 0x000fc600028e06ff */
[----:B------:R-:W-:Y:S02]  /*31a0*/  LEA.HI.X R27, R15, c[0x0][0x164], R22, 0x2, P3 ;  /* 0x000059000f1b7a11 */ /* 0x000fe400018f1416 */
[----:B------:R-:W-:Y:S01]  /*31b0*/  LEA R22, P3, R23, c[0x0][0x168], 0x2 ;  /* 0x00005a0017167a11 */ /* 0x000fe200078610ff */
[----:B----4-:R-:W-:Y:S02]  /*31c0*/  FFMA R20, R33, R34, R35 ;  /* 0x0000002221147223 */ /* 0x010fe40000000023 */
[----:B------:R-:W2:Y:S01]  /*31d0*/  LDG.E R37, [R26.64] ;  /* 0x0000000a1a257981 */ /* 0x000ea2000c1e1900 */
[----:B------:R-:W-:-:S03]  /*31e0*/  LEA.HI.X R23, R23, c[0x0][0x16c], R36, 0x2, P3 ;  /* 0x00005b0017177a11 */ /* 0x000fc600018f1424 */
[----:B-----5:R-:W3:Y:S04]  /*31f0*/  LDG.E R31, [R26.64+0x4] ;  /* 0x0000040a1a1f7981 */ /* 0x020ee8000c1e1900 */
[----:B------:R0:W2:Y:S04]  /*3200*/  LDG.E R33, [R22.64] ;  /* 0x0000000a16217981 */ /* 0x0000a8000c1e1900 */
[----:B------:R0:W3:Y:S01]  /*3210*/  LDG.E R30, [R22.64+0x4] ;  /* 0x0000040a161e7981 */ /* 0x0000e2000c1e1900 */
[----:B------:R-:W-:Y:S01]  /*3220*/  UIADD3 UR13, UR4, 0x8, URZ ;  /* 0x00000008040d7890 */ /* 0x000fe2000fffe03f */
[----:B------:R-:W-:-:S02]  /*3230*/  FFMA R32, R32, R21, R20 ;  /* 0x0000001520207223 */ /* 0x000fc40000000014 */
[----:B------:R0:W4:Y:S03]  /*3240*/  LDG.E R15, [R22.64+0x8] ;  /* 0x0000080a160f7981 */ /* 0x000126000c1e1900 */
[----:B------:R-:W-:Y:S01]  /*3250*/  IADD3 R20, P3, R9, UR13, RZ ;  /* 0x0000000d09147c10 */ /* 0x000fe2000ff7e0ff */
[----:B------:R0:W5:Y:S01]  /*3260*/  LDG.E R34, [R22.64+0xc] ;  /* 0x00000c0a16227981 */ /* 0x000162000c1e1900 */
[----:B------:R-:W-:-:S03]  /*3270*/  IADD3 R21, P5, R29, UR13, RZ ;  /* 0x0000000d1d157c10 */ /* 0x000fc6000ffbe0ff */
[----:B------:R1:W4:Y:S04]  /*3280*/  LDG.E R36, [R26.64+0x8] ;  /* 0x0000080a1a247981 */ /* 0x000328000c1e1900 */
[----:B------:R1:W5:Y:S01]  /*3290*/  LDG.E R35, [R26.64+0xc] ;  /* 0x00000c0a1a237981 */ /* 0x000362000c1e1900 */
[----:B0-----:R-:W-:Y:S02]  /*32a0*/  IMAD.X R22, RZ, RZ, RZ, P5 ;  /* 0x000000ffff167224 */ /* 0x001fe400028e06ff */
[----:B--2---:R-:W-:-:S04]  /*32b0*/  FFMA R32, R33, R37, R32 ;  /* 0x0000002521207223 */ /* 0x004fc80000000020 */
[----:B---3--:R-:W-:Y:S01]  /*32c0*/  FFMA R37, R30, R31, R32 ;  /* 0x0000001f1e257223 */ /* 0x008fe20000000020 */
        /* <DEDUP_REMOVED lines=9> */
[----:B-1----:R0:W3:Y:S04]  /*3360*/  LDG.E R26, [R32.64+0x8] ;  /* 0x0000080a201a7981 */ /* 0x0020e8000c1e1900 */
[----:B------:R-:W3:Y:S01]  /*3370*/  LDG.E R27, [R30.64+0x8] ;  /* 0x0000080a1e1b7981 */ /* 0x000ee2000c1e1900 */
[----:B----4-:R-:W-:Y:S01]  /*3380*/  FFMA R15, R15, R36, R37 ;  /* 0x000000240f0f7223 */ /* 0x010fe20000000025 */
[----:B------:R-:W-:-:S03]  /*3390*/  UIADD3 UR13, UR4, 0xc, URZ ;  /* 0x0000000c040d7890 */ /* 0x000fc6000fffe03f */
[----:B-----5:R-:W-:Y:S02]  /*33a0*/  FFMA R15, R34, R35, R15 ;  /* 0x00000023220f7223 */ /* 0x020fe4000000000f */
[----:B------:R1:W4:Y:S02]  /*33b0*/  LDG.E R34, [R30.64+0xc] ;  /* 0x00000c0a1e227981 */ /* 0x000324000c1e1900 */
[----:B--2---:R-:W-:Y:S01]  /*33c0*/  FFMA R23, R22, R23, R15 ;  /* 0x0000001716177223 */ /* 0x004fe2000000000f */
[----:B------:R-:W-:Y:S01]  /*33d0*/  IADD3 R22, P3, R29, UR13, RZ ;  /* 0x0000000d1d167c10 */ /* 0x000fe2000ff7e0ff */
[----:B------:R0:W4:Y:S02]  /*33e0*/  LDG.E R15, [R32.64+0xc] ;  /* 0x00000c0a200f7981 */ /* 0x000124000c1e1900 */
[----:B---3--:R-:W-:Y:S02]  /*33f0*/  FFMA R35, R21, R20, R23 ;  /* 0x0000001415237223 */ /* 0x008fe40000000017 */
[----:B------:R-:W-:Y:S01]  /*3400*/  IMAD.X R21, RZ, RZ, RZ, P3 ;  /* 0x000000ffff157224 */ /* 0x000fe200018e06ff */
[----:B------:R-:W-:-:S02]  /*3410*/  IADD3 R23, P3, R9, UR13, RZ ;  /* 0x0000000d09177c10 */ /* 0x000fc4000ff7e0ff */
[----:B------:R-:W-:-:S03]  /*3420*/  LEA R20, P5, R22, c[0x0][0x168], 0x2 ;  /* 0x00005a0016147a11 */ /* 0x000fc600078a10ff */
[----:B------:R-:W-:Y:S01]  /*3430*/  IMAD.X R36, RZ, RZ, RZ, P3 ;  /* 0x000000ffff247224 */ /* 0x000fe200018e06ff */
[----:B------:R-:W-:Y:S02]  /*3440*/  LEA.HI.X R21, R22, c[0x0][0x16c], R21, 0x2, P5 ;  /* 0x00005b0016157a11 */ /* 0x000fe400028f1415 */
[----:B------:R-:W-:-:S03]  /*3450*/  LEA R22, P3, R23, c[0x0][0x160], 0x2 ;  /* 0x0000580017167a11 */ /* 0x000fc600078610ff */
[----:B0-----:R-:W2:Y:S01]  /*3460*/  LDG.E R33, [R20.64] ;  /* 0x0000000a14217981 */ /* 0x001ea2000c1e1900 */
[----:B------:R-:W-:Y:S01]  /*3470*/  LEA.HI.X R23, R23, c[0x0][0x164], R36, 0x2, P3 ;  /* 0x0000590017177a11 */ /* 0x000fe200018f1424 */
[----:B------:R-:W-:Y:S02]  /*3480*/  FFMA R35, R26, R27, R35 ;  /* 0x0000001b1a237223 */ /* 0x000fe40000000023 */
[----:B------:R-:W3:Y:S04]  /*3490*/  LDG.E R27, [R20.64+0x4] ;  /* 0x0000040a141b7981 */ /* 0x000ee8000c1e1900 */
[----:B------:R-:W2:Y:S04]  /*34a0*/  LDG.E R36, [R22.64] ;  /* 0x0000000a16247981 */ /* 0x000ea8000c1e1900 */
[----:B------:R-:W3:Y:S04]  /*34b0*/  LDG.E R37, [R22.64+0x4] ;  /* 0x0000040a16257981 */ /* 0x000ee8000c1e1900 */
[----:B------:R-:W5:Y:S04]  /*34c0*/  LDG.E R26, [R20.64+0x8] ;  /* 0x0000080a141a7981 */ /* 0x000f68000c1e1900 */
[----:B-1----:R-:W5:Y:S04]  /*34d0*/  LDG.E R31, [R22.64+0x8] ;  /* 0x0000080a161f7981 */ /* 0x002f68000c1e1900 */
[----:B------:R-:W5:Y:S04]  /*34e0*/  LDG.E R32, [R20.64+0xc] ;  /* 0x00000c0a14207981 */ /* 0x000f68000c1e1900 */
[----:B------:R-:W5:Y:S01]  /*34f0*/  LDG.E R30, [R22.64+0xc] ;  /* 0x00000c0a161e7981 */ /* 0x000f62000c1e1900 */
[----:B------:R-:W-:-:S04]  /*3500*/  IADD3 R28, R28, -0x10, RZ ;  /* 0xfffffff01c1c7810 */ /* 0x000fc80007ffe0ff */
[----:B------:R-:W-:Y:S01]  /*3510*/  ISETP.GT.AND P3, PT, R28, 0xc, PT ;  /* 0x0000000c1c00780c */ /* 0x000fe20003f64270 */
[----:B------:R-:W-:Y:S01]  /*3520*/  UIADD3 UR4, UR4, 0x10, URZ ;  /* 0x0000001004047890 */ /* 0x000fe2000fffe03f */
[----:B----4-:R-:W-:-:S04]  /*3530*/  FFMA R34, R15, R34, R35 ;  /* 0x000000220f227223 */ /* 0x010fc80000000023 */
[----:B--2---:R-:W-:-:S04]  /*3540*/  FFMA R34, R33, R36, R34 ;  /* 0x0000002421227223 */ /* 0x004fc80000000022 */
[----:B---3--:R-:W-:-:S04]  /*3550*/  FFMA R27, R27, R37, R34 ;  /* 0x000000251b1b7223 */ /* 0x008fc80000000022 */
[----:B-----5:R-:W-:-:S04]  /*3560*/  FFMA R27, R26, R31, R27 ;  /* 0x0000001f1a1b7223 */ /* 0x020fc8000000001b */
[----:B------:R-:W-:Y:S01]  /*3570*/  FFMA R15, R32, R30, R27 ;  /* 0x0000001e200f7223 */ /* 0x000fe2000000001b */
[----:B------:R-:W-:Y:S05]  /*3580*/  @P3 BRA `(.L_x_276) ;  /* 0xfffffa9000003947 */ /* 0x000fea000383ffff */
.L_x_275:
[----:B------:R-:W-:-:S13]  /*3590*/  ISETP.GT.AND P3, PT, R28, 0x4, PT ;  /* 0x000000041c00780c */ /* 0x000fda0003f64270 */
        /* <DEDUP_REMOVED lines=14> */
[----:B------:R-:W4:Y:S01]  /*3680*/  LDG.E R33, [R22.64+0x8] ;  /* 0x0000080a16217981 */ /* 0x000f22000c1e1900 */
[----:B------:R-:W-:-:S03]  /*3690*/  UIADD3 UR13, UR4, 0x4, URZ ;  /* 0x00000004040d7890 */ /* 0x000fc6000fffe03f */
[----:B------:R0:W5:Y:S01]  /*36a0*/  LDG.E R34, [R22.64+0xc] ;  /* 0x00000c0a16227981 */ /* 0x000162000c1e1900 */
[----:B--2---:R-:W-:Y:S02]  /*36b0*/  FFMA R26, R26, R27, R15 ;  /* 0x0000001b1a1a7223 */ /* 0x004fe4000000000f */
[----:B------:R-:W-:Y:S01]  /*36c0*/  IADD3 R27, P0, R29, UR13, RZ ;  /* 0x0000000d1d1b7c10 */ /* 0x000fe2000ff1e0ff */
[----:B------:R2:W5:Y:S01]  /*36d0*/  LDG.E R15, [R20.64+0xc] ;  /* 0x00000c0a140f7981 */ /* 0x000562000c1e1900 */
[----:B---3--:R-:W-:Y:S02]  /*36e0*/  FFMA R35, R31, R30, R26 ;  /* 0x0000001e1f237223 */ /* 0x008fe4000000001a */
[----:B------:R-:W-:Y:S01]  /*36f0*/  LEA R26, P3, R27, c[0x0][0x168], 0x2 ;  /* 0x00005a001b1a7a11 */ /* 0x000fe200078610ff */
[----:B------:R-:W-:Y:S01]  /*3700*/  IMAD.X R30, RZ, RZ, RZ, P0 ;  /* 0x000000ffff1e7224 */ /* 0x000fe200000e06ff */
[----:B------:R-:W-:-:S04]  /*3710*/  IADD3 R31, P0, R9, UR13, RZ ;  /* 0x0000000d091f7c10 */ /* 0x000fc8000ff1e0ff */
[----:B------:R-:W-:Y:S01]  /*3720*/  LEA.HI.X R27, R27, c[0x0][0x16c], R30, 0x2, P3 ;  /* 0x00005b001b1b7a11 */ /* 0x000fe200018f141e */
[----:B------:R-:W-:Y:S01]  /*3730*/  IMAD.X R36, RZ, RZ, RZ, P0 ;  /* 0x000000ffff247224 */ /* 0x000fe200000e06ff */
[C---:B------:R-:W-:Y:S01]  /*3740*/  LEA R30, P0, R31.reuse, c[0x0][0x160], 0x2 ;  /* 0x000058001f1e7a11 */ /* 0x040fe200078010ff */
[----:B----4-:R-:W-:Y:S02]  /*3750*/  FFMA R35, R32, R33, R35 ;  /* 0x0000002120237223 */ /* 0x010fe40000000023 */
[----:B------:R-:W3:Y:S01]  /*3760*/  LDG.E R33, [R26.64] ;  /* 0x0000000a1a217981 */ /* 0x000ee2000c1e1900 */
[----:B------:R-:W-:-:S03]  /*3770*/  LEA.HI.X R31, R31, c[0x0][0x164], R36, 0x2, P0 ;  /* 0x000059001f1f7a11 */ /* 0x000fc600000f1424 */
[----:B--2---:R-:W2:Y:S04]  /*3780*/  LDG.E R21, [R26.64+0x4] ;  /* 0x0000040a1a157981 */ /* 0x004ea8000c1e1900 */
[----:B------:R-:W3:Y:S04]  /*3790*/  LDG.E R36, [R30.64] ;  /* 0x0000000a1e247981 */ /* 0x000ee8000c1e1900 */
[----:B------:R-:W2:Y:S04]  /*37a0*/  LDG.E R37, [R30.64+0x4] ;  /* 0x0000040a1e257981 */ /* 0x000ea8000c1e1900 */
[----:B------:R-:W4:Y:S04]  /*37b0*/  LDG.E R20, [R26.64+0x8] ;  /* 0x0000080a1a147981 */ /* 0x000f28000c1e1900 */
[----:B0-----:R-:W4:Y:S04]  /*37c0*/  LDG.E R23, [R30.64+0x8] ;  /* 0x0000080a1e177981 */ /* 0x001f28000c1e1900 */
[----:B------:R-:W4:Y:S04]  /*37d0*/  LDG.E R32, [R26.64+0xc] ;  /* 0x00000c0a1a207981 */ /* 0x000f28000c1e1900 */
[----:B------:R-:W4:Y:S01]  /*37e0*/  LDG.E R22, [R30.64+0xc] ;  /* 0x00000c0a1e167981 */ /* 0x000f22000c1e1900 */
[----:B------:R-:W-:-:S02]  /*37f0*/  PLOP3.LUT P0, PT, PT, PT, PT, 0x8, 0x0 ;  /* 0x000000000000781c */ /* 0x000fc40003f0e170 */
[----:B------:R-:W-:Y:S01]  /*3800*/  IADD3 R28, R28, -0x8, RZ ;  /* 0xfffffff81c1c7810 */ /* 0x000fe20007ffe0ff */
[----:B------:R-:W-:Y:S01]  /*3810*/  UIADD3 UR4, UR4, 0x8, URZ ;  /* 0x0000000804047890 */ /* 0x000fe2000fffe03f */
[----:B-----5:R-:W-:-:S04]  /*3820*/  FFMA R34, R15, R34, R35 ;  /* 0x000000220f227223 */ /* 0x020fc80000000023 */
[----:B---3--:R-:W-:-:S04]  /*3830*/  FFMA R34, R33, R36, R34 ;  /* 0x0000002421227223 */ /* 0x008fc80000000022 */
[----:B--2---:R-:W-:-:S04]  /*3840*/  FFMA R21, R21, R37, R34 ;  /* 0x0000002515157223 */ /* 0x004fc80000000022 */
[----:B----4-:R-:W-:-:S04]  /*3850*/  FFMA R21, R20, R23, R21 ;  /* 0x0000001714157223 */ /* 0x010fc80000000015 */
[----:B------:R-:W-:-:S02]  /*3860*/  FFMA R15, R32, R22, R21 ;  /* 0x00000016200f7223 */ /* 0x000fc40000000015 */
.L_x_277:
[----:B------:R-:W-:-:S13]  /*3870*/  ISETP.NE.OR P0, PT, R28, RZ, P0 ;  /* 0x000000ff1c00720c */ /* 0x000fda0000705670 */
[----:B------:R-:W-:Y:S05]  /*3880*/  @!P0 BRA `(.L_x_273) ;  /* 0x0000018000008947 */ /* 0x000fea0003800000 */
.L_x_274:
        /* <DEDUP_REMOVED lines=16> */
[----:B------:R-:W-:-:S04]  /*3990*/  IADD3 R28, R28, -0x4, RZ ;  /* 0xfffffffc1c1c7810 */ /* 0x000fc80007ffe0ff */
[----:B------:R-:W-:Y:S01]  /*39a0*/  ISETP.NE.AND P0, PT, R28, RZ, PT ;  /* 0x000000ff1c00720c */ /* 0x000fe20003f05270 */
[----:B------:R-:W-:Y:S01]  /*39b0*/  UIADD3 UR4, UR4, 0x4, URZ ;  /* 0x0000000404047890 */ /* 0x000fe2000fffe03f */
[----:B--2---:R-:W-:-:S04]  /*39c0*/  FFMA R26, R26, R27, R15 ;  /* 0x0000001b1a1a7223 */ /* 0x004fc8000000000f */
[----:B---3--:R-:W-:-:S04]  /*39d0*/  FFMA R26, R31, R30, R26 ;  /* 0x0000001e1f1a7223 */ /* 0x008fc8000000001a */
[----:B----4-:R-:W-:-:S04]  /*39e0*/  FFMA R26, R33, R32, R26 ;  /* 0x00000020211a7223 */ /* 0x010fc8000000001a */
[----:B-----5:R-:W-:Y:S01]  /*39f0*/  FFMA R15, R35, R34, R26 ;  /* 0x00000022230f7223 */ /* 0x020fe2000000001a */
[----:B-1----:R-:W-:Y:S05]  /*3a00*/  @P0 BRA `(.L_x_274) ;  /* 0xfffffe8000000947 */ /* 0x002fea000383ffff */
.L_x_273:
        /* <DEDUP_REMOVED lines=22> */
.L_x_272:
[----:B------:R-:W-:Y:S05]  /*3b70*/  @!P4 BRA `(.L_x_278) ;  /* 0x00000c200000c947 */ /* 0x000fea0003800000 */
[----:B------:R-:W-:Y:S01]  /*3b80*/  ISETP.GE.U32.AND P0, PT, R3, 0x3, PT ;  /* 0x000000030300780c */ /* 0x000fe20003f06070 */
[----:B------:R-:W-:Y:S01]  /*3b90*/  IMAD R29, R8, c[0x0][0x1a4], R13 ;  /* 0x00006900081d7a24 */ /* 0x000fe200078e020d */
[----:B------:R-:W-:Y:S01]  /*3ba0*/  UMOV UR4, URZ ;  /* 0x0000003f00047c82 */ /* 0x000fe20008000000 */
[----:B------:R-:W-:Y:S02]  /*3bb0*/  IMAD.MOV.U32 R14, RZ, RZ, RZ ;  /* 0x000000ffff0e7224 */ /* 0x000fe400078e00ff */
[----:B------:R-:W-:-:S08]  /*3bc0*/  IMAD R29, R29, c[0x0][0x1ac], RZ ;  /* 0x00006b001d1d7a24 */ /* 0x000fd000078e02ff */
        /* <DEDUP_REMOVED lines=8> */
.L_x_282:
        /* <DEDUP_REMOVED lines=22> */
[----:B------:R-:W-:-:S04]  /*3db0*/  LEA R26, P3, R14, c[0x0][0x160], 0x2 ;  /* 0x000058000e1a7a11 */ /* 0x000fc800078610ff */
[----:B------:R-:W-:Y:S01]  /*3dc0*/  LEA.HI.X R27, R14, c[0x0][0x164], R27, 0x2, P3 ;  /* 0x000059000e1b7a11 */ /* 0x000fe200018f141b */
[----:B------:R-:W-:Y:S01]  /*3dd0*/  IMAD.X R14, RZ, RZ, RZ, P5 ;  /* 0x000000ffff0e7224 */ /* 0x000fe200028e06ff */
        /* <DEDUP_REMOVED lines=30> */
[----:B------:R-:W-:-:S02]  /*3fc0*/  UIADD3 UR13, UR4, 0xc, URZ ;  /* 0x0000000c040d7890 */ /* 0x000fc4000fffe03f */
[----:B------:R1:W4:Y:S01]  /*3fd0*/  LDG.E R35, [R30.64+0xc] ;  /* 0x00000c0a1e237981 */ /* 0x000322000c1e1900 */
[----:B-----5:R-:W-:-:S04]  /*3fe0*/  FFMA R14, R34, R37, R14 ;  /* 0x00000025220e7223 */ /* 0x020fc8000000000e */
[----:B--2---:R-:W-:Y:S01]  /*3ff0*/  FFMA R23, R23, R22, R14 ;  /* 0x0000001617177223 */ /* 0x004fe2000000000e */
[----:B------:R-:W-:Y:S01]  /*4000*/  IADD3 R22, P3, R29, UR13, RZ ;  /* 0x0000000d1d167c10 */ /* 0x000fe2000ff7e0ff */
[----:B------:R0:W4:Y:S02]  /*4010*/  LDG.E R14, [R32.64+0xc] ;  /* 0x00000c0a200e7981 */ /* 0x000124000c1e1900 */
[----:B---3--:R-:W-:Y:S02]  /*4020*/  FFMA R34, R21, R20, R23 ;  /* 0x0000001415227223 */ /* 0x008fe40000000017 */
[----:B------:R-:W-:Y:S01]  /*4030*/  IMAD.X R21, RZ, RZ, RZ, P3 ;  /* 0x000000ffff157224 */ /* 0x000fe200018e06ff */
[----:B------:R-:W-:Y:S02]  /*4040*/  IADD3 R23, P3, R9, UR13, RZ ;  /* 0x0000000d09177c10 */ /* 0x000fe4000ff7e0ff */
        /* <DEDUP_REMOVED lines=23> */
.L_x_281:
        /* <DEDUP_REMOVED lines=46> */
.L_x_283:
[----:B------:R-:W-:-:S13]  /*44a0*/  ISETP.NE.OR P0, PT, R28, RZ, P0 ;  /* 0x000000ff1c00720c */ /* 0x000fda0000705670 */
[----:B------:R-:W-:Y:S05]  /*44b0*/  @!P0 BRA `(.L_x_279) ;  /* 0x0000018000008947 */ /* 0x000fea0003800000 */
.L_x_280:
        /* <DEDUP_REMOVED lines=24> */
.L_x_279:
        /* <DEDUP_REMOVED lines=22> */
.L_x_278:
[----:B------:R-:W-:-:S04]  /*47a0*/  ISETP.NE.U32.AND P3, PT, RZ, c[0x0][0x178], PT ;  /* 0x00005e00ff007a0c */ /* 0x000fc80003f65070 */
[----:B------:R-:W-:-:S13]  /*47b0*/  ISETP.NE.AND.EX P3, PT, RZ, c[0x0][0x17c], PT, P3 ;  /* 0x00005f00ff007a0c */ /* 0x000fda0003f65330 */
[----:B------:R-:W-:Y:S05]  /*47c0*/  @!P3 BRA `(.L_x_284) ;  /* 0x000000600000b947 */ /* 0x000fea0003800000 */
[----:B------:R-:W-:Y:S01]  /*47d0*/  IMAD R20, R8, c[0x0][0x1a4], R13 ;  /* 0x0000690008147a24 */ /* 0x000fe200078e020d */
[----:B------:R-:W2:Y:S03]  /*47e0*/  LDG.E R24, [R24.64] ;  /* 0x0000000a18187981 */ /* 0x000ea6000c1e1900 */
[----:B------:R-:W-:-:S06]  /*47f0*/  IMAD.WIDE.U32 R20, R20, R11, c[0x0][0x178] ;  /* 0x00005e0014147625 */ /* 0x000fcc00078e000b */
[----:B------:R-:W3:Y:S01]  /*4800*/  LDG.E R21, [R20.64] ;  /* 0x0000000a14157981 */ /* 0x000ee2000c1e1900 */
[----:B--2---:R-:W-:Y:S02]  /*4810*/  FADD R15, R15, R24 ;  /* 0x000000180f0f7221 */ /* 0x004fe40000000000 */
[----:B---3--:R-:W-:-:S02]  /*4820*/  FADD R14, R14, R21 ;  /* 0x000000150e0e7221 */ /* 0x008fc40000000000 */
.L_x_284:
[----:B------:R-:W-:Y:S01]  /*4830*/  BSSY B1, `(.L_x_285) ;  /* 0x0000192000017945 */ /* 0x000fe20003800000 */
[----:B------:R-:W-:Y:S02]  /*4840*/  IMAD.MOV.U32 R30, RZ, RZ, RZ ;  /* 0x000000ffff1e7224 */ /* 0x000fe400078e00ff */
[----:B------:R-:W-:Y:S01]  /*4850*/  IMAD.MOV.U32 R27, RZ, RZ, RZ ;  /* 0x000000ffff1b7224 */ /* 0x000fe200078e00ff */
[----:B------:R-:W-:Y:S05]  /*4860*/  @P2 BRA `(.L_x_286) ;  /* 0x000018e000002947 */ /* 0x000fea0003800000 */
[----:B------:R-:W-:Y:S01]  /*4870*/  IADD3 R28, R8, c[0x0][0x1a0], RZ ;  /* 0x00006800081c7a10 */ /* 0x000fe20007ffe0ff */
[----:B------:R-:W-:Y:S02]  /*4880*/  IMAD.MOV.U32 R27, RZ, RZ, RZ ;  /* 0x000000ffff1b7224 */ /* 0x000fe400078e00ff */
[----:B------:R-:W-:-:S02]  /*4890*/  IMAD.MOV.U32 R30, RZ, RZ, RZ ;  /* 0x000000ffff1e7224 */ /* 0x000fc400078e00ff */
[----:B------:R-:W-:Y:S01]  /*48a0*/  IMAD R28, R28, c[0x0][0x1a4], R13 ;  /* 0x000069001c1c7a24 */ /* 0x000fe200078e020d */
        /* <DEDUP_REMOVED lines=13> */
.L_x_291:
[----:B------:R-:W-:Y:S02]  /*4980*/  IADD3 R20, P6, R9, UR4, RZ ;  /* 0x0000000409147c10 */ /* 0x000fe4000ffde0ff */
[----:B------:R-:W-:-:S03]  /*4990*/  IADD3 R21, P5, R29, UR4, RZ ;  /* 0x000000041d157c10 */ /* 0x000fc6000ffbe0ff */
[----:B------:R-:W-:Y:S01]  /*49a0*/  IMAD.X R23, RZ, RZ, RZ, P6 ;  /* 0x000000ffff177224 */ /* 0x000fe200030e06ff */
[----:B------:R-:W-:Y:S01]  /*49b0*/  LEA R24, P6, R20, c[0x0][0x160], 0x2 ;  /* 0x0000580014187a11 */ /* 0x000fe200078c10ff */
[----:B------:R-:W-:-:S03]  /*49c0*/  IMAD.X R22, RZ, RZ, RZ, P5 ;  /* 0x000000ffff167224 */ /* 0x000fc600028e06ff */
[----:B------:R-:W-:Y:S02]  /*49d0*/  LEA.HI.X R25, R20, c[0x0][0x164], R23, 0x2, P6 ;  /* 0x0000590014197a11 */ /* 0x000fe400030f1417 */
[----:B------:R-:W-:-:S03]  /*49e0*/  LEA R20, P5, R21, c[0x0][0x168], 0x2 ;  /* 0x00005a0015147a11 */ /* 0x000fc600078a10ff */
[----:B------:R-:W2:Y:S01]  /*49f0*/  LDG.E R36, [R24.64] ;  /* 0x0000000a18247981 */ /* 0x000ea2000c1e1900 */
[----:B------:R-:W-:-:S03]  /*4a00*/  LEA.HI.X R21, R21, c[0x0][0x16c], R22, 0x2, P5 ;  /* 0x00005b0015157a11 */ /* 0x000fc600028f1416 */
[----:B------:R-:W3:Y:S04]  /*4a10*/  LDG.E R23, [R24.64+0x4] ;  /* 0x0000040a18177981 */ /* 0x000ee8000c1e1900 */
[----:B------:R-:W2:Y:S04]  /*4a20*/  LDG.E R35, [R20.64] ;  /* 0x0000000a14237981 */ /* 0x000ea8000c1e1900 */
[----:B------:R-:W3:Y:S04]  /*4a30*/  LDG.E R22, [R20.64+0x4] ;  /* 0x0000040a14167981 */ /* 0x000ee8000c1e1900 */
[----:B------:R0:W4:Y:S04]  /*4a40*/  LDG.E R32, [R20.64+0x8] ;  /* 0x0000080a14207981 */ /* 0x000128000c1e1900 */
[----:B------:R5:W4:Y:S04]  /*4a50*/  LDG.E R33, [R24.64+0x8] ;  /* 0x0000080a18217981 */ /* 0x000b28000c1e1900 */
[----:B------:R0:W4:Y:S04]  /*4a60*/  LDG.E R31, [R20.64+0xc] ;  /* 0x00000c0a141f7981 */ /* 0x000128000c1e1900 */
[----:B------:R5:W4:Y:S01]  /*4a70*/  LDG.E R34, [R24.64+0xc] ;  /* 0x00000c0a18227981 */ /* 0x000b22000c1e1900 */
[----:B------:R-:W-:Y:S01]  /*4a80*/  UIADD3 UR13, UR4, 0x4, URZ ;  /* 0x00000004040d7890 */ /* 0x000fe2000fffe03f */
[----:B--2---:R-:W-:-:S05]  /*4a90*/  FFMA R35, R35, R36, R30 ;  /* 0x0000002423237223 */ /* 0x004fca000000001e */
[----:B------:R-:W-:Y:S02]  /*4aa0*/  IADD3 R36, P5, R9, UR13, RZ ;  /* 0x0000000d09247c10 */ /* 0x000fe4000ffbe0ff */
[----:B------:R-:W-:Y:S01]  /*4ab0*/  IADD3 R30, P6, R29, UR13, RZ ;  /* 0x0000000d1d1e7c10 */ /* 0x000fe2000ffde0ff */
[----:B---3--:R-:W-:Y:S02]  /*4ac0*/  FFMA R35, R22, R23, R35 ;  /* 0x0000001716237223 */ /* 0x008fe40000000023 */
[----:B------:R-:W-:Y:S01]  /*4ad0*/  IMAD.X R23, RZ, RZ, RZ, P5 ;  /* 0x000000ffff177224 */ /* 0x000fe200028e06ff */
[----:B------:R-:W-:Y:S01]  /*4ae0*/  LEA R22, P5, R36, c[0x0][0x160], 0x2 ;  /* 0x0000580024167a11 */ /* 0x000fe200078a10ff */
[----:B------:R-:W-:-:S03]  /*4af0*/  IMAD.X R37, RZ, RZ, RZ, P6 ;  /* 0x000000ffff257224 */ /* 0x000fc600030e06ff */
[----:B------:R-:W-:Y:S02]  /*4b00*/  LEA.HI.X R23, R36, c[0x0][0x164], R23, 0x2, P5 ;  /* 0x0000590024177a11 */ /* 0x000fe400028f1417 */
[----:B0-----:R-:W-:-:S03]  /*4b10*/  LEA R20, P5, R30, c[0x0][0x168], 0x2 ;  /* 0x00005a001e147a11 */ /* 0x001fc600078a10ff */
[----:B-----5:R-:W2:Y:S01]  /*4b20*/  LDG.E R24, [R22.64] ;  /* 0x0000000a16187981 */ /* 0x020ea2000c1e1900 */
[----:B------:R-:W-:Y:S01]  /*4b30*/  LEA.HI.X R21, R30, c[0x0][0x16c], R37, 0x2, P5 ;  /* 0x00005b001e157a11 */ /* 0x000fe200028f1425 */
[----:B----4-:R-:W-:Y:S02]  /*4b40*/  FFMA R32, R32, R33, R35 ;  /* 0x0000002120207223 */ /* 0x010fe40000000023 */
[----:B------:R-:W3:Y:S04]  /*4b50*/  LDG.E R35, [R22.64+0x4] ;  /* 0x0000040a16237981 */ /* 0x000ee8000c1e1900 */
[----:B------:R-:W2:Y:S04]  /*4b60*/  LDG.E R25, [R20.64] ;  /* 0x0000000a14197981 */ /* 0x000ea8000c1e1900 */
[----:B------:R-:W3:Y:S01]  /*4b70*/  LDG.E R36, [R20.64+0x4] ;  /* 0x0000040a14247981 */ /* 0x000ee2000c1e1900 */
[----:B------:R-:W-:-:S03]  /*4b80*/  FFMA R34, R31, R34, R32 ;  /* 0x000000221f227223 */ /* 0x000fc60000000020 */
        /* <DEDUP_REMOVED lines=22> */
[----:B------:R-:W4:Y:S04]  /*4cf0*/  LDG.E R33, [R24.64+0x8] ;  /* 0x0000080a18217981 */ /* 0x000f28000c1e1900 */
[----:B------:R0:W5:Y:S04]  /*4d00*/  LDG.E R31, [R20.64+0xc] ;  /* 0x00000c0a141f7981 */ /* 0x000168000c1e1900 */
[----:B------:R1:W5:Y:S01]  /*4d10*/  LDG.E R32, [R24.64+0xc] ;  /* 0x00000c0a18207981 */ /* 0x000362000c1e1900 */
[----:B------:R-:W-:Y:S01]  /*4d20*/  UIADD3 UR13, UR4, 0xc, URZ ;  /* 0x0000000c040d7890 */ /* 0x000fe2000fffe03f */
[----:B--2---:R-:W-:-:S05]  /*4d30*/  FFMA R22, R23, R22, R36 ;  /* 0x0000001617167223 */ /* 0x004fca0000000024 */
[----:B------:R-:W-:Y:S01]  /*4d40*/  IADD3 R23, P5, R9, UR13, RZ ;  /* 0x0000000d09177c10 */ /* 0x000fe2000ffbe0ff */
[----:B---3--:R-:W-:Y:S01]  /*4d50*/  FFMA R34, R35, R34, R22 ;  /* 0x0000002223227223 */ /* 0x008fe20000000016 */
[----:B------:R-:W-:-:S03]  /*4d60*/  IADD3 R35, P6, R29, UR13, RZ ;  /* 0x0000000d1d237c10 */ /* 0x000fc6000ffde0ff */
[----:B------:R-:W-:Y:S01]  /*4d70*/  IMAD.X R36, RZ, RZ, RZ, P5 ;  /* 0x000000ffff247224 */ /* 0x000fe200028e06ff */
[----:B------:R-:W-:-:S04]  /*4d80*/  LEA R22, P5, R23, c[0x0][0x160], 0x2 ;  /* 0x0000580017167a11 */ /* 0x000fc800078a10ff */
[----:B------:R-:W-:Y:S01]  /*4d90*/  LEA.HI.X R23, R23, c[0x0][0x164], R36, 0x2, P5 ;  /* 0x0000590017177a11 */ /* 0x000fe200028f1424 */
[----:B------:R-:W-:Y:S01]  /*4da0*/  IMAD.X R36, RZ, RZ, RZ, P6 ;  /* 0x000000ffff247224 */ /* 0x000fe200030e06ff */
[C---:B0-----:R-:W-:Y:S01]  /*4db0*/  LEA R20, P5, R35.reuse, c[0x0][0x168], 0x2 ;  /* 0x00005a0023147a11 */ /* 0x041fe200078a10ff */
[----:B----4-:R-:W-:Y:S02]  /*4dc0*/  FFMA R30, R30, R33, R34 ;  /* 0x000000211e1e7223 */ /* 0x010fe40000000022 */
[----:B-1----:R-:W2:Y:S01]  /*4dd0*/  LDG.E R24, [R22.64] ;  /* 0x0000000a16187981 */ /* 0x002ea2000c1e1900 */
[----:B------:R-:W-:Y:S01]  /*4de0*/  LEA.HI.X R21, R35, c[0x0][0x16c], R36, 0x2, P5 ;  /* 0x00005b0023157a11 */ /* 0x000fe200028f1424 */
[----:B-----5:R-:W-:Y:S02]  /*4df0*/  FFMA R31, R31, R32, R30 ;  /* 0x000000201f1f7223 */ /* 0x020fe4000000001e */
[----:B------:R-:W3:Y:S04]  /*4e00*/  LDG.E R34, [R22.64+0x8] ;  /* 0x0000080a16227981 */ /* 0x000ee8000c1e1900 */
[----:B------:R-:W2:Y:S04]  /*4e10*/  LDG.E R30, [R20.64] ;  /* 0x0000000a141e7981 */ /* 0x000ea8000c1e1900 */
[----:B------:R-:W4:Y:S04]  /*4e20*/  LDG.E R33, [R20.64+0x4] ;  /* 0x0000040a14217981 */ /* 0x000f28000c1e1900 */
[----:B------:R-:W4:Y:S04]  /*4e30*/  LDG.E R32, [R22.64+0x4] ;  /* 0x0000040a16207981 */ /* 0x000f28000c1e1900 */
[----:B------:R-:W3:Y:S04]  /*4e40*/  LDG.E R25, [R20.64+0x8] ;  /* 0x0000080a14197981 */ /* 0x000ee8000c1e1900 */
[----:B------:R-:W5:Y:S04]  /*4e50*/  LDG.E R35, [R20.64+0xc] ;  /* 0x00000c0a14237981 */ /* 0x000f68000c1e1900 */
[----:B------:R-:W5:Y:S01]  /*4e60*/  LDG.E R36, [R22.64+0xc] ;  /* 0x00000c0a16247981 */ /* 0x000f62000c1e1900 */
[----:B------:R-:W-:-:S04]  /*4e70*/  IADD3 R26, R26, -0x10, RZ ;  /* 0xfffffff01a1a7810 */ /* 0x000fc80007ffe0ff */
[----:B------:R-:W-:Y:S01]  /*4e80*/  ISETP.GT.AND P5, PT, R26, 0xc, PT ;  /* 0x0000000c1a00780c */ /* 0x000fe20003fa4270 */
[----:B------:R-:W-:Y:S01]  /*4e90*/  UIADD3 UR4, UR4, 0x10, URZ ;  /* 0x0000001004047890 */ /* 0x000fe2000fffe03f */
[----:B--2---:R-:W-:-:S04]  /*4ea0*/  FFMA R24, R30, R24, R31 ;  /* 0x000000181e187223 */ /* 0x004fc8000000001f */
[----:B----4-:R-:W-:-:S04]  /*4eb0*/  FFMA R24, R33, R32, R24 ;  /* 0x0000002021187223 */ /* 0x010fc80000000018 */
[----:B---3--:R-:W-:-:S04]  /*4ec0*/  FFMA R24, R25, R34, R24 ;  /* 0x0000002219187223 */ /* 0x008fc80000000018 */
[----:B-----5:R-:W-:Y:S01]  /*4ed0*/  FFMA R30, R35, R36, R24 ;  /* 0x00000024231e7223 */ /* 0x020fe20000000018 */
[----:B------:R-:W-:Y:S05]  /*4ee0*/  @P5 BRA `(.L_x_291) ;  /* 0xfffffa9000005947 */ /* 0x000fea000383ffff */
.L_x_290:
        /* <DEDUP_REMOVED lines=16> */
[----:B------:R0:W5:Y:S04]  /*4ff0*/  LDG.E R33, [R22.64+0xc] ;  /* 0x00000c0a16217981 */ /* 0x000168000c1e1900 */
[----:B------:R1:W5:Y:S01]  /*5000*/  LDG.E R34, [R20.64+0xc] ;  /* 0x00000c0a14227981 */ /* 0x000362000c1e1900 */
        /* <DEDUP_REMOVED lines=8> */
[----:B------:R-:W-:Y:S01]  /*5090*/  LEA.HI.X R25, R36, c[0x0][0x164], R25, 0x2, P0 ;  /* 0x0000590024197a11 */ /* 0x000fe200000f1419 */
[----:B----4-:R-:W-:Y:S01]  /*50a0*/  FFMA R31, R31, R32, R35 ;  /* 0x000000201f1f7223 */ /* 0x010fe20000000023 */
[----:B0-----:R-:W-:-:S03]  /*50b0*/  LEA R22, P0, R30, c[0x0][0x168], 0x2 ;  /* 0x00005a001e167a11 */ /* 0x001fc600078010ff */
[----:B-1----:R-:W2:Y:S01]  /*50c0*/  LDG.E R21, [R24.64] ;  /* 0x0000000a18157981 */ /* 0x002ea2000c1e1900 */
[----:B------:R-:W-:-:S03]  /*50d0*/  LEA.HI.X R23, R30, c[0x0][0x16c], R37, 0x2, P0 ;  /* 0x00005b001e177a11 */ /* 0x000fc600000f1425 */
[----:B------:R-:W3:Y:S04]  /*50e0*/  LDG.E R32, [R24.64+0x4] ;  /* 0x0000040a18207981 */ /* 0x000ee8000c1e1900 */
[----:B------:R-:W2:Y:S01]  /*50f0*/  LDG.E R20, [R22.64] ;  /* 0x0000000a16147981 */ /* 0x000ea2000c1e1900 */
[----:B-----5:R-:W-:-:S03]  /*5100*/  FFMA R33, R33, R34, R31 ;  /* 0x0000002221217223 */ /* 0x020fc6000000001f */
[----:B------:R-:W3:Y:S04]  /*5110*/  LDG.E R35, [R22.64+0x4] ;  /* 0x0000040a16237981 */ /* 0x000ee8000c1e1900 */
[----:B------:R-:W4:Y:S04]  /*5120*/  LDG.E R30, [R22.64+0x8] ;  /* 0x0000080a161e7981 */ /* 0x000f28000c1e1900 */
[----:B------:R-:W4:Y:S04]  /*5130*/  LDG.E R31, [R24.64+0x8] ;  /* 0x0000080a181f7981 */ /* 0x000f28000c1e1900 */
[----:B------:R-:W5:Y:S04]  /*5140*/  LDG.E R37, [R22.64+0xc] ;  /* 0x00000c0a16257981 */ /* 0x000f68000c1e1900 */
[----:B------:R-:W5:Y:S01]  /*5150*/  LDG.E R34, [R24.64+0xc] ;  /* 0x00000c0a18227981 */ /* 0x000f62000c1e1900 */
[----:B------:R-:W-:-:S02]  /*5160*/  PLOP3.LUT P0, PT, PT, PT, PT, 0x8, 0x0 ;  /* 0x000000000000781c */ /* 0x000fc40003f0e170 */
[----:B------:R-:W-:Y:S01]  /*5170*/  IADD3 R26, R26, -0x8, RZ ;  /* 0xfffffff81a1a7810 */ /* 0x000fe20007ffe0ff */
[----:B------:R-:W-:Y:S01]  /*5180*/  UIADD3 UR4, UR4, 0x8, URZ ;  /* 0x0000000804047890 */ /* 0x000fe2000fffe03f */
[----:B--2---:R-:W-:-:S04]  /*5190*/  FFMA R20, R20, R21, R33 ;  /* 0x0000001514147223 */ /* 0x004fc80000000021 */
[----:B---3--:R-:W-:-:S04]  /*51a0*/  FFMA R20, R35, R32, R20 ;  /* 0x0000002023147223 */ /* 0x008fc80000000014 */
[----:B----4-:R-:W-:-:S04]  /*51b0*/  FFMA R30, R30, R31, R20 ;  /* 0x0000001f1e1e7223 */ /* 0x010fc80000000014 */
[----:B-----5:R-:W-:-:S02]  /*51c0*/  FFMA R30, R37, R34, R30 ;  /* 0x00000022251e7223 */ /* 0x020fc4000000001e */
.L_x_292:
[----:B------:R-:W-:-:S13]  /*51d0*/  ISETP.NE.OR P0, PT, R26, RZ, P0 ;  /* 0x000000ff1a00720c */ /* 0x000fda0000705670 */
[----:B------:R-:W-:Y:S05]  /*51e0*/  @!P0 BRA `(.L_x_288) ;  /* 0x0000018000008947 */ /* 0x000fea0003800000 */
.L_x_289:
        /* <DEDUP_REMOVED lines=24> */
.L_x_288:
        /* <DEDUP_REMOVED lines=22> */
.L_x_287:
        /* <DEDUP_REMOVED lines=13> */
.L_x_297:
        /* <DEDUP_REMOVED lines=12> */
[----:B------:R0:W4:Y:S04]  /*5660*/  LDG.E R29, [R20.64+0x8] ;  /* 0x0000080a141d7981 */ /* 0x000128000c1e1900 */
        /* <DEDUP_REMOVED lines=9> */
[----:B------:R-:W-:-:S04]  /*5700*/  LEA R32, P4, R36, c[0x0][0x160], 0x2 ;  /* 0x0000580024207a11 */ /* 0x000fc800078810ff */
[----:B------:R-:W-:Y:S01]  /*5710*/  LEA.HI.X R33, R36, c[0x0][0x164], R33, 0x2, P4 ;  /* 0x0000590024217a11 */ /* 0x000fe200020f1421 */
[----:B------:R-:W-:Y:S01]  /*5720*/  IMAD.X R36, RZ, RZ, RZ, P5 ;  /* 0x000000ffff247224 */ /* 0x000fe200028e06ff */
[----:B0-----:R-:W-:Y:S01]  /*5730*/  LEA R20, P4, R27, c[0x0][0x168], 0x2 ;  /* 0x00005a001b147a11 */ /* 0x001fe200078810ff */
[----:B----4-:R-:W-:Y:S02]  /*5740*/  FFMA R29, R29, R34, R35 ;  /* 0x000000221d1d7223 */ /* 0x010fe40000000023 */
[----:B------:R-:W2:Y:S01]  /*5750*/  LDG.E R35, [R32.64+0x4] ;  /* 0x0000040a20237981 */ /* 0x000ea2000c1e1900 */
[----:B------:R-:W-:-:S03]  /*5760*/  LEA.HI.X R21, R27, c[0x0][0x16c], R36, 0x2, P4 ;  /* 0x00005b001b157a11 */ /* 0x000fc600020f1424 */
[----:B------:R-:W3:Y:S04]  /*5770*/  LDG.E R27, [R32.64] ;  /* 0x0000000a201b7981 */ /* 0x000ee8000c1e1900 */
[----:B------:R-:W3:Y:S04]  /*5780*/  LDG.E R36, [R20.64] ;  /* 0x0000000a14247981 */ /* 0x000ee8000c1e1900 */
[----:B------:R-:W2:Y:S04]  /*5790*/  LDG.E R37, [R20.64+0x4] ;  /* 0x0000040a14257981 */ /* 0x000ea8000c1e1900 */
[----:B-1----:R0:W4:Y:S04]  /*57a0*/  LDG.E R22, [R20.64+0x8] ;  /* 0x0000080a14167981 */ /* 0x002128000c1e1900 */
[----:B------:R-:W4:Y:S01]  /*57b0*/  LDG.E R23, [R32.64+0x8] ;  /* 0x0000080a20177981 */ /* 0x000f22000c1e1900 */
[----:B-----5:R-:W-:-:S03]  /*57c0*/  FFMA R26, R26, R31, R29 ;  /* 0x0000001f1a1a7223 */ /* 0x020fc6000000001d */
[----:B------:R0:W5:Y:S04]  /*57d0*/  LDG.E R29, [R20.64+0xc] ;  /* 0x00000c0a141d7981 */ /* 0x000168000c1e1900 */
[----:B------:R1:W5:Y:S01]  /*57e0*/  LDG.E R34, [R32.64+0xc] ;  /* 0x00000c0a20227981 */ /* 0x000362000c1e1900 */
[----:B------:R-:W-:-:S06]  /*57f0*/  UIADD3 UR13, UR4, 0x8, URZ ;  /* 0x00000008040d7890 */ /* 0x000fcc000fffe03f */
[----:B------:R-:W-:Y:S01]  /*5800*/  IADD3 R31, P5, R25, UR13, RZ ;  /* 0x0000000d191f7c10 */ /* 0x000fe2000ffbe0ff */
[----:B---3--:R-:W-:Y:S01]  /*5810*/  FFMA R26, R36, R27, R26 ;  /* 0x0000001b241a7223 */ /* 0x008fe2000000001a */
[----:B------:R-:W-:-:S03]  /*5820*/  IADD3 R27, P4, R9, UR13, RZ ;  /* 0x0000000d091b7c10 */ /* 0x000fc6000ff9e0ff */
[----:B--2---:R-:W-:Y:S02]  /*5830*/  FFMA R35, R37, R35, R26 ;  /* 0x0000002325237223 */ /* 0x004fe4000000001a */
[----:B------:R-:W-:Y:S01]  /*5840*/  IMAD.X R36, RZ, RZ, RZ, P4 ;  /* 0x000000ffff247224 */ /* 0x000fe200020e06ff */
[----:B------:R-:W-:-:S04]  /*5850*/  LEA R26, P4, R27, c[0x0][0x160], 0x2 ;  /* 0x000058001b1a7a11 */ /* 0x000fc800078810ff */
[----:B------:R-:W-:Y:S01]  /*5860*/  LEA.HI.X R27, R27, c[0x0][0x164], R36, 0x2, P4 ;  /* 0x000059001b1b7a11 */ /* 0x000fe200020f1424 */
[----:B------:R-:W-:Y:S01]  /*5870*/  IMAD.X R36, RZ, RZ, RZ, P5 ;  /* 0x000000ffff247224 */ /* 0x000fe200028e06ff */
[C---:B0-----:R-:W-:Y:S01]  /*5880*/  LEA R20, P4, R31.reuse, c[0x0][0x168], 0x2 ;  /* 0x00005a001f147a11 */ /* 0x041fe200078810ff */
[----:B----4-:R-:W-:Y:S02]  /*5890*/  FFMA R35, R22, R23, R35 ;  /* 0x0000001716237223 */ /* 0x010fe40000000023 */
[----:B------:R-:W2:Y:S01]  /*58a0*/  LDG.E R22, [R26.64] ;  /* 0x0000000a1a167981 */ /* 0x000ea2000c1e1900 */
[----:B------:R-:W-:-:S03]  /*58b0*/  LEA.HI.X R21, R31, c[0x0][0x16c], R36, 0x2, P4 ;  /* 0x00005b001f157a11 */ /* 0x000fc600020f1424 */
[----:B-1----:R-:W3:Y:S04]  /*58c0*/  LDG.E R32, [R26.64+0x4] ;  /* 0x0000040a1a207981 */ /* 0x002ee8000c1e1900 */
[----:B------:R-:W2:Y:S04]  /*58d0*/  LDG.E R23, [R20.64] ;  /* 0x0000000a14177981 */ /* 0x000ea8000c1e1900 */
[----:B------:R-:W3:Y:S01]  /*58e0*/  LDG.E R33, [R20.64+0x4] ;  /* 0x0000040a14217981 */ /* 0x000ee2000c1e1900 */
[----:B-----5:R-:W-:-:S03]  /*58f0*/  FFMA R35, R29, R34, R35 ;  /* 0x000000221d237223 */ /* 0x020fc60000000023 */
        /* <DEDUP_REMOVED lines=10> */
[----:B------:R-:W-:Y:S01]  /*59a0*/  LEA R22, P4, R23, c[0x0][0x160], 0x2 ;  /* 0x0000580017167a11 */ /* 0x000fe200078810ff */
[----:B0-----:R-:W-:-:S03]  /*59b0*/  IMAD.X R21, RZ, RZ, RZ, P5 ;  /* 0x000000ffff157224 */ /* 0x001fc600028e06ff */
[----:B------:R-:W-:Y:S02]  /*59c0*/  LEA.HI.X R23, R23, c[0x0][0x164], R35, 0x2, P4 ;  /* 0x0000590017177a11 */ /* 0x000fe400020f1423 */
[----:B------:R-:W-:Y:S01]  /*59d0*/  LEA R20, P4, R33, c[0x0][0x168], 0x2 ;  /* 0x00005a0021147a11 */ /* 0x000fe200078810ff */
[----:B----4-:R-:W-:Y:S02]  /*59e0*/  FFMA R29, R29, R34, R32 ;  /* 0x000000221d1d7223 */ /* 0x010fe40000000020 */
[----:B-1----:R-:W2:Y:S01]  /*59f0*/  LDG.E R26, [R22.64] ;  /* 0x0000000a161a7981 */ /* 0x002ea2000c1e1900 */
[----:B------:R-:W-:Y:S01]  /*5a00*/  LEA.HI.X R21, R33, c[0x0][0x16c], R21, 0x2, P4 ;  /* 0x00005b0021157a11 */ /* 0x000fe200020f1415 */
[----:B-----5:R-:W-:Y:S02]  /*5a10*/  FFMA R29, R31, R36, R29 ;  /* 0x000000241f1d7223 */ /* 0x020fe4000000001d */
[----:B------:R-:W3:Y:S04]  /*5a20*/  LDG.E R32, [R22.64+0x4] ;  /* 0x0000040a16207981 */ /* 0x000ee8000c1e1900 */
[----:B------:R-:W2:Y:S04]  /*5a30*/  LDG.E R31, [R20.64] ;  /* 0x0000000a141f7981 */ /* 0x000ea8000c1e1900 */
[----:B------:R-:W3:Y:S04]  /*5a40*/  LDG.E R33, [R20.64+0x4] ;  /* 0x0000040a14217981 */ /* 0x000ee8000c1e1900 */
[----:B------:R-:W4:Y:S04]  /*5a50*/  LDG.E R27, [R20.64+0x8] ;  /* 0x0000080a141b7981 */ /* 0x000f28000c1e1900 */
[----:B------:R-:W4:Y:S04]  /*5a60*/  LDG.E R34, [R22.64+0x8] ;  /* 0x0000080a16227981 */ /* 0x000f28000c1e1900 */
[----:B------:R-:W5:Y:S04]  /*5a70*/  LDG.E R36, [R20.64+0xc] ;  /* 0x00000c0a14247981 */ /* 0x000f68000c1e1900 */
[----:B------:R-:W5:Y:S01]  /*5a80*/  LDG.E R35, [R22.64+0xc] ;  /* 0x00000c0a16237981 */ /* 0x000f62000c1e1900 */
[----:B------:R-:W-:-:S04]  /*5a90*/  IADD3 R24, R24, -0x10, RZ ;  /* 0xfffffff018187810 */ /* 0x000fc80007ffe0ff */
[----:B------:R-:W-:Y:S01]  /*5aa0*/  ISETP.GT.AND P4, PT, R24, 0xc, PT ;  /* 0x0000000c1800780c */ /* 0x000fe20003f84270 */
[----:B------:R-:W-:Y:S01]  /*5ab0*/  UIADD3 UR4, UR4, 0x10, URZ ;  /* 0x0000001004047890 */ /* 0x000fe2000fffe03f */
[----:B--2---:R-:W-:-:S04]  /*5ac0*/  FFMA R26, R31, R26, R29 ;  /* 0x0000001a1f1a7223 */ /* 0x004fc8000000001d */
[----:B---3--:R-:W-:-:S04]  /*5ad0*/  FFMA R26, R33, R32, R26 ;  /* 0x00000020211a7223 */ /* 0x008fc8000000001a */
[----:B----4-:R-:W-:-:S04]  /*5ae0*/  FFMA R27, R27, R34, R26 ;  /* 0x000000221b1b7223 */ /* 0x010fc8000000001a */
[----:B-----5:R-:W-:Y:S01]  /*5af0*/  FFMA R27, R36, R35, R27 ;  /* 0x00000023241b7223 */ /* 0x020fe2000000001b */
[----:B------:R-:W-:Y:S05]  /*5b00*/  @P4 BRA `(.L_x_297) ;  /* 0xfffffa9000004947 */ /* 0x000fea000383ffff */
.L_x_296:
        /* <DEDUP_REMOVED lines=39> */
[----:B------:R-:W-:-:S02]  /*5d80*/  PLOP3.LUT P0, PT, PT, PT, PT, 0x8, 0x0 ;  /* 0x000000000000781c */ /* 0x000fc40003f0e170 */
[----:B------:R-:W-:Y:S01]  /*5d90*/  IADD3 R24, R24, -0x8, RZ ;  /* 0xfffffff818187810 */ /* 0x000fe20007ffe0ff */
[----:B------:R-:W-:Y:S01]  /*5da0*/  UIADD3 UR4, UR4, 0x8, URZ ;  /* 0x0000000804047890 */ /* 0x000fe2000fffe03f */
[----:B--2---:R-:W-:-:S04]  /*5db0*/  FFMA R22, R22, R23, R31 ;  /* 0x0000001716167223 */ /* 0x004fc8000000001f */
[----:B----4-:R-:W-:-:S04]  /*5dc0*/  FFMA R22, R29, R34, R22 ;  /* 0x000000221d167223 */ /* 0x010fc80000000016 */
[----:B---3--:R-:W-:-:S04]  /*5dd0*/  FFMA R27, R26, R27, R22 ;  /* 0x0000001b1a1b7223 */ /* 0x008fc80000000016 */
[----:B-----5:R-:W-:-:S02]  /*5de0*/  FFMA R27, R36, R35, R27 ;  /* 0x00000023241b7223 */ /* 0x020fc4000000001b */
.L_x_298:
[----:B------:R-:W-:-:S13]  /*5df0*/  ISETP.NE.OR P0, PT, R24, RZ, P0 ;  /* 0x000000ff1800720c */ /* 0x000fda0000705670 */
[----:B------:R-:W-:Y:S05]  /*5e00*/  @!P0 BRA `(.L_x_294) ;  /* 0x0000018000008947 */ /* 0x000fea0003800000 */
.L_x_295:
        /* <DEDUP_REMOVED lines=24> */
.L_x_294:
        /* <DEDUP_REMOVED lines=22> */
.L_x_293:
[----:B------:R-:W-:Y:S05]  /*60f0*/  @!P3 BRA `(.L_x_286) ;  /* 0x000000500000b947 */ /* 0x000fea0003800000 */
[----:B------:R-:W-:Y:S01]  /*6100*/  IMAD.WIDE.U32 R28, R28, R11, c[0x0][0x178] ;  /* 0x00005e001c1c7625 */ /* 0x000fe200078e000b */
[----:B------:R-:W2:Y:S05]  /*6110*/  LDG.E R19, [R18.64] ;  /* 0x0000000a12137981 */ /* 0x000eaa000c1e1900 */
[----:B------:R-:W3:Y:S01]  /*6120*/  LDG.E R28, [R28.64] ;  /* 0x0000000a1c1c7981 */ /* 0x000ee2000c1e1900 */
[----:B--2---:R-:W-:Y:S02]  /*6130*/  FADD R30, R30, R19 ;  /* 0x000000131e1e7221 */ /* 0x004fe40000000000 */
[----:B---3--:R-:W-:-:S02]  /*6140*/  FADD R27, R27, R28 ;  /* 0x0000001c1b1b7221 */ /* 0x008fc40000000000 */
.L_x_286:
[----:B------:R-:W-:Y:S05]  /*6150*/  BSYNC B1 ;  /* 0x0000000000017941 */ /* 0x000fea0003800000 */
.L_x_285:
[----:B------:R-:W0:Y:S01]  /*6160*/  I2F.U32.RP R9, c[0x0][0x19c] ;  /* 0x0000670000097b06 */ /* 0x000e220000209000 */
[----:B------:R-:W-:-:S07]  /*6170*/  ISETP.NE.U32.AND P4, PT, RZ, c[0x0][0x19c], PT ;  /* 0x00006700ff007a0c */ /* 0x000fce0003f85070 */
        /* <DEDUP_REMOVED lines=12> */
[----:B------:R-:W-:Y:S02]  /*6240*/  ISETP.NE.U32.AND P0, PT, RZ, c[0x0][0x180], PT ;  /* 0x00006000ff007a0c */ /* 0x000fe40003f05070 */
[----:B------:R-:W-:Y:S02]  /*6250*/  ISETP.GE.U32.AND P3, PT, R20, c[0x0][0x19c], PT ;  /* 0x0000670014007a0c */ /* 0x000fe40003f66070 */
[----:B------:R-:W-:-:S11]  /*6260*/  ISETP.NE.AND.EX P0, PT, RZ, c[0x0][0x184], PT, P0 ;  /* 0x00006100ff007a0c */ /* 0x000fd60003f05300 */
[----:B------:R-:W-:Y:S02]  /*6270*/  @P3 IADD3 R20, R20, -c[0x0][0x19c], RZ ;  /* 0x8000670014143a10 */ /* 0x000fe40007ffe0ff */
[----:B------:R-:W-:Y:S01]  /*6280*/  @!P4 LOP3.LUT R20, RZ, c[0x0][0x19c], RZ, 0x33, !PT ;  /* 0x00006700ff14ca12 */ /* 0x000fe200078e33ff */
[----:B------:R-:W-:-:S05]  /*6290*/  @P0 IMAD.WIDE.U32 R18, R6, R11, c[0x0][0x180] ;  /* 0x0000600006120625 */ /* 0x000fca00078e000b */
[----:B------:R-:W2:Y:S01]  /*62a0*/  @P0 LDG.E R20, [R18.64] ;  /* 0x0000000a12140981 */ /* 0x000ea2000c1e1900 */
[----:B------:R-:W-:Y:S01]  /*62b0*/  PLOP3.LUT P0, PT, PT, PT, UP0, 0x80, 0x0 ;  /* 0x000000000000781c */ /* 0x000fe20003f0f008 */
[----:B------:R-:W-:Y:S03]  /*62c0*/  BSSY B1, `(.L_x_299) ;  /* 0x0000147000017945 */ /* 0x000fe60003800000 */
[C---:B--2---:R-:W-:Y:S02]  /*62d0*/  ISETP.GT.AND P0, PT, R20.reuse, -0x1, P0 ;  /* 0xffffffff1400780c */ /* 0x044fe40000704270 */
[----:B------:R-:W-:-:S13]  /*62e0*/  ISETP.LT.U32.AND P3, PT, R20, c[0x0][0x1c0], PT ;  /* 0x0000700014007a0c */ /* 0x000fda0003f61070 */
[----:B------:R-:W-:Y:S05]  /*62f0*/  @P0 BRA P3, `(.L_x_300) ;  /* 0x000013e000000947 */ /* 0x000fea0001800000 */
[----:B------:R-:W0:Y:S01]  /*6300*/  I2F.U32 R18, UR8 ;  /* 0x0000000800127d06 */ /* 0x000e220008201000 */
[----:B------:R-:W-:Y:S07]  /*6310*/  BSSY B2, `(.L_x_301) ;  /* 0x0000010000027945 */ /* 0x000fee0003800000 */
[----:B------:R-:W2:Y:S08]  /*6320*/  I2F.U32 R7, R7 ;  /* 0x0000000700077306 */ /* 0x000eb00000201000 */
[----:B0-----:R-:W0:Y:S01]  /*6330*/  MUFU.RCP R9, R18 ;  /* 0x0000001200097308 */ /* 0x001e220000001000 */
[----:B--2---:R-:W-:-:S07]  /*6340*/  FMUL R23, R7, -2 ;  /* 0xc000000007177820 */ /* 0x004fce0000400000 */
[----:B------:R-:W2:Y:S01]  /*6350*/  I2F R19, R20 ;  /* 0x0000001400137306 */ /* 0x000ea20000201400 */
[----:B0-----:R-:W-:-:S07]  /*6360*/  FFMA R6, -R18, R9, 1 ;  /* 0x3f80000012067423 */ /* 0x001fce0000000109 */
[----:B------:R-:W0:Y:S01]  /*6370*/  FCHK P0, R23, R18 ;  /* 0x0000001217007302 */ /* 0x000e220000000000 */
[----:B------:R-:W-:-:S04]  /*6380*/  FFMA R6, R9, R6, R9 ;  /* 0x0000000609067223 */ /* 0x000fc80000000009 */
[----:B------:R-:W-:Y:S02]  /*6390*/  FFMA R9, R23, R6, RZ ;  /* 0x0000000617097223 */ /* 0x000fe400000000ff */
[----:B--2---:R-:W-:Y:S02]  /*63a0*/  FMUL R19, R19, c[0x0][0x1b8] ;  /* 0x00006e0013137a20 */ /* 0x004fe40000400000 */
[----:B------:R-:W-:-:S04]  /*63b0*/  FFMA R11, -R18, R9, R23 ;  /* 0x00000009120b7223 */ /* 0x000fc80000000117 */
[----:B------:R-:W-:Y:S01]  /*63c0*/  FFMA R6, R6, R11, R9 ;  /* 0x0000000b06067223 */ /* 0x000fe20000000009 */
[----:B0-----:R-:W-:Y:S05]  /*63d0*/  @!P0 BRA `(.L_x_302) ;  /* 0x0000003000008947 */ /* 0x001fea0003800000 */
[----:B------:R-:W-:-:S02]  /*63e0*/  MOV R6, 0x6400 ;  /* 0x0000640000067802 */ /* 0x000fc40000000f00 */
[----:B-1----:R-:W-:Y:S05]  /*63f0*/  CALL.REL.NOINC `($fused_qkv_rope$__cuda_sm3x_div_rn_noftz_f32_slowpath) ;  /* 0x000014f000007944 */ /* 0x002fea0003c00000 */
[----:B------:R-:W-:-:S02]  /*6400*/  IMAD.MOV.U32 R6, RZ, RZ, R9 ;  /* 0x000000ffff067224 */ /* 0x000fc400078e0009 */
.L_x_302:
[----:B------:R-:W-:Y:S05]  /*6410*/  BSYNC B2 ;  /* 0x0000000000027941 */ /* 0x000fea0003800000 */
.L_x_301:
[----:B------:R-:W-:Y:S01]  /*6420*/  IMAD.MOV.U32 R24, RZ, RZ, c[0x0][0x1b4] ;  /* 0x00006d00ff187624 */ /* 0x000fe200078e00ff */
[----:B------:R-:W-:Y:S01]  /*6430*/  FSETP.NEU.AND P6, PT, RZ, c[0x0][0x1b4], PT ;  /* 0x00006d00ff007a0b */ /* 0x000fe20003fcd000 */
[----:B------:R-:W-:Y:S01]  /*6440*/  IMAD.MOV.U32 R23, RZ, RZ, 0x3b18f0fe ;  /* 0x3b18f0feff177424 */ /* 0x000fe200078e00ff */
[----:B------:R-:W-:Y:S01]  /*6450*/  BSSY B2, `(.L_x_303) ;  /* 0x000005b000027945 */ /* 0x000fe20003800000 */
[C---:B------:R-:W-:Y:S01]  /*6460*/  FMUL R7, |R24|.reuse, 16777216 ;  /* 0x4b80000018077820 */ /* 0x040fe20000400200 */
[----:B------:R-:W-:Y:S01]  /*6470*/  FSETP.GEU.AND P3, PT, |R24|, 1.175494350822287508e-38, PT ;  /* 0x008000001800780b */ /* 0x000fe20003f6e200 */
[----:B------:R-:W-:-:S03]  /*6480*/  IMAD.MOV.U32 R25, RZ, RZ, 0x43170000 ;  /* 0x43170000ff197424 */ /* 0x000fc600078e00ff */
[----:B------:R-:W-:-:S04]  /*6490*/  FSEL R9, R7, |c[0x0][0x1b4]|, !P3 ;  /* 0x40006d0007097a08 */ /* 0x000fc80005800000 */
[----:B------:R-:W-:-:S04]  /*64a0*/  LOP3.LUT R7, R9, 0x7fffff, RZ, 0xc0, !PT ;  /* 0x007fffff09077812 */ /* 0x000fc800078ec0ff */
[----:B------:R-:W-:-:S04]  /*64b0*/  LOP3.LUT R11, R7, 0x3f800000, RZ, 0xfc, !PT ;  /* 0x3f800000070b7812 */ /* 0x000fc800078efcff */
[----:B------:R-:W-:-:S13]  /*64c0*/  FSETP.GT.AND P0, PT, R11, 1.4142135381698608398, PT ;  /* 0x3fb504f30b00780b */ /* 0x000fda0003f04000 */
[----:B------:R-:W-:-:S04]  /*64d0*/  @P0 FMUL R11, R11, 0.5 ;  /* 0x3f0000000b0b0820 */ /* 0x000fc80000400000 */
[C---:B------:R-:W-:Y:S02]  /*64e0*/  FADD R7, R11.reuse, 1 ;  /* 0x3f8000000b077421 */ /* 0x040fe40000000000 */
[----:B------:R-:W-:Y:S01]  /*64f0*/  FADD R20, R11, -1 ;  /* 0xbf8000000b147421 */ /* 0x000fe20000000000 */
[----:B------:R-:W-:-:S03]  /*6500*/  SHF.R.U32.HI R11, RZ, 0x17, R9 ;  /* 0x00000017ff0b7819 */ /* 0x000fc60000011609 */
[----:B------:R-:W0:Y:S01]  /*6510*/  MUFU.RCP R7, R7 ;  /* 0x0000000700077308 */ /* 0x000e220000001000 */
[----:B------:R-:W-:-:S04]  /*6520*/  FADD R18, R20, R20 ;  /* 0x0000001414127221 */ /* 0x000fc80000000000 */
[----:B0-----:R-:W-:-:S03]  /*6530*/  FMUL R21, R7, R18 ;  /* 0x0000001207157220 */ /* 0x001fc60000400000 */
[----:B------:R-:W0:Y:S01]  /*6540*/  I2F.U32 R18, R11 ;  /* 0x0000000b00127306 */ /* 0x000e220000201000 */
[----:B------:R-:W-:Y:S02]  /*6550*/  FMUL R22, R21, R21 ;  /* 0x0000001515167220 */ /* 0x000fe40000400000 */
[----:B------:R-:W-:Y:S02]  /*6560*/  FADD R9, R20, -R21 ;  /* 0x8000001514097221 */ /* 0x000fe40000000000 */
[----:B------:R-:W-:-:S04]  /*6570*/  FFMA R23, R22, R23, 0.01249298732727766037 ;  /* 0x3c4caf6316177423 */ /* 0x000fc80000000017 */
[----:B------:R-:W-:-:S04]  /*6580*/  FFMA R23, R22, R23, 0.083333469927310943604 ;  /* 0x3daaaabd16177423 */ /* 0x000fc80000000017 */
[----:B------:R-:W-:Y:S02]  /*6590*/  FMUL R22, R22, R23 ;  /* 0x0000001716167220 */ /* 0x000fe40000400000 */
[----:B------:R-:W-:Y:S01]  /*65a0*/  FADD R23, R9, R9 ;  /* 0x0000000909177221 */ /* 0x000fe20000000000 */
[----:B------:R-:W-:Y:S01]  /*65b0*/  FSEL R9, -R25, -127, !P3 ;  /* 0xc2fe000019097808 */ /* 0x000fe20005800100 */
[C---:B------:R-:W-:Y:S02]  /*65c0*/  FMUL R22, R21.reuse, R22 ;  /* 0x0000001615167220 */ /* 0x040fe40000400000 */
[----:B------:R-:W-:Y:S02]  /*65d0*/  FFMA R20, R20, -R21, R23 ;  /* 0x8000001514147223 */ /* 0x000fe40000000017 */
[----:B------:R-:W-:Y:S02]  /*65e0*/  FADD R26, R21, R22 ;  /* 0x00000016151a7221 */ /* 0x000fe40000000000 */
[----:B0-----:R-:W-:-:S02]  /*65f0*/  FADD R9, R9, R18 ;  /* 0x0000001209097221 */ /* 0x001fc40000000000 */
[----:B------:R-:W-:Y:S02]  /*6600*/  FADD R21, R21, -R26 ;  /* 0x8000001a15157221 */ /* 0x000fe40000000000 */
[----:B------:R-:W-:Y:S02]  /*6610*/  FMUL R20, R7, R20 ;  /* 0x0000001407147220 */ /* 0x000fe40000400000 */
[----:B------:R-:W-:Y:S02]  /*6620*/  FADD R21, R22, R21 ;  /* 0x0000001516157221 */ /* 0x000fe40000000000 */
[----:B------:R-:W-:Y:S01]  /*6630*/  @P0 FADD R9, R9, 1 ;  /* 0x3f80000009090421 */ /* 0x000fe20000000000 */
[----:B------:R-:W-:Y:S01]  /*6640*/  FSETP.GT.AND P0, PT, |R6|, 9.99999979021476795361e+33, PT ;  /* 0x77f684df0600780b */ /* 0x000fe20003f04200 */
[----:B------:R-:W-:Y:S02]  /*6650*/  FADD R21, R20, R21 ;  /* 0x0000001514157221 */ /* 0x000fe40000000000 */
[----:B------:R-:W-:-:S02]  /*6660*/  FMUL R18, R9, 0.693145751953125 ;  /* 0x3f31720009127820 */ /* 0x000fc40000400000 */
[C---:B------:R-:W-:Y:S02]  /*6670*/  FADD R7, R26.reuse, R21 ;  /* 0x000000151a077221 */ /* 0x040fe40000000000 */
[----:B------:R-:W-:Y:S02]  /*6680*/  FMUL R9, R9, 1.428606765330187045e-06 ;  /* 0x35bfbe8e09097820 */ /* 0x000fe40000400000 */
[----:B------:R-:W-:Y:S02]  /*6690*/  FADD R11, R7, R18 ;  /* 0x00000012070b7221 */ /* 0x000fe40000000000 */
[----:B------:R-:W-:Y:S02]  /*66a0*/  FADD R26, R26, -R7 ;  /* 0x800000071a1a7221 */ /* 0x000fe40000000000 */
[----:B------:R-:W-:Y:S02]  /*66b0*/  FADD R18, R18, -R11 ;  /* 0x8000000b12127221 */ /* 0x000fe40000000000 */
[----:B------:R-:W-:-:S02]  /*66c0*/  FADD R26, R21, R26 ;  /* 0x0000001a151a7221 */ /* 0x000fc40000000000 */
[----:B------:R-:W-:-:S04]  /*66d0*/  FADD R7, R7, R18 ;  /* 0x0000001207077221 */ /* 0x000fc80000000000 */
[----:B------:R-:W-:Y:S02]  /*66e0*/  FADD R26, R26, R7 ;  /* 0x000000071a1a7221 */ /* 0x000fe40000000000 */
[----:B------:R-:W-:Y:S02]  /*66f0*/  FMUL R7, R6, 0.0001220703125 ;  /* 0x3900000006077820 */ /* 0x000fe40000400000 */
[----:B------:R-:W-:-:S03]  /*6700*/  FADD R26, R9, R26 ;  /* 0x0000001a091a7221 */ /* 0x000fc60000000000 */
[----:B------:R-:W-:Y:S01]  /*6710*/  FSEL R7, R7, R6, P0 ;  /* 0x0000000607077208 */ /* 0x000fe20000000000 */
[----:B------:R-:W-:-:S04]  /*6720*/  FADD R18, R11, R26 ;  /* 0x0000001a0b127221 */ /* 0x000fc80000000000 */
[----:B------:R-:W-:Y:S02]  /*6730*/  FADD R11, R11, -R18 ;  /* 0x800000120b0b7221 */ /* 0x000fe40000000000 */
[-C--:B------:R-:W-:Y:S02]  /*6740*/  FMUL R9, R18, R7.reuse ;  /* 0x0000000712097220 */ /* 0x080fe40000400000 */
[----:B------:R-:W-:Y:S02]  /*6750*/  FADD R11, R26, R11 ;  /* 0x0000000b1a0b7221 */ /* 0x000fe40000000000 */
[----:B------:R-:W-:-:S04]  /*6760*/  FFMA R20, R18, R7, -R9 ;  /* 0x0000000712147223 */ /* 0x000fc80000000809 */
[----:B------:R-:W-:-:S04]  /*6770*/  FFMA R11, R11, R7, R20 ;  /* 0x000000070b0b7223 */ /* 0x000fc80000000014 */
[----:B------:R-:W-:-:S04]  /*6780*/  FFMA R18, RZ, R18, R11 ;  /* 0x00000012ff127223 */ /* 0x000fc8000000000b */
[----:B------:R-:W-:-:S04]  /*6790*/  FADD R20, R9, R18 ;  /* 0x0000001209147221 */ /* 0x000fc80000000000 */
[----:B------:R-:W-:Y:S01]  /*67a0*/  FADD R9, R9, -R20 ;  /* 0x8000001409097221 */ /* 0x000fe20000000000 */
[----:B------:R-:W-:-:S03]  /*67b0*/  ISETP.NE.AND P0, PT, R20, 0x42b17218, PT ;  /* 0x42b172181400780c */ /* 0x000fc60003f05270 */
[----:B------:R-:W-:-:S10]  /*67c0*/  FADD R9, R18, R9 ;  /* 0x0000000912097221 */ /* 0x000fd40000000000 */
[----:B------:R-:W-:Y:S01]  /*67d0*/  @!P0 IADD3 R20, R20, -0x1, RZ ;  /* 0xffffffff14148810 */ /* 0x000fe20007ffe0ff */
[----:B------:R-:W-:-:S04]  /*67e0*/  @!P0 FADD R9, R9, 7.62939453125e-06 ;  /* 0x3700000009098421 */ /* 0x000fc80000000000 */
[----:B------:R-:W-:-:S04]  /*67f0*/  FMUL R7, R20, 1.4426950216293334961 ;  /* 0x3fb8aa3b14077820 */ /* 0x000fc80000400000 */
[----:B------:R-:W0:Y:S02]  /*6800*/  FRND.TRUNC R11, R7 ;  /* 0x00000007000b7307 */ /* 0x000e24000020d000 */
[C---:B0-----:R-:W-:Y:S02]  /*6810*/  FSETP.GT.AND P3, PT, |R11|.reuse, 126, PT ;  /* 0x42fc00000b00780b */ /* 0x041fe40003f64200 */
[----:B------:R-:W-:-:S11]  /*6820*/  LOP3.LUT R21, R11, 0x80000000, RZ, 0xc0, !PT ;  /* 0x800000000b157812 */ /* 0x000fd600078ec0ff */
[----:B------:R-:W-:Y:S01]  /*6830*/  @P3 LOP3.LUT R11, R21, 0x42fc0000, RZ, 0xfc, !PT ;  /* 0x42fc0000150b3812 */ /* 0x000fe200078efcff */
[----:B------:R-:W-:-:S04]  /*6840*/  FMUL R21, R6, 0.5 ;  /* 0x3f00000006157820 */ /* 0x000fc80000400000 */
[C---:B------:R-:W-:Y:S02]  /*6850*/  FFMA R20, R11.reuse, -0.69314718246459960938, R20 ;  /* 0xbf3172180b147823 */ /* 0x040fe40000000014 */
[----:B------:R-:W0:Y:S02]  /*6860*/  FRND.TRUNC R21, R21 ;  /* 0x0000001500157307 */ /* 0x000e24000020d000 */
[C---:B------:R-:W-:Y:S02]  /*6870*/  FFMA R20, R11.reuse, 1.9046542121259335545e-09, R20 ;  /* 0x3102e3080b147823 */ /* 0x040fe40000000014 */
[----:B------:R-:W-:Y:S02]  /*6880*/  FADD R11, R11, 12583039 ;  /* 0x4b40007f0b0b7421 */ /* 0x000fe40000000000 */
[----:B------:R-:W-:Y:S02]  /*6890*/  FMUL R20, R20, 1.4426950216293334961 ;  /* 0x3fb8aa3b14147820 */ /* 0x000fe40000400000 */
[----:B------:R-:W-:-:S04]  /*68a0*/  IMAD.SHL.U32 R11, R11, 0x800000, RZ ;  /* 0x008000000b0b7824 */ /* 0x000fc800078e00ff */
[----:B------:R-:W2:Y:S01]  /*68b0*/  MUFU.EX2 R20, R20 ;  /* 0x0000001400147308 */ /* 0x000ea20000000800 */
[----:B0-----:R-:W-:-:S04]  /*68c0*/  FADD R7, R21, R21 ;  /* 0x0000001515077221 */ /* 0x001fc80000000000 */
[----:B------:R-:W-:-:S05]  /*68d0*/  FADD R7, -R7, R6 ;  /* 0x0000000607077221 */ /* 0x000fca0000000100 */
[----:B------:R-:W-:Y:S01]  /*68e0*/  FSETP.NEU.AND P4, PT, |R7|, 1, PT ;  /* 0x3f8000000700780b */ /* 0x000fe20003f8d200 */
[----:B------:R-:W-:Y:S02]  /*68f0*/  IMAD.MOV.U32 R7, RZ, RZ, 0x7f800000 ;  /* 0x7f800000ff077424 */ /* 0x000fe400078e00ff */
[----:B--2---:R-:W-:Y:S01]  /*6900*/  FMUL R22, R11, R20 ;  /* 0x000000140b167220 */ /* 0x004fe20000400000 */
[----:B------:R-:W-:Y:S01]  /*6910*/  FSETP.GT.AND P3, PT, RZ, c[0x0][0x1b4], !P4 ;  /* 0x00006d00ff007a0b */ /* 0x000fe20006764000 */
[----:B------:R-:W-:-:S03]  /*6920*/  IMAD.MOV.U32 R11, RZ, RZ, 0x7f800000 ;  /* 0x7f800000ff0b7424 */ /* 0x000fc600078e00ff */
[----:B------:R-:W-:-:S13]  /*6930*/  FSETP.NEU.AND P5, PT, R22, +INF , PT ;  /* 0x7f8000001600780b */ /* 0x000fda0003fad000 */
[----:B------:R-:W-:Y:S01]  /*6940*/  @P5 FFMA R7, R9, R22, R22 ;  /* 0x0000001609075223 */ /* 0x000fe20000000016 */
[----:B------:R-:W-:Y:S05]  /*6950*/  @!P6 BRA `(.L_x_304) ;  /* 0x000000700000e947 */ /* 0x000fea0003800000 */
[----:B------:R-:W0:Y:S01]  /*6960*/  FRND.TRUNC R9, R6 ;  /* 0x0000000600097307 */ /* 0x000e22000020d000 */
[----:B------:R-:W-:Y:S02]  /*6970*/  @P3 LOP3.LUT R7, R7, 0x80000000, RZ, 0x3c, !PT ;  /* 0x8000000007073812 */ /* 0x000fe400078e3cff */
[----:B0-----:R-:W-:-:S04]  /*6980*/  FSETP.NEU.AND P0, PT, R9, R6, PT ;  /* 0x000000060900720b */ /* 0x001fc80003f0d000 */
[----:B------:R-:W-:-:S13]  /*6990*/  FSETP.LEU.OR P0, PT, RZ, c[0x0][0x1b4], !P0 ;  /* 0x00006d00ff007a0b */ /* 0x000fda000470b400 */
[----:B------:R-:W-:Y:S05]  /*69a0*/  @P0 BRA `(.L_x_305) ;  /* 0x0000005000000947 */ /* 0x000fea0003800000 */
[----:B------:R-:W-:Y:S01]  /*69b0*/  IMAD.MOV.U32 R7, RZ, RZ, 0x7fffffff ;  /* 0x7fffffffff077424 */ /* 0x000fe200078e00ff */
[----:B------:R-:W-:Y:S05]  /*69c0*/  BRA `(.L_x_305) ;  /* 0x0000003000007947 */ /* 0x000fea0003800000 */
.L_x_304:
[----:B------:R-:W-:Y:S02]  /*69d0*/  FSETP.GEU.AND P0, PT, R6, RZ, PT ;  /* 0x000000ff0600720b */ /* 0x000fe40003f0e000 */
[----:B------:R-:W-:-:S11]  /*69e0*/  SEL R7, R4, RZ, !P4 ;  /* 0x000000ff04077207 */ /* 0x000fd60006000000 */
[----:B------:R-:W-:-:S02]  /*69f0*/  @!P0 LOP3.LUT R7, R7, 0x7f800000, RZ, 0xfc, !PT ;  /* 0x7f80000007078812 */ /* 0x000fc400078efcff */
.L_x_305:
[----:B------:R-:W-:Y:S05]  /*6a00*/  BSYNC B2 ;  /* 0x0000000000027941 */ /* 0x000fea0003800000 */
.L_x_303:
[----:B------:R-:W-:Y:S01]  /*6a10*/  FADD R9, |R6|, |c[0x0][0x1b4]| ;  /* 0x40006d0006097621 */ /* 0x000fe20000000200 */
[----:B------:R-:W-:Y:S04]  /*6a20*/  BSSY B2, `(.L_x_306) ;  /* 0x0000016000027945 */ /* 0x000fe80003800000 */
[----:B------:R-:W-:-:S13]  /*6a30*/  ISETP.GE.AND P0, PT, R9, 0x7f800000, PT ;  /* 0x7f8000000900780c */ /* 0x000fda0003f06270 */
[----:B------:R-:W-:Y:S05]  /*6a40*/  @!P0 BRA `(.L_x_307) ;  /* 0x0000013000008947 */ /* 0x000fea0003800000 */
[----:B------:R-:W-:-:S04]  /*6a50*/  FSETP.GTU.AND P0, PT, |R6|, +INF , PT ;  /* 0x7f8000000600780b */ /* 0x000fc80003f0c200 */
[----:B------:R-:W-:-:S13]  /*6a60*/  FSETP.LTU.OR P0, PT, R11, |c[0x0][0x1b4]|, P0 ;  /* 0x40006d000b007a0b */ /* 0x000fda0000709400 */
[----:B------:R-:W-:Y:S05]  /*6a70*/  @P0 BRA `(.L_x_308) ;  /* 0x000000f000000947 */ /* 0x000fea0003800000 */
[----:B------:R-:W-:-:S13]  /*6a80*/  FSETP.NEU.AND P0, PT, |R6|, +INF , PT ;  /* 0x7f8000000600780b */ /* 0x000fda0003f0d200 */
[----:B------:R-:W-:Y:S05]  /*6a90*/  @!P0 BRA `(.L_x_309) ;  /* 0x0000006000008947 */ /* 0x000fea0003800000 */
[----:B------:R-:W-:-:S13]  /*6aa0*/  FSETP.NEU.AND P0, PT, R11, |c[0x0][0x1b4]|, PT ;  /* 0x40006d000b007a0b */ /* 0x000fda0003f0d000 */
[----:B------:R-:W-:Y:S05]  /*6ab0*/  @P0 BRA `(.L_x_307) ;  /* 0x000000c000000947 */ /* 0x000fea0003800000 */
[----:B------:R-:W-:-:S04]  /*6ac0*/  FSETP.GE.AND P0, PT, R6, RZ, PT ;  /* 0x000000ff0600720b */ /* 0x000fc80003f06000 */
[----:B------:R-:W-:-:S04]  /*6ad0*/  SEL R7, RZ, 0x7f800000, !P0 ;  /* 0x7f800000ff077807 */ /* 0x000fc80004000000 */
[----:B------:R-:W-:Y:S01]  /*6ae0*/  @P3 IADD3 R7, R7, -0x80000000, RZ ;  /* 0x8000000007073810 */ /* 0x000fe20007ffe0ff */
[----:B------:R-:W-:Y:S05]  /*6af0*/  BRA `(.L_x_307) ;  /* 0x0000008000007947 */ /* 0x000fea0003800000 */
.L_x_309:
[----:B------:R-:W-:Y:S02]  /*6b00*/  FSETP.GEU.AND P3, PT, R6, RZ, PT ;  /* 0x000000ff0600720b */ /* 0x000fe40003f6e000 */
[----:B------:R-:W-:-:S04]  /*6b10*/  FSETP.GT.AND P0, PT, |R24|, 1, PT ;  /* 0x3f8000001800780b */ /* 0x000fc80003f04200 */
[----:B------:R-:W-:Y:S02]  /*6b20*/  SEL R7, RZ, 0x7f800000, !P0 ;  /* 0x7f800000ff077807 */ /* 0x000fe40004000000 */
[----:B------:R-:W-:-:S05]  /*6b30*/  FSETP.NEU.AND P0, PT, R24, -1, PT ;  /* 0xbf8000001800780b */ /* 0x000fca0003f0d000 */
[----:B------:R-:W-:-:S04]  /*6b40*/  @!P3 LOP3.LUT R7, R7, 0x7f800000, RZ, 0x3c, !PT ;  /* 0x7f8000000707b812 */ /* 0x000fc800078e3cff */
[----:B------:R-:W-:Y:S01]  /*6b50*/  FSEL R7, R7, 1, P0 ;  /* 0x3f80000007077808 */ /* 0x000fe20000000000 */
[----:B------:R-:W-:Y:S05]  /*6b60*/  BRA `(.L_x_307) ;  /* 0x0000001000007947 */ /* 0x000fea0003800000 */
.L_x_308:
[----:B------:R-:W-:-:S02]  /*6b70*/  FADD R7, R6, c[0x0][0x1b4] ;  /* 0x00006d0006077621 */ /* 0x000fc40000000000 */
.L_x_307:
[----:B------:R-:W-:Y:S05]  /*6b80*/  BSYNC B2 ;  /* 0x0000000000027941 */ /* 0x000fea0003800000 */
.L_x_306:
[----:B------:R-:W-:Y:S01]  /*6b90*/  FSETP.NEU.AND P0, PT, R6, RZ, PT ;  /* 0x000000ff0600720b */ /* 0x000fe20003f0d000 */
[----:B------:R-:W-:Y:S03]  /*6ba0*/  BSSY B2, `(.L_x_310) ;  /* 0x000004f000027945 */ /* 0x000fe60003800000 */
[----:B------:R-:W-:-:S04]  /*6bb0*/  FSETP.EQ.OR P0, PT, R24, 1, !P0 ;  /* 0x3f8000001800780b */ /* 0x000fc80004702400 */
[----:B------:R-:W-:-:S05]  /*6bc0*/  FSEL R6, R7, 1, !P0 ;  /* 0x3f80000007067808 */ /* 0x000fca0004000000 */
[----:B------:R-:W-:-:S04]  /*6bd0*/  FMUL R19, R19, R6 ;  /* 0x0000000613137220 */ /* 0x000fc80000400000 */
[C---:B------:R-:W-:Y:S01]  /*6be0*/  FMUL R6, R19.reuse, 0.63661974668502807617 ;  /* 0x3f22f98313067820 */ /* 0x040fe20000400000 */
[----:B------:R-:W-:-:S05]  /*6bf0*/  FSETP.GE.AND P0, PT, |R19|, 105615, PT ;  /* 0x47ce47801300780b */ /* 0x000fca0003f06200 */
[----:B------:R-:W0:Y:S08]  /*6c00*/  F2I.NTZ R6, R6 ;  /* 0x0000000600067305 */ /* 0x000e300000203100 */
[----:B0-----:R-:W0:Y:S01]  /*6c10*/  I2F R26, R6 ;  /* 0x00000006001a7306 */ /* 0x001e220000201400 */
[----:B------:R-:W-:Y:S02]  /*6c20*/  IMAD.MOV.U32 R28, RZ, RZ, R6 ;  /* 0x000000ffff1c7224 */ /* 0x000fe400078e0006 */
[----:B0-----:R-:W-:-:S04]  /*6c30*/  FFMA R7, R26, -1.5707962512969970703, R19 ;  /* 0xbfc90fda1a077823 */ /* 0x001fc80000000013 */
[----:B------:R-:W-:-:S04]  /*6c40*/  FFMA R7, R26, -7.5497894158615963534e-08, R7 ;  /* 0xb3a221681a077823 */ /* 0x000fc80000000007 */
[----:B------:R-:W-:-:S04]  /*6c50*/  FFMA R26, R26, -5.3903029534742383927e-15, R7 ;  /* 0xa7c234c51a1a7823 */ /* 0x000fc80000000007 */
[----:B------:R-:W-:Y:S01]  /*6c60*/  IMAD.MOV.U32 R7, RZ, RZ, R26 ;  /* 0x000000ffff077224 */ /* 0x000fe200078e001a */
[----:B------:R-:W-:Y:S05]  /*6c70*/  @!P0 BRA `(.L_x_311) ;  /* 0x0000041000008947 */ /* 0x000fea0003800000 */
[----:B------:R-:W-:-:S13]  /*6c80*/  FSETP.NEU.AND P3, PT, |R19|, +INF , PT ;  /* 0x7f8000001300780b */ /* 0x000fda0003f6d200 */
[----:B------:R-:W-:Y:S05]  /*6c90*/  @!P3 BRA `(.L_x_312) ;  /* 0x000003d00000b947 */ /* 0x000fea0003800000 */
[----:B------:R-:W-:Y:S01]  /*6ca0*/  SHF.R.U32.HI R6, RZ, 0x17, R19 ;  /* 0x00000017ff067819 */ /* 0x000fe20000011613 */
[----:B------:R-:W-:Y:S01]  /*6cb0*/  IMAD.SHL.U32 R7, R19, 0x100, RZ ;  /* 0x0000010013077824 */ /* 0x000fe200078e00ff */
[----:B------:R-:W-:Y:S01]  /*6cc0*/  UMOV UR13, 32@lo(__cudart_i2opi_f) ;  /* 0x00000000000d7882 */ /* 0x000fe20000000000 */
[----:B------:R-:W-:Y:S01]  /*6cd0*/  IMAD.MOV.U32 R22, RZ, RZ, RZ ;  /* 0x000000ffff167224 */ /* 0x000fe200078e00ff */
[----:B------:R-:W-:Y:S01]  /*6ce0*/  LOP3.LUT R6, R6, 0xff, RZ, 0xc0, !PT ;  /* 0x000000ff06067812 */ /* 0x000fe200078ec0ff */
[----:B------:R-:W-:Y:S01]  /*6cf0*/  IMAD.MOV.U32 R11, RZ, RZ, RZ ;  /* 0x000000ffff0b7224 */ /* 0x000fe200078e00ff */
[----:B------:R-:W-:Y:S01]  /*6d00*/  LOP3.LUT R25, R7, 0x80000000, RZ, 0xfc, !PT ;  /* 0x8000000007197812 */ /* 0x000fe200078efcff */
[----:B------:R-:W-:Y:S01]  /*6d10*/  IMAD.MOV.U32 R9, RZ, RZ, R1 ;  /* 0x000000ffff097224 */ /* 0x000fe200078e0001 */
[----:B------:R-:W-:Y:S01]  /*6d20*/  IADD3 R23, R6, -0x80, RZ ;  /* 0xffffff8006177810 */ /* 0x000fe20007ffe0ff */
[----:B------:R-:W-:Y:S02]  /*6d30*/  UMOV UR15, 32@hi(__cudart_i2opi_f) ;  /* 0x00000000000f7882 */ /* 0x000fe40000000000 */
[----:B------:R-:W-:Y:S01]  /*6d40*/  UMOV UR4, URZ ;  /* 0x0000003f00047c82 */ /* 0x000fe20008000000 */
[----:B------:R-:W-:-:S02]  /*6d50*/  SHF.R.U32.HI R24, RZ, 0x5, R23 ;  /* 0x00000005ff187819 */ /* 0x000fc40000011617 */
.L_x_313:
[----:B------:R-:W-:Y:S02]  /*6d60*/  IMAD.U32 R6, RZ, RZ, UR13 ;  /* 0x0000000dff067e24 */ /* 0x000fe4000f8e00ff */
[----:B------:R-:W-:-:S05]  /*6d70*/  IMAD.U32 R7, RZ, RZ, UR15 ;  /* 0x0000000fff077e24 */ /* 0x000fca000f8e00ff */
[----:B------:R-:W2:Y:S01]  /*6d80*/  LDG.E.CONSTANT R6, [R6.64] ;  /* 0x0000000a06067981 */ /* 0x000ea2000c1e9900 */
[----:B------:R-:W-:Y:S01]  /*6d90*/  IADD3 R11, R11, 0x1, RZ ;  /* 0x000000010b0b7810 */ /* 0x000fe20007ffe0ff */
[----:B------:R-:W-:-:S03]  /*6da0*/  UIADD3 UR13, UP1, UR13, 0x4, URZ ;  /* 0x000000040d0d7890 */ /* 0x000fc6000ff3e03f */
[----:B------:R-:W-:Y:S01]  /*6db0*/  ISETP.NE.AND P3, PT, R11, 0x6, PT ;  /* 0x000000060b00780c */ /* 0x000fe20003f65270 */
[----:B------:R-:W-:Y:S01]  /*6dc0*/  UIADD3.X UR15, URZ, UR15, URZ, UP1, !UPT ;  /* 0x0000000f3f0f7290 */ /* 0x000fe20008ffe43f */
[----:B--2---:R-:W-:-:S05]  /*6dd0*/  IMAD.WIDE.U32 R20, R6, R25, RZ ;  /* 0x0000001906147225 */ /* 0x004fca00078e00ff */
[----:B------:R-:W-:-:S04]  /*6de0*/  IADD3 R18, P4, R20, R22, RZ ;  /* 0x0000001614127210 */ /* 0x000fc80007f9e0ff */
[----:B------:R-:W-:Y:S01]  /*6df0*/  IADD3.X R22, R21, UR4, RZ, P4, !PT ;  /* 0x0000000415167c10 */ /* 0x000fe2000a7fe4ff */
[----:B------:R0:W-:Y:S02]  /*6e00*/  STL [R9], R18 ;  /* 0x0000001209007387 */ /* 0x0001e40000100800 */
[----:B0-----:R-:W-:Y:S01]  /*6e10*/  IADD3 R9, R9, 0x4, RZ ;  /* 0x0000000409097810 */ /* 0x001fe20007ffe0ff */
[----:B------:R-:W-:Y:S05]  /*6e20*/  @P3 BRA `(.L_x_313) ;  /* 0xffffff3000003947 */ /* 0x000fea000383ffff */
[----:B------:R-:W-:Y:S01]  /*6e30*/  LOP3.LUT R25, R23, 0x1f, RZ, 0xc0, !PT ;  /* 0x0000001f17197812 */ /* 0x000fe200078ec0ff */
[----:B------:R0:W-:Y:S01]  /*6e40*/  STL [R1+0x18], R22 ;  /* 0x0000181601007387 */ /* 0x0001e20000100800 */
[C---:B------:R-:W-:Y:S02]  /*6e50*/  IADD3 R6, -R24.reuse, 0x6, RZ ;  /* 0x0000000618067810 */ /* 0x040fe40007ffe1ff */
[----:B------:R-:W-:Y:S02]  /*6e60*/  ISETP.NE.AND P3, PT, R25, RZ, PT ;  /* 0x000000ff1900720c */ /* 0x000fe40003f65270 */
[----:B------:R-:W-:-:S02]  /*6e70*/  IADD3 R23, -R24, 0x4, RZ ;  /* 0x0000000418177810 */ /* 0x000fc40007ffe1ff */
[----:B-1----:R-:W-:-:S05]  /*6e80*/  LEA R21, R6, UR12, 0x2 ;  /* 0x0000000c06157c11 */ /* 0x002fca000f8e10ff */
[----:B------:R-:W2:Y:S04]  /*6e90*/  LDL R7, [R21+-0x4] ;  /* 0xfffffc0015077983 */ /* 0x000ea80000100800 */
[----:B------:R-:W-:Y:S01]  /*6ea0*/  @P3 LEA R23, R23, UR12, 0x2 ;  /* 0x0000000c17173c11 */ /* 0x000fe2000f8e10ff */
[----:B------:R-:W3:Y:S04]  /*6eb0*/  LDL R6, [R21] ;  /* 0x0000000015067983 */ /* 0x000ee80000100800 */
[----:B------:R-:W4:Y:S01]  /*6ec0*/  @P3 LDL R11, [R23] ;  /* 0x00000000170b3983 */ /* 0x000f220000100800 */
[----:B------:R-:W-:-:S04]  /*6ed0*/  @P3 IADD3 R18, -R25, 0x20, RZ ;  /* 0x0000002019123810 */ /* 0x000fc80007ffe1ff */
[-C--:B--2---:R-:W-:Y:S02]  /*6ee0*/  @P3 SHF.R.U32.HI R9, RZ, R18.reuse, R7 ;  /* 0x00000012ff093219 */ /* 0x084fe40000011607 */
[-C--:B---3--:R-:W-:Y:S02]  /*6ef0*/  @P3 SHF.L.U32 R20, R6, R25.reuse, RZ ;  /* 0x0000001906143219 */ /* 0x088fe400000006ff */
[----:B----4-:R-:W-:Y:S02]  /*6f00*/  @P3 SHF.R.U32.HI R11, RZ, R18, R11 ;  /* 0x00000012ff0b3219 */ /* 0x010fe4000001160b */
[----:B------:R-:W-:Y:S01]  /*6f10*/  @P3 SHF.L.U32 R18, R7, R25, RZ ;  /* 0x0000001907123219 */ /* 0x000fe200000006ff */
[----:B------:R-:W-:-:S04]  /*6f20*/  @P3 IMAD.IADD R6, R9, 0x1, R20 ;  /* 0x0000000109063824 */ /* 0x000fc800078e0214 */
[----:B------:R-:W-:-:S05]  /*6f30*/  @P3 IMAD.IADD R7, R11, 0x1, R18 ;  /* 0x000000010b073824 */ /* 0x000fca00078e0212 */
[----:B------:R-:W-:-:S04]  /*6f40*/  SHF.L.U32.HI R9, R7, 0x2, R6 ;  /* 0x0000000207097819 */ /* 0x000fc80000010606 */
[----:B------:R-:W-:-:S04]  /*6f50*/  SHF.R.U32.HI R11, RZ, 0x1f, R9 ;  /* 0x0000001fff0b7819 */ /* 0x000fc80000011609 */
[----:B------:R-:W-:Y:S01]  /*6f60*/  ISETP.NE.AND P3, PT, R11, RZ, PT ;  /* 0x000000ff0b00720c */ /* 0x000fe20003f65270 */
[----:B------:R-:W-:-:S12]  /*6f70*/  IMAD.SHL.U32 R20, R7, 0x4, RZ ;  /* 0x0000000407147824 */ /* 0x000fd800078e00ff */
[----:B------:R-:W-:Y:S02]  /*6f80*/  @P3 LOP3.LUT R9, RZ, R9, RZ, 0x33, !PT ;  /* 0x00000009ff093212 */ /* 0x000fe400078e33ff */
[----:B------:R-:W-:-:S03]  /*6f90*/  @P3 LOP3.LUT R20, RZ, R20, RZ, 0x33, !PT ;  /* 0x00000014ff143212 */ /* 0x000fc600078e33ff */
[----:B------:R-:W-:-:S06]  /*6fa0*/  IMAD.MOV.U32 R21, RZ, RZ, R9 ;  /* 0x000000ffff157224 */ /* 0x000fcc00078e0009 */
[----:B------:R-:W0:Y:S01]  /*6fb0*/  I2F.F64.S64 R20, R20 ;  /* 0x0000001400147312 */ /* 0x000e220000301c00 */
[----:B------:R-:W-:Y:S01]  /*6fc0*/  LOP3.LUT R7, R19, 0x80000000, RZ, 0xc0, !PT ;  /* 0x8000000013077812 */ /* 0x000fe200078ec0ff */
[----:B0-----:R-:W0:-:S03]  /*6fd0*/  DMUL R22, R20, c[0x2][0x0] ;  /* 0x0080000014167a28 */ /* 0x001e060000000000 */
[C---:B------:R-:W-:Y:S02]  /*6fe0*/  ISETP.NE.AND P4, PT, R7.reuse, RZ, PT ;  /* 0x000000ff0700720c */ /* 0x040fe40003f85270 */
[----:B------:R-:W-:-:S05]  /*6ff0*/  @P3 LOP3.LUT R7, R7, 0x80000000, RZ, 0x3c, !PT ;  /* 0x8000000007073812 */ /* 0x000fca00078e3cff */
[----:B0-----:R-:W0:Y:S01]  /*7000*/  F2F.F32.F64 R22, R22 ;  /* 0x0000001600167310 */ /* 0x001e220000301000 */
[----:B------:R-:W-:Y:S02]  /*7010*/  LEA.HI R6, R6, R11, RZ, 0x2 ;  /* 0x0000000b06067211 */ /* 0x000fe400078f10ff */
[----:B------:R-:W-:-:S03]  /*7020*/  ISETP.NE.AND P3, PT, R7, RZ, PT ;  /* 0x000000ff0700720c */ /* 0x000fc60003f65270 */
[----:B------:R-:W-:-:S04]  /*7030*/  IMAD.MOV R7, RZ, RZ, -R6 ;  /* 0x000000ffff077224 */ /* 0x000fc800078e0a06 */
[----:B------:R-:W-:Y:S01]  /*7040*/  @P4 IMAD.MOV.U32 R6, RZ, RZ, R7 ;  /* 0x000000ffff064224 */ /* 0x000fe200078e0007 */
[----:B0-----:R-:W-:Y:S01]  /*7050*/  FSEL R7, R22, -R22, !P3 ;  /* 0x8000001616077208 */ /* 0x001fe20005800000 */
[----:B------:R-:W-:Y:S05]  /*7060*/  BRA `(.L_x_311) ;  /* 0x0000002000007947 */ /* 0x000fea0003800000 */
.L_x_312:
[----:B------:R-:W-:Y:S02]  /*7070*/  FMUL R7, RZ, R19 ;  /* 0x00000013ff077220 */ /* 0x000fe40000400000 */
[----:B------:R-:W-:-:S02]  /*7080*/  IMAD.MOV.U32 R6, RZ, RZ, RZ ;  /* 0x000000ffff067224 */ /* 0x000fc400078e00ff */
.L_x_311:
[----:B------:R-:W-:Y:S05]  /*7090*/  BSYNC B2 ;  /* 0x0000000000027941 */ /* 0x000fea0003800000 */
.L_x_310:
[----:B------:R-:W-:Y:S01]  /*70a0*/  IADD3 R18, R6, 0x1, RZ ;  /* 0x0000000106127810 */ /* 0x000fe20007ffe0ff */
[----:B------:R-:W-:Y:S01]  /*70b0*/  IMAD.MOV.U32 R24, RZ, RZ, 0x3c0885e4 ;  /* 0x3c0885e4ff187424 */ /* 0x000fe200078e00ff */
[----:B------:R-:W-:Y:S01]  /*70c0*/  BSSY B2, `(.L_x_314) ;  /* 0x0000051000027945 */ /* 0x000fe20003800000 */
[----:B------:R-:W-:Y:S01]  /*70d0*/  FMUL R20, R7, R7 ;  /* 0x0000000707147220 */ /* 0x000fe20000400000 */
[C---:B------:R-:W-:Y:S01]  /*70e0*/  LOP3.LUT P4, RZ, R18.reuse, 0x1, RZ, 0xc0, !PT ;  /* 0x0000000112ff7812 */ /* 0x040fe2000788c0ff */
[----:B------:R-:W-:Y:S01]  /*70f0*/  IMAD.MOV.U32 R25, RZ, RZ, 0x3e2aaaa8 ;  /* 0x3e2aaaa8ff197424 */ /* 0x000fe200078e00ff */
[----:B------:R-:W-:Y:S01]  /*7100*/  LOP3.LUT P3, RZ, R18, 0x2, RZ, 0xc0, !PT ;  /* 0x0000000212ff7812 */ /* 0x000fe2000786c0ff */
[----:B------:R-:W-:Y:S01]  /*7110*/  IMAD.MOV.U32 R6, RZ, RZ, -0x46b2bead ;  /* 0xb94d4153ff067424 */ /* 0x000fe200078e00ff */
[----:B------:R-:W-:-:S02]  /*7120*/  FSEL R9, R24, 0.041666727513074874878, !P4 ;  /* 0x3d2aaabb18097808 */ /* 0x000fc40006000000 */
[----:B------:R-:W-:Y:S02]  /*7130*/  FSEL R18, R7, 1, !P4 ;  /* 0x3f80000007127808 */ /* 0x000fe40006000000 */
[----:B------:R-:W-:-:S05]  /*7140*/  FSEL R7, -R25, -0.4999999701976776123, !P4 ;  /* 0xbeffffff19077808 */ /* 0x000fca0006000100 */
[----:B------:R-:W-:-:S04]  /*7150*/  @P4 IMAD.MOV.U32 R11, RZ, RZ, 0x37cbac00 ;  /* 0x37cbac00ff0b4424 */ /* 0x000fc800078e00ff */
[----:B------:R-:W-:Y:S02]  /*7160*/  @P4 FFMA R6, R20, R11, -0.0013887860113754868507 ;  /* 0xbab607ed14064423 */ /* 0x000fe4000000000b */
[----:B------:R-:W-:Y:S02]  /*7170*/  FFMA R11, R18, R20, RZ ;  /* 0x00000014120b7223 */ /* 0x000fe400000000ff */
[----:B------:R-:W-:-:S04]  /*7180*/  FFMA R6, R20, R6, R9 ;  /* 0x0000000614067223 */ /* 0x000fc80000000009 */
[----:B------:R-:W-:-:S04]  /*7190*/  FFMA R6, R20, R6, R7 ;  /* 0x0000000614067223 */ /* 0x000fc80000000007 */
[----:B------:R-:W-:-:S04]  /*71a0*/  FFMA R11, R6, R11, R18 ;  /* 0x0000000b060b7223 */ /* 0x000fc80000000012 */
[----:B------:R-:W-:Y:S01]  /*71b0*/  @P3 FFMA R11, R11, -1, RZ ;  /* 0xbf8000000b0b3823 */ /* 0x000fe200000000ff */
[----:B------:R-:W-:Y:S05]  /*71c0*/  @!P0 BRA `(.L_x_315) ;  /* 0x0000040000008947 */ /* 0x000fea0003800000 */
[----:B------:R-:W-:-:S13]  /*71d0*/  FSETP.NEU.AND P0, PT, |R19|, +INF , PT ;  /* 0x7f8000001300780b */ /* 0x000fda0003f0d200 */
[----:B------:R-:W-:Y:S05]  /*71e0*/  @!P0 BRA `(.L_x_316) ;  /* 0x000003c000008947 */ /* 0x000fea0003800000 */
[----:B------:R-:W-:Y:S01]  /*71f0*/  SHF.R.U32.HI R6, RZ, 0x17, R19 ;  /* 0x00000017ff067819 */ /* 0x000fe20000011613 */
[----:B------:R-:W-:Y:S01]  /*7200*/  IMAD.SHL.U32 R9, R19, 0x100, RZ ;  /* 0x0000010013097824 */ /* 0x000fe200078e00ff */
[----:B------:R-:W-:Y:S01]  /*7210*/  UMOV UR4, URZ ;  /* 0x0000003f00047c82 */ /* 0x000fe20008000000 */
[----:B------:R-:W-:Y:S01]  /*7220*/  IMAD.MOV.U32 R18, RZ, RZ, RZ ;  /* 0x000000ffff127224 */ /* 0x000fe200078e00ff */
[----:B------:R-:W-:Y:S01]  /*7230*/  LOP3.LUT R6, R6, 0xff, RZ, 0xc0, !PT ;  /* 0x000000ff06067812 */ /* 0x000fe200078ec0ff */
[----:B------:R-:W-:Y:S01]  /*7240*/  UMOV UR13, 32@lo(__cudart_i2opi_f) ;  /* 0x00000000000d7882 */ /* 0x000fe20000000000 */
[----:B------:R-:W-:Y:S01]  /*7250*/  LOP3.LUT R31, R9, 0x80000000, RZ, 0xfc, !PT ;  /* 0x80000000091f7812 */ /* 0x000fe200078efcff */
[----:B------:R-:W-:Y:S01]  /*7260*/  UMOV UR15, 32@hi(__cudart_i2opi_f) ;  /* 0x00000000000f7882 */ /* 0x000fe20000000000 */
[----:B------:R-:W-:Y:S02]  /*7270*/  IADD3 R28, R6, -0x80, RZ ;  /* 0xffffff80061c7810 */ /* 0x000fe40007ffe0ff */
[----:B------:R-:W-:-:S02]  /*7280*/  CS2R R6, SRZ ;  /* 0x0000000000067805 */ /* 0x000fc4000001ff00 */
[----:B------:R-:W-:-:S04]  /*7290*/  SHF.R.U32.HI R9, RZ, 0x5, R28 ;  /* 0x00000005ff097819 */ /* 0x000fc8000001161c */
.L_x_317:
[C---:B0-----:R-:W-:Y:S01]  /*72a0*/  IMAD.SHL.U32 R26, R6.reuse, 0x4, RZ ;  /* 0x00000004061a7824 */ /* 0x041fe200078e00ff */
[----:B------:R-:W-:-:S04]  /*72b0*/  SHF.L.U64.HI R7, R6, 0x2, R7 ;  /* 0x0000000206077819 */ /* 0x000fc80000010207 */
[----:B------:R-:W-:-:S04]  /*72c0*/  IADD3 R20, P0, R26, UR13, RZ ;  /* 0x0000000d1a147c10 */ /* 0x000fc8000ff1e0ff */
[----:B------:R-:W-:-:S05]  /*72d0*/  IADD3.X R21, R7, UR15, RZ, P0, !PT ;  /* 0x0000000f07157c10 */ /* 0x000fca00087fe4ff */
[----:B------:R-:W2:Y:S01]  /*72e0*/  LDG.E.CONSTANT R20, [R20.64] ;  /* 0x0000000a14147981 */ /* 0x000ea2000c1e9900 */
[----:B------:R-:W-:Y:S01]  /*72f0*/  IMAD.IADD R26, R1, 0x1, R26 ;  /* 0x00000001011a7824 */ /* 0x000fe200078e021a */
[----:B------:R-:W-:-:S04]  /*7300*/  IADD3 R6, R6, 0x1, RZ ;  /* 0x0000000106067810 */ /* 0x000fc80007ffe0ff */
[----:B------:R-:W-:Y:S02]  /*7310*/  ISETP.NE.AND P0, PT, R6, 0x6, PT ;  /* 0x000000060600780c */ /* 0x000fe40003f05270 */
[----:B------:R-:W-:Y:S01]  /*7320*/  SHF.R.S32.HI R7, RZ, 0x1f, R6 ;  /* 0x0000001fff077819 */ /* 0x000fe20000011406 */
[----:B--2---:R-:W-:-:S05]  /*7330*/  IMAD.WIDE.U32 R22, R20, R31, RZ ;  /* 0x0000001f14167225 */ /* 0x004fca00078e00ff */
[----:B------:R-:W-:-:S04]  /*7340*/  IADD3 R29, P3, R22, R18, RZ ;  /* 0x00000012161d7210 */ /* 0x000fc80007f7e0ff */
[----:B------:R-:W-:Y:S01]  /*7350*/  IADD3.X R18, R23, UR4, RZ, P3, !PT ;  /* 0x0000000417127c10 */ /* 0x000fe20009ffe4ff */
[----:B------:R0:W-:Y:S01]  /*7360*/  STL [R26], R29 ;  /* 0x0000001d1a007387 */ /* 0x0001e20000100800 */
[----:B------:R-:W-:Y:S05]  /*7370*/  @P0 BRA `(.L_x_317) ;  /* 0xffffff2000000947 */ /* 0x000fea000383ffff */
[----:B------:R-:W-:Y:S01]  /*7380*/  LOP3.LUT R28, R28, 0x1f, RZ, 0xc0, !PT ;  /* 0x0000001f1c1c7812 */ /* 0x000fe200078ec0ff */
[----:B------:R2:W-:Y:S01]  /*7390*/  STL [R1+0x18], R18 ;  /* 0x0000181201007387 */ /* 0x0005e20000100800 */
[C---:B------:R-:W-:Y:S02]  /*73a0*/  IADD3 R6, -R9.reuse, 0x6, RZ ;  /* 0x0000000609067810 */ /* 0x040fe40007ffe1ff */
[----:B------:R-:W-:Y:S02]  /*73b0*/  ISETP.NE.AND P0, PT, R28, RZ, PT ;  /* 0x000000ff1c00720c */ /* 0x000fe40003f05270 */
[----:B0-----:R-:W-:Y:S02]  /*73c0*/  IADD3 R26, -R9, 0x4, RZ ;  /* 0x00000004091a7810 */ /* 0x001fe40007ffe1ff */
[----:B-1----:R-:W-:-:S05]  /*73d0*/  LEA R23, R6, UR12, 0x2 ;  /* 0x0000000c06177c11 */ /* 0x002fca000f8e10ff */
[----:B------:R-:W3:Y:S04]  /*73e0*/  LDL R7, [R23+-0x4] ;  /* 0xfffffc0017077983 */ /* 0x000ee80000100800 */
[----:B------:R-:W-:Y:S01]  /*73f0*/  @P0 LEA R26, R26, UR12, 0x2 ;  /* 0x0000000c1a1a0c11 */ /* 0x000fe2000f8e10ff */
[----:B------:R-:W4:Y:S04]  /*7400*/  LDL R6, [R23] ;  /* 0x0000000017067983 */ /* 0x000f280000100800 */
[----:B------:R-:W5:Y:S01]  /*7410*/  @P0 LDL R21, [R26] ;  /* 0x000000001a150983 */ /* 0x000f620000100800 */
[----:B------:R-:W-:-:S02]  /*7420*/  @P0 IADD3 R20, -R28, 0x20, RZ ;  /* 0x000000201c140810 */ /* 0x000fc40007ffe1ff */
[----:B------:R-:W-:-:S04]  /*7430*/  LOP3.LUT R19, R19, 0x80000000, RZ, 0xc0, !PT ;  /* 0x8000000013137812 */ /* 0x000fc800078ec0ff */
[----:B------:R-:W-:Y:S02]  /*7440*/  ISETP.NE.AND P3, PT, R19, RZ, PT ;  /* 0x000000ff1300720c */ /* 0x000fe40003f65270 */
[----:B---3--:R-:W-:Y:S02]  /*7450*/  @P0 SHF.R.U32.HI R9, RZ, R20, R7 ;  /* 0x00000014ff090219 */ /* 0x008fe40000011607 */
[----:B----4-:R-:W-:Y:S02]  /*7460*/  @P0 SHF.L.U32 R22, R6, R28, RZ ;  /* 0x0000001c06160219 */ /* 0x010fe400000006ff */
[----:B-----5:R-:W-:Y:S02]  /*7470*/  @P0 SHF.R.U32.HI R21, RZ, R20, R21 ;  /* 0x00000014ff150219 */ /* 0x020fe40000011615 */
        /* <DEDUP_REMOVED lines=8> */
[----:B------:R-:W-:-:S06]  /*7500*/  @P0 LOP3.LUT R20, RZ, R20, RZ, 0x33, !PT ;  /* 0x00000014ff140212 */ /* 0x000fcc00078e33ff */
[----:B------:R-:W0:Y:S02]  /*7510*/  I2F.F64.S64 R20, R20 ;  /* 0x0000001400147312 */ /* 0x000e240000301c00 */
[----:B0-----:R-:W0:Y:S01]  /*7520*/  DMUL R22, R20, c[0x2][0x0] ;  /* 0x0080000014167a28 */ /* 0x001e220000000000 */
[----:B------:R-:W-:-:S09]  /*7530*/  LEA.HI R28, R6, R9, RZ, 0x2 ;  /* 0x00000009061c7211 */ /* 0x000fd200078f10ff */
[----:B0-----:R-:W0:Y:S01]  /*7540*/  F2F.F32.F64 R22, R22 ;  /* 0x0000001600167310 */ /* 0x001e220000301000 */
[----:B------:R-:W-:Y:S01]  /*7550*/  @P0 LOP3.LUT R19, R19, 0x80000000, RZ, 0x3c, !PT ;  /* 0x8000000013130812 */ /* 0x000fe200078e3cff */
[----:B------:R-:W-:-:S03]  /*7560*/  IMAD.MOV R6, RZ, RZ, -R28 ;  /* 0x000000ffff067224 */ /* 0x000fc600078e0a1c */
[----:B------:R-:W-:Y:S01]  /*7570*/  ISETP.NE.AND P0, PT, R19, RZ, PT ;  /* 0x000000ff1300720c */ /* 0x000fe20003f05270 */
[----:B------:R-:W-:-:S03]  /*7580*/  @P3 IMAD.MOV.U32 R28, RZ, RZ, R6 ;  /* 0x000000ffff1c3224 */ /* 0x000fc600078e0006 */
[----:B0-----:R-:W-:Y:S01]  /*7590*/  FSEL R26, R22, -R22, !P0 ;  /* 0x80000016161a7208 */ /* 0x001fe20004000000 */
[----:B------:R-:W-:Y:S05]  /*75a0*/  BRA `(.L_x_315) ;  /* 0x0000002000007947 */ /* 0x000fea0003800000 */
.L_x_316:
[----:B------:R-:W-:Y:S02]  /*75b0*/  FMUL R26, RZ, R19 ;  /* 0x00000013ff1a7220 */ /* 0x000fe40000400000 */
[----:B------:R-:W-:-:S02]  /*75c0*/  IMAD.MOV.U32 R28, RZ, RZ, RZ ;  /* 0x000000ffff1c7224 */ /* 0x000fc400078e00ff */
.L_x_315:
[----:B--2---:R-:W-:Y:S05]  /*75d0*/  BSYNC B2 ;  /* 0x0000000000027941 */ /* 0x004fea0003800000 */
.L_x_314:
[----:B------:R-:W-:Y:S01]  /*75e0*/  LOP3.LUT P0, RZ, R28, 0x1, RZ, 0xc0, !PT ;  /* 0x000000011cff7812 */ /* 0x000fe2000780c0ff */
[----:B------:R-:W-:Y:S02]  /*75f0*/  FMUL R9, R26, R26 ;  /* 0x0000001a1a097220 */ /* 0x000fe40000400000 */
[----:B------:R-:W-:Y:S01]  /*7600*/  IMAD.MOV.U32 R6, RZ, RZ, -0x46b2bead ;  /* 0xb94d4153ff067424 */ /* 0x000fe200078e00ff */
[----:B------:R-:W-:Y:S02]  /*7610*/  FSEL R7, R24, 0.041666727513074874878, !P0 ;  /* 0x3d2aaabb18077808 */ /* 0x000fe40004000000 */
[----:B------:R-:W-:-:S07]  /*7620*/  FSEL R25, -R25, -0.4999999701976776123, !P0 ;  /* 0xbeffffff19197808 */ /* 0x000fce0004000100 */
[----:B------:R-:W-:-:S04]  /*7630*/  @P0 IMAD.MOV.U32 R18, RZ, RZ, 0x37cbac00 ;  /* 0x37cbac00ff120424 */ /* 0x000fc800078e00ff */
[C---:B------:R-:W-:Y:S01]  /*7640*/  @P0 FFMA R6, R9.reuse, R18, -0.0013887860113754868507 ;  /* 0xbab607ed09060423 */ /* 0x040fe20000000012 */
[----:B------:R-:W-:Y:S02]  /*7650*/  FSEL R18, R26, 1, !P0 ;  /* 0x3f8000001a127808 */ /* 0x000fe40004000000 */
[----:B------:R-:W-:Y:S01]  /*7660*/  LOP3.LUT P0, RZ, R28, 0x2, RZ, 0xc0, !PT ;  /* 0x000000021cff7812 */ /* 0x000fe2000780c0ff */
[C---:B------:R-:W-:Y:S02]  /*7670*/  FFMA R6, R9.reuse, R6, R7 ;  /* 0x0000000609067223 */ /* 0x040fe40000000007 */
[----:B------:R-:W-:Y:S02]  /*7680*/  FFMA R7, R18, R9, RZ ;  /* 0x0000000912077223 */ /* 0x000fe400000000ff */
[----:B------:R-:W-:-:S04]  /*7690*/  FFMA R6, R9, R6, R25 ;  /* 0x0000000609067223 */ /* 0x000fc80000000019 */
[----:B------:R-:W-:-:S04]  /*76a0*/  FFMA R18, R6, R7, R18 ;  /* 0x0000000706127223 */ /* 0x000fc80000000012 */
[----:B------:R-:W-:Y:S05]  /*76b0*/  @!P0 BRA `(.L_x_318) ;  /* 0x0000007000008947 */ /* 0x000fea0003800000 */
[----:B------:R-:W-:Y:S01]  /*76c0*/  FFMA R18, R18, -1, RZ ;  /* 0xbf80000012127823 */ /* 0x000fe200000000ff */
[----:B------:R-:W-:Y:S05]  /*76d0*/  BRA `(.L_x_318) ;  /* 0x0000005000007947 */ /* 0x000fea0003800000 */
.L_x_300:
[----:B------:R-:W-:-:S04]  /*76e0*/  IMAD R18, R20, UR14, R7 ;  /* 0x0000000e14127c24 */ /* 0x000fc8000f8e0207 */
[----:B------:R-:W-:-:S04]  /*76f0*/  IMAD.WIDE.U32 R6, R18, R11, c[0x0][0x188] ;  /* 0x0000620012067625 */ /* 0x000fc800078e000b */
[----:B------:R-:W-:Y:S02]  /*7700*/  IMAD.WIDE.U32 R18, R18, R11, c[0x0][0x190] ;  /* 0x0000640012127625 */ /* 0x000fe400078e000b */
[----:B------:R0:W5:Y:S04]  /*7710*/  LDG.E R11, [R6.64] ;  /* 0x0000000a060b7981 */ /* 0x000168000c1e1900 */
[----:B------:R0:W5:Y:S02]  /*7720*/  LDG.E R18, [R18.64] ;  /* 0x0000000a12127981 */ /* 0x000164000c1e1900 */
.L_x_318:
[----:B------:R-:W-:Y:S05]  /*7730*/  BSYNC B1 ;  /* 0x0000000000017941 */ /* 0x000fea0003800000 */
.L_x_299:
[----:B0-----:R-:W-:Y:S02]  /*7740*/  IMAD R19, R8, c[0x0][0x1a4], R13 ;  /* 0x0000690008137a24 */ /* 0x001fe400078e020d */
[C---:B-----5:R-:W-:Y:S02]  /*7750*/  FMUL R6, R18.reuse, R14 ;  /* 0x0000000e12067220 */ /* 0x060fe40000400000 */
[----:B------:R-:W-:-:S02]  /*7760*/  FMUL R7, R18, R15 ;  /* 0x0000000f12077220 */ /* 0x000fc40000400000 */
[----:B------:R-:W-:Y:S02]  /*7770*/  IMAD.MOV.U32 R20, RZ, RZ, 0x4 ;  /* 0x00000004ff147424 */ /* 0x000fe400078e00ff */
[----:B------:R-:W-:Y:S02]  /*7780*/  IMAD.IADD R19, R10, 0x1, R19 ;  /* 0x000000010a137824 */ /* 0x000fe400078e0213 */
[C---:B------:R-:W-:Y:S02]  /*7790*/  FFMA R15, R11.reuse, R15, -R6 ;  /* 0x0000000f0b0f7223 */ /* 0x040fe40000000806 */
[----:B------:R-:W-:Y:S02]  /*77a0*/  FFMA R9, R11, R14, R7 ;  /* 0x0000000e0b097223 */ /* 0x000fe40000000007 */
[----:B------:R-:W-:Y:S01]  /*77b0*/  IMAD.WIDE.U32 R6, R19, R20, c[0x0][0x170] ;  /* 0x00005c0013067625 */ /* 0x000fe200078e0014 */
[----:B------:R0:W-:Y:S04]  /*77c0*/  STG.E [R16.64], R15 ;  /* 0x0000000f10007986 */ /* 0x0001e8000c10190a */
[----:B------:R0:W-:Y:S01]  /*77d0*/  STG.E [R6.64], R9 ;  /* 0x0000000906007986 */ /* 0x0001e2000c10190a */
[----:B------:R-:W-:Y:S05]  /*77e0*/  @P2 BRA `(.L_x_262) ;  /* 0x000000c000002947 */ /* 0x000fea0003800000 */
[----:B0-----:R-:W-:Y:S01]  /*77f0*/  IADD3 R7, R8, c[0x0][0x1a0], RZ ;  /* 0x0000680008077a10 */ /* 0x001fe20007ffe0ff */
[----:B------:R-:W-:-:S02]  /*7800*/  FMUL R6, R18, R27 ;  /* 0x0000001b12067220 */ /* 0x000fc40000400000 */
[-C--:B------:R-:W-:Y:S02]  /*7810*/  FMUL R18, R18, R30.reuse ;  /* 0x0000001e12127220 */ /* 0x080fe40000400000 */
[----:B------:R-:W-:Y:S02]  /*7820*/  IMAD R8, R7, c[0x0][0x1a4], R10 ;  /* 0x0000690007087a24 */ /* 0x000fe400078e020a */
[----:B------:R-:W-:Y:S02]  /*7830*/  IMAD.IADD R7, R10, 0x1, R12 ;  /* 0x000000010a077824 */ /* 0x000fe400078e020c */
[----:B------:R-:W-:Y:S02]  /*7840*/  IMAD.IADD R8, R8, 0x1, R13 ;  /* 0x0000000108087824 */ /* 0x000fe400078e020d */
[----:B------:R-:W-:Y:S02]  /*7850*/  FFMA R13, R11, R30, -R6 ;  /* 0x0000001e0b0d7223 */ /* 0x000fe40000000806 */
[----:B------:R-:W-:-:S04]  /*7860*/  IMAD.WIDE.U32 R6, R7, R20, c[0x0][0x170] ;  /* 0x00005c0007067625 */ /* 0x000fc800078e0014 */
[----:B------:R-:W-:Y:S01]  /*7870*/  FFMA R11, R11, R27, R18 ;  /* 0x0000001b0b0b7223 */ /* 0x000fe20000000012 */
[----:B------:R0:W-:Y:S01]  /*7880*/  STG.E [R6.64], R13 ;  /* 0x0000000d06007986 */ /* 0x0001e2000c10190a */
[----:B------:R-:W-:-:S05]  /*7890*/  IMAD.WIDE.U32 R8, R8, R20, c[0x0][0x170] ;  /* 0x00005c0008087625 */ /* 0x000fca00078e0014 */
[----:B------:R0:W-:Y:S02]  /*78a0*/  STG.E [R8.64], R11 ;  /* 0x0000000b08007986 */ /* 0x0001e4000c10190a */
.L_x_262:
[----:B------:R-:W-:Y:S05]  /*78b0*/  BSYNC B0 ;  /* 0x0000000000007941 */ /* 0x000fea0003800000 */
.L_x_253:
[----:B------:R-:W-:Y:S01]  /*78c0*/  @P1 CALL.REL.NOINC `(.L_x_319) ;  /* 0x0000001000001944 */ /* 0x000fe20003c00000 */
[----:B------:R-:W-:Y:S05]  /*78d0*/  BRA `(.L_x_320) ;  /* 0xffff8b3000007947 */ /* 0x000fea000383ffff */
.L_x_319:
[----:B------:R-:W-:Y:S05]  /*78e0*/  EXIT ;  /* 0x000000000000794d */ /* 0x000fea0003800000 */
        .weak           $fused_qkv_rope$__cuda_sm3x_div_rn_noftz_f32_slowpath
        .type           $fused_qkv_rope$__cuda_sm3x_div_rn_noftz_f32_slowpath,@function
        .size           $fused_qkv_rope$__cuda_sm3x_div_rn_noftz_f32_slowpath,(.L_x_468 - $fused_qkv_rope$__cuda_sm3x_div_rn_noftz_f32_slowpath)
$fused_qkv_rope$__cuda_sm3x_div_rn_noftz_f32_slowpath:
[--C-:B------:R-:W-:Y:S01]  /*78f0*/  SHF.R.U32.HI R11, RZ, 0x17, R18.reuse ;  /* 0x00000017ff0b7819 */ /* 0x100fe20000011612 */
[----:B------:R-:W-:Y:S01]  /*7900*/  BSSY B3, `(.L_x_321) ;  /* 0x0000065000037945 */ /* 0x000fe20003800000 */
[--C-:B------:R-:W-:Y:S01]  /*7910*/  SHF.R.U32.HI R7, RZ, 0x17, R23.reuse ;  /* 0x00000017ff077819 */ /* 0x100fe20000011617 */
[----:B------:R-:W-:Y:S01]  /*7920*/  IMAD.MOV.U32 R20, RZ, RZ, R23 ;  /* 0x000000ffff147224 */ /* 0x000fe200078e0017 */
[----:B------:R-:W-:Y:S01]  /*7930*/  LOP3.LUT R11, R11, 0xff, RZ, 0xc0, !PT ;  /* 0x000000ff0b0b7812 */ /* 0x000fe200078ec0ff */
[----:B------:R-:W-:Y:S01]  /*7940*/  IMAD.MOV.U32 R21, RZ, RZ, R18 ;  /* 0x000000ffff157224 */ /* 0x000fe200078e0012 */
[----:B------:R-:W-:Y:S02]  /*7950*/  LOP3.LUT R22, R7, 0xff, RZ, 0xc0, !PT ;  /* 0x000000ff07167812 */ /* 0x000fe400078ec0ff */
[----:B------:R-:W-:Y:S02]  /*7960*/  IADD3 R24, R11, -0x1, RZ ;  /* 0xffffffff0b187810 */ /* 0x000fe40007ffe0ff */
[----:B------:R-:W-:-:S02]  /*7970*/  IADD3 R25, R22, -0x1, RZ ;  /* 0xffffffff16197810 */ /* 0x000fc40007ffe0ff */
[----:B------:R-:W-:-:S04]  /*7980*/  ISETP.GT.U32.AND P0, PT, R24, 0xfd, PT ;  /* 0x000000fd1800780c */ /* 0x000fc80003f04070 */
[----:B------:R-:W-:-:S13]  /*7990*/  ISETP.GT.U32.OR P0, PT, R25, 0xfd, P0 ;  /* 0x000000fd1900780c */ /* 0x000fda0000704470 */
[----:B------:R-:W-:Y:S01]  /*79a0*/  @!P0 IMAD.MOV.U32 R9, RZ, RZ, RZ ;  /* 0x000000ffff098224 */ /* 0x000fe200078e00ff */
[----:B------:R-:W-:Y:S05]  /*79b0*/  @!P0 BRA `(.L_x_322) ;  /* 0x0000018000008947 */ /* 0x000fea0003800000 */
[----:B------:R-:W-:Y:S01]  /*79c0*/  FSETP.GTU.FTZ.AND P0, PT, |R23|, +INF , PT ;  /* 0x7f8000001700780b */ /* 0x000fe20003f1c200 */
[----:B------:R-:W-:Y:S01]  /*79d0*/  IMAD.MOV.U32 R7, RZ, RZ, R23 ;  /* 0x000000ffff077224 */ /* 0x000fe200078e0017 */
        /* <DEDUP_REMOVED lines=17> */
[----:B------:R-:W-:Y:S02]  /*7af0*/  @P0 IMAD.MOV.U32 R9, RZ, RZ, RZ ;  /* 0x000000ffff090224 */ /* 0x000fe400078e00ff */
[----:B------:R-:W-:Y:S02]  /*7b00*/  @!P0 IMAD.MOV.U32 R9, RZ, RZ, -0x40 ;  /* 0xffffffc0ff098424 */ /* 0x000fe400078e00ff */
[----:B------:R-:W-:Y:S02]  /*7b10*/  @!P0 FFMA R20, R7, 1.84467440737095516160e+19, RZ ;  /* 0x5f80000007148823 */ /* 0x000fe400000000ff */
[----:B------:R-:W-:Y:S01]  /*7b20*/  @!P3 FFMA R21, R18, 1.84467440737095516160e+19, RZ ;  /* 0x5f8000001215b823 */ /* 0x000fe200000000ff */
[----:B------:R-:W-:-:S02]  /*7b30*/  @!P3 IADD3 R9, R9, 0x40, RZ ;  /* 0x000000400909b810 */ /* 0x000fc40007ffe0ff */
.L_x_322:
[----:B------:R-:W-:Y:S01]  /*7b40*/  LEA R18, R11, 0xc0800000, 0x17 ;  /* 0xc08000000b127811 */ /* 0x000fe200078eb8ff */
[----:B------:R-:W-:Y:S04]  /*7b50*/  BSSY B4, `(.L_x_327) ;  /* 0x0000036000047945 */ /* 0x000fe80003800000 */
[----:B------:R-:W-:Y:S01]  /*7b60*/  IMAD.IADD R21, R21, 0x1, -R18 ;  /* 0x0000000115157824 */ /* 0x000fe200078e0a12 */
[----:B------:R-:W-:-:S03]  /*7b70*/  IADD3 R18, R22, -0x7f, RZ ;  /* 0xffffff8116127810 */ /* 0x000fc60007ffe0ff */
[----:B------:R-:W0:Y:S01]  /*7b80*/  MUFU.RCP R7, R21 ;  /* 0x0000001500077308 */ /* 0x000e220000001000 */
[----:B------:R-:W-:Y:S02]  /*7b90*/  FADD.FTZ R23, -R21, -RZ ;  /* 0x800000ff15177221 */ /* 0x000fe40000010100 */
[C---:B------:R-:W-:Y:S01]  /*7ba0*/  IMAD R20, R18.reuse, -0x800000, R20 ;  /* 0xff80000012147824 */ /* 0x040fe200078e0214 */
[----:B------:R-:W-:-:S05]  /*7bb0*/  IADD3 R18, R18, 0x7f, -R11 ;  /* 0x0000007f12127810 */ /* 0x000fca0007ffe80b */
[----:B------:R-:W-:Y:S02]  /*7bc0*/  IMAD.IADD R18, R18, 0x1, R9 ;  /* 0x0000000112127824 */ /* 0x000fe400078e0209 */
        /* <DEDUP_REMOVED lines=8> */
[----:B------:R-:W-:-:S05]  /*7c50*/  LOP3.LUT R11, R11, 0xff, RZ, 0xc0, !PT ;  /* 0x000000ff0b0b7812 */ /* 0x000fca00078ec0ff */
[----:B------:R-:W-:-:S05]  /*7c60*/  IMAD.IADD R21, R11, 0x1, R18 ;  /* 0x000000010b157824 */ /* 0x000fca00078e0212 */
        /* <DEDUP_REMOVED lines=11> */
[----:B------:R-:W-:Y:S01]  /*7d20*/  ISETP.NE.AND P4, PT, R21, RZ, PT ;  /* 0x000000ff1500720c */ /* 0x000fe20003f85270 */
[-CC-:B------:R-:W-:Y:S01]  /*7d30*/  FFMA.RM R18, R25, R20.reuse, R22.reuse ;  /* 0x0000001419127223 */ /* 0x180fe20000004016 */
[----:B------:R-:W-:Y:S02]  /*7d40*/  ISETP.NE.AND P3, PT, R21, RZ, PT ;  /* 0x000000ff1500720c */ /* 0x000fe40003f65270 */
[----:B------:R-:W-:Y:S01]  /*7d50*/  LOP3.LUT R11, R9, 0x7fffff, RZ, 0xc0, !PT ;  /* 0x007fffff090b7812 */ /* 0x000fe200078ec0ff */
[----:B------:R-:W-:Y:S01]  /*7d60*/  FFMA.RP R9, R25, R20, R22 ;  /* 0x0000001419097223 */ /* 0x000fe20000008016 */
[----:B------:R-:W-:Y:S01]  /*7d70*/  IADD3 R20, R21, 0x20, RZ ;  /* 0x0000002015147810 */ /* 0x000fe20007ffe0ff */
[----:B------:R-:W-:Y:S01]  /*7d80*/  IMAD.MOV R21, RZ, RZ, -R21 ;  /* 0x000000ffff157224 */ /* 0x000fe200078e0a15 */
[----:B------:R-:W-:Y:S02]  /*7d90*/  LOP3.LUT R11, R11, 0x800000, RZ, 0xfc, !PT ;  /* 0x008000000b0b7812 */ /* 0x000fe400078efcff */
[----:B------:R-:W-:-:S02]  /*7da0*/  FSETP.NEU.FTZ.AND P0, PT, R9, R18, PT ;  /* 0x000000120900720b */ /* 0x000fc40003f1d000 */
[----:B------:R-:W-:Y:S02]  /*7db0*/  SHF.L.U32 R20, R11, R20, RZ ;  /* 0x000000140b147219 */ /* 0x000fe400000006ff */
[----:B------:R-:W-:Y:S02]  /*7dc0*/  SEL R18, R21, RZ, P4 ;  /* 0x000000ff15127207 */ /* 0x000fe40002000000 */
[----:B------:R-:W-:Y:S02]  /*7dd0*/  ISETP.NE.AND P3, PT, R20, RZ, P3 ;  /* 0x000000ff1400720c */ /* 0x000fe40001f65270 */
[----:B------:R-:W-:Y:S02]  /*7de0*/  SHF.R.U32.HI R18, RZ, R18, R11 ;  /* 0x00000012ff127219 */ /* 0x000fe4000001160b */
[----:B------:R-:W-:Y:S02]  /*7df0*/  PLOP3.LUT P0, PT, P0, P3, PT, 0xa8, 0x0 ;  /* 0x000000000000781c */ /* 0x000fe40000707570 */
[----:B------:R-:W-:-:S02]  /*7e00*/  SHF.R.U32.HI R20, RZ, 0x1, R18 ;  /* 0x00000001ff147819 */ /* 0x000fc40000011612 */
[----:B------:R-:W-:-:S04]  /*7e10*/  SEL R9, RZ, 0x1, !P0 ;  /* 0x00000001ff097807 */ /* 0x000fc80004000000 */
[----:B------:R-:W-:-:S04]  /*7e20*/  LOP3.LUT R9, R9, 0x1, R20, 0xf8, !PT ;  /* 0x0000000109097812 */ /* 0x000fc800078ef814 */
[----:B------:R-:W-:-:S05]  /*7e30*/  LOP3.LUT R9, R9, R18, RZ, 0xc0, !PT ;  /* 0x0000001209097212 */ /* 0x000fca00078ec0ff */
[----:B------:R-:W-:-:S05]  /*7e40*/  IMAD.IADD R20, R20, 0x1, R9 ;  /* 0x0000000114147824 */ /* 0x000fca00078e0209 */
[----:B------:R-:W-:Y:S01]  /*7e50*/  LOP3.LUT R7, R20, R7, RZ, 0xfc, !PT ;  /* 0x0000000714077212 */ /* 0x000fe200078efcff */
[----:B------:R-:W-:Y:S05]  /*7e60*/  BRA `(.L_x_330) ;  /* 0x0000004000007947 */ /* 0x000fea0003800000 */
.L_x_329:
[----:B------:R-:W-:-:S04]  /*7e70*/  LOP3.LUT R7, R7, 0x80000000, RZ, 0xc0, !PT ;  /* 0x8000000007077812 */ /* 0x000fc800078ec0ff */
[----:B------:R-:W-:Y:S01]  /*7e80*/  LOP3.LUT R7, R7, 0x7f800000, RZ, 0xfc, !PT ;  /* 0x7f80000007077812 */ /* 0x000fe200078efcff */
[----:B------:R-:W-:Y:S05]  /*7e90*/  BRA `(.L_x_330) ;  /* 0x0000001000007947 */ /* 0x000fea0003800000 */
.L_x_328:
[----:B------:R-:W-:-:S02]  /*7ea0*/  IMAD R7, R18, 0x800000, R7 ;  /* 0x0080000012077824 */ /* 0x000fc400078e0207 */
.L_x_330:
[----:B------:R-:W-:Y:S05]  /*7eb0*/  BSYNC B4 ;  /* 0x0000000000047941 */ /* 0x000fea0003800000 */
.L_x_327:
[----:B------:R-:W-:Y:S05]  /*7ec0*/  BRA `(.L_x_331) ;  /* 0x0000008000007947 */ /* 0x000fea0003800000 */
.L_x_326:
[----:B------:R-:W-:-:S04]  /*7ed0*/  LOP3.LUT R7, R21, 0x80000000, R20, 0x48, !PT ;  /* 0x8000000015077812 */ /* 0x000fc800078e4814 */
[----:B------:R-:W-:Y:S01]  /*7ee0*/  LOP3.LUT R7, R7, 0x7f800000, RZ, 0xfc, !PT ;  /* 0x7f80000007077812 */ /* 0x000fe200078efcff */
[----:B------:R-:W-:Y:S05]  /*7ef0*/  BRA `(.L_x_331) ;  /* 0x0000005000007947 */ /* 0x000fea0003800000 */
.L_x_325:
[----:B------:R-:W-:Y:S01]  /*7f00*/  LOP3.LUT R7, R21, 0x80000000, R20, 0x48, !PT ;  /* 0x8000000015077812 */ /* 0x000fe200078e4814 */
[----:B------:R-:W-:Y:S05]  /*7f10*/  BRA `(.L_x_331) ;  /* 0x0000003000007947 */ /* 0x000fea0003800000 */
.L_x_324:
[----:B------:R-:W0:Y:S01]  /*7f20*/  MUFU.RSQ R7, -QNAN ;  /* 0xffc0000000077908 */ /* 0x000e220000001400 */
[----:B------:R-:W-:Y:S05]  /*7f30*/  BRA `(.L_x_331) ;  /* 0x0000001000007947 */ /* 0x000fea0003800000 */
.L_x_323:
[----:B------:R-:W-:-:S02]  /*7f40*/  FADD.FTZ R7, R7, R18 ;  /* 0x0000001207077221 */ /* 0x000fc40000010000 */
.L_x_331:
[----:B------:R-:W-:Y:S05]  /*7f50*/  BSYNC B3 ;  /* 0x0000000000037941 */ /* 0x000fea0003800000 */
.L_x_321:
[----:B0-----:R-:W-:Y:S02]  /*7f60*/  IMAD.MOV.U32 R9, RZ, RZ, R7 ;  /* 0x000000ffff097224 */ /* 0x001fe400078e0007 */
[----:B------:R-:W-:-:S04]  /*7f70*/  IMAD.MOV.U32 R7, RZ, RZ, 0x0 ;  /* 0x00000000ff077424 */ /* 0x000fc800078e00ff */
[----:B------:R-:W-:Y:S05]  /*7f80*/  RET.REL.NODEC R6 `(fused_qkv_rope) ;  /* 0xffff807006007950 */ /* 0x000fea0003c3ffff */
.L_x_332:
        /* <DEDUP_REMOVED lines=15> */
.L_x_468:


//--------------------- .text.rope                --------------------------
	.section	.text.rope,"ax",@progbits
	.sectioninfo	@"SHI_REGISTERS=26"
	.align	128
        .global         rope
        .type           rope,@function
        .size           rope,(.L_x_469 - rope)
        .other          rope,@"STO_CUDA_ENTRY STV_DEFAULT"
rope:
.text.rope:
[----:B------:R-:W-:-:S03]  /*0000*/  IMAD.MOV.U32 R1, RZ, RZ, c[0x0][0x28] ;  /* 0x00000a00ff017624 */ /* 0x000fc600078e00ff */
[----:B------:R-:W-:Y:S02]  /*0010*/  ISETP.NE.AND P0, PT, RZ, c[0x0][0x188], PT ;  /* 0x00006200ff007a0c */ /* 0x000fe40003f05270 */
[----:B------:R-:W-:Y:S02]  /*0020*/  IADD3 R1, R1, -0x20, RZ ;  /* 0xffffffe001017810 */ /* 0x000fe40007ffe0ff */
[----:B------:R-:W-:-:S04]  /*0030*/  ISETP.EQ.OR P0, PT, RZ, c[0x0][0x18c], !P0 ;  /* 0x00006300ff007a0c */ /* 0x000fc80004702670 */
[----:B------:R-:W-:-:S13]  /*0040*/  ISETP.EQ.OR P0, PT, RZ, c[0x0][0x1a0], P0 ;  /* 0x00006800ff007a0c */ /* 0x000fda0000702670 */
[----:B------:R-:W-:Y:S05]  /*0050*/  @P0 EXIT ;  /* 0x000000000000094d */ /* 0x000fea0003800000 */
[----:B------:R-:W-:Y:S02]  /*0060*/  ULDC UR5, c[0x0][0x190] ;  /* 0x0000640000057ab9 */ /* 0x000fe40000000800 */
[----:B------:R-:W-:Y:S02]  /*0070*/  ULDC UR4, c[0x0][0x18c] ;  /* 0x0000630000047ab9 */ /* 0x000fe40000000800 */
[----:B------:R-:W-:-:S04]  /*0080*/  UISETP.LT.U32.AND UP0, UPT, UR5, UR4, UPT ;  /* 0x000000040500728c */ /* 0x000fc8000bf01070 */
[----:B------:R-:W-:-:S06]  /*0090*/  USEL UR5, UR5, UR4, UP0 ;  /* 0x0000000405057287 */ /* 0x000fcc0008000000 */
[----:B------:R-:W-:-:S13]  /*00a0*/  ISETP.NE.AND P0, PT, RZ, UR5, PT ;  /* 0x00000005ff007c0c */ /* 0x000fda000bf05270 */
[----:B------:R-:W-:Y:S05]  /*00b0*/  @!P0 EXIT ;  /* 0x000000000000894d */ /* 0x000fea0003800000 */
[----:B------:R-:W0:Y:S01]  /*00c0*/  S2R R13, SR_CTAID.X ;  /* 0x00000000000d7919 */ /* 0x000e220000002500 */
[----:B------:R-:W-:Y:S02]  /*00d0*/  ULDC UR6, c[0x0][0x188] ;  /* 0x0000620000067ab9 */ /* 0x000fe40000000800 */
[----:B------:R-:W-:Y:S01]  /*00e0*/  ULDC UR4, c[0x0][0x1a0] ;  /* 0x0000680000047ab9 */ /* 0x000fe20000000800 */
[----:B------:R-:W0:Y:S01]  /*00f0*/  S2R R0, SR_TID.X ;  /* 0x0000000000007919 */ /* 0x000e220000002100 */
[----:B------:R-:W-:Y:S01]  /*0100*/  UIMAD UR6, UR6, UR4, URZ ;  /* 0x00000004060672a4 */ /* 0x000fe2000f8e023f */
[----:B0-----:R-:W-:-:S05]  /*0110*/  IMAD R13, R13, c[0x0][0x0], R0 ;  /* 0x000000000d0d7a24 */ /* 0x001fca00078e0200 */
[----:B------:R-:W-:-:S13]  /*0120*/  ISETP.GE.U32.AND P0, PT, R13, UR6, PT ;  /* 0x000000060d007c0c */ /* 0x000fda000bf06070 */
[----:B------:R-:W-:Y:S05]  /*0130*/  @P0 EXIT ;  /* 0x000000000000094d */ /* 0x000fea0003800000 */
[----:B------:R-:W-:Y:S01]  /*0140*/  ISETP.NE.U32.AND P0, PT, RZ, c[0x0][0x180], PT ;  /* 0x00006000ff007a0c */ /* 0x000fe20003f05070 */
[----:B------:R-:W-:Y:S01]  /*0150*/  IMAD.MOV.U32 R11, RZ, RZ, c[0x0][0x194] ;  /* 0x00006500ff0b7624 */ /* 0x000fe200078e00ff */
[----:B------:R-:W-:Y:S01]  /*0160*/  ISETP.NE.U32.AND P1, PT, RZ, c[0x0][0x178], PT ;  /* 0x00005e00ff007a0c */ /* 0x000fe20003f25070 */
[----:B------:R-:W-:Y:S01]  /*0170*/  USHF.R.U32.HI UR7, URZ, 0x1, UR5 ;  /* 0x000000013f077899 */ /* 0x000fe20008011605 */
[----:B------:R-:W-:Y:S01]  /*0180*/  ISETP.NE.AND.EX P0, PT, RZ, c[0x0][0x184], PT, P0 ;  /* 0x00006100ff007a0c */ /* 0x000fe20003f05300 */
[C---:B------:R-:W-:Y:S01]  /*0190*/  FADD R14, R11.reuse, c[0x0][0x194] ;  /* 0x000065000b0e7621 */ /* 0x040fe20000000000 */
[----:B------:R-:W-:Y:S01]  /*01a0*/  ULDC.64 UR8, c[0x0][0x118] ;  /* 0x0000460000087ab9 */ /* 0x000fe20000000a00 */
[----:B------:R-:W-:Y:S01]  /*01b0*/  FMUL R11, |R11|, 16777216 ;  /* 0x4b8000000b0b7820 */ /* 0x000fe20000400200 */
[----:B------:R-:W-:-:S04]  /*01c0*/  ISETP.NE.AND.EX P0, PT, RZ, c[0x0][0x17c], P0, P1 ;  /* 0x00005f00ff007a0c */ /* 0x000fc80000705310 */
[----:B------:R-:W-:-:S02]  /*01d0*/  ISETP.NE.AND P0, PT, RZ, c[0x0][0x1a4], P0 ;  /* 0x00006900ff007a0c */ /* 0x000fc40000705270 */
.L_x_359:
[----:B0-----:R-:W0:Y:S01]  /*01e0*/  I2F.U32.RP R0, c[0x0][0x1a0] ;  /* 0x0000680000007b06 */ /* 0x001e220000209000 */
[----:B------:R-:W-:Y:S01]  /*01f0*/  ISETP.NE.U32.AND P3, PT, RZ, c[0x0][0x1a0], PT ;  /* 0x00006800ff007a0c */ /* 0x000fe20003f65070 */
[----:B------:R-:W-:Y:S06]  /*0200*/  BSSY B1, `(.L_x_333) ;  /* 0x00001a8000017945 */ /* 0x000fec0003800000 */
[----:B------:R-:W1:Y:S08]  /*0210*/  I2F.U32.RP R6, c[0x0][0x18c] ;  /* 0x0000630000067b06 */ /* 0x000e700000209000 */
[----:B0-----:R-:W0:Y:S08]  /*0220*/  MUFU.RCP R0, R0 ;  /* 0x0000000000007308 */ /* 0x001e300000001000 */
[----:B-1----:R-:W-:Y:S01]  /*0230*/  MUFU.RCP R6, R6 ;  /* 0x0000000600067308 */ /* 0x002fe20000001000 */
[----:B0-----:R-:W-:-:S07]  /*0240*/  IADD3 R2, R0, 0xffffffe, RZ ;  /* 0x0ffffffe00027810 */ /* 0x001fce0007ffe0ff */
[----:B------:R0:W1:Y:S02]  /*0250*/  F2I.FTZ.U32.TRUNC.NTZ R3, R2 ;  /* 0x0000000200037305 */ /* 0x000064000021f000 */
[----:B0-----:R-:W-:Y:S02]  /*0260*/  IMAD.MOV.U32 R2, RZ, RZ, RZ ;  /* 0x000000ffff027224 */ /* 0x001fe400078e00ff */
[----:B-1----:R-:W-:-:S04]  /*0270*/  IMAD.MOV R5, RZ, RZ, -R3 ;  /* 0x000000ffff057224 */ /* 0x002fc800078e0a03 */
[----:B------:R-:W-:-:S04]  /*0280*/  IMAD R5, R5, c[0x0][0x1a0], RZ ;  /* 0x0000680005057a24 */ /* 0x000fc800078e02ff */
[----:B------:R-:W-:-:S06]  /*0290*/  IMAD.HI.U32 R4, R3, R5, R2 ;  /* 0x0000000503047227 */ /* 0x000fcc00078e0002 */
[----:B------:R-:W-:-:S04]  /*02a0*/  IMAD.HI.U32 R3, R4, R13, RZ ;  /* 0x0000000d04037227 */ /* 0x000fc800078e00ff */
[----:B------:R-:W-:-:S04]  /*02b0*/  IMAD.MOV R4, RZ, RZ, -R3 ;  /* 0x000000ffff047224 */ /* 0x000fc800078e0a03 */
[----:B------:R-:W-:Y:S01]  /*02c0*/  IMAD R0, R4, c[0x0][0x1a0], R13 ;  /* 0x0000680004007a24 */ /* 0x000fe200078e020d */
[----:B------:R-:W-:-:S04]  /*02d0*/  IADD3 R4, R6, 0xffffffe, RZ ;  /* 0x0ffffffe06047810 */ /* 0x000fc80007ffe0ff */
[----:B------:R-:W-:Y:S01]  /*02e0*/  ISETP.GE.U32.AND P1, PT, R0, c[0x0][0x1a0], PT ;  /* 0x0000680000007a0c */ /* 0x000fe20003f26070 */
[----:B------:R0:W1:Y:S02]  /*02f0*/  F2I.FTZ.U32.TRUNC.NTZ R5, R4 ;  /* 0x0000000400057305 */ /* 0x000064000021f000 */
[----:B0-----:R-:W-:-:S10]  /*0300*/  IMAD.MOV.U32 R4, RZ, RZ, RZ ;  /* 0x000000ffff047224 */ /* 0x001fd400078e00ff */
[----:B------:R-:W-:Y:S02]  /*0310*/  @P1 IADD3 R0, R0, -c[0x0][0x1a0], RZ ;  /* 0x8000680000001a10 */ /* 0x000fe40007ffe0ff */
[----:B------:R-:W-:Y:S02]  /*0320*/  @P1 IADD3 R3, R3, 0x1, RZ ;  /* 0x0000000103031810 */ /* 0x000fe40007ffe0ff */
[----:B------:R-:W-:Y:S01]  /*0330*/  ISETP.GE.U32.AND P2, PT, R0, c[0x0][0x1a0], PT ;  /* 0x0000680000007a0c */ /* 0x000fe20003f46070 */
[----:B-1----:R-:W-:-:S04]  /*0340*/  IMAD.MOV R7, RZ, RZ, -R5 ;  /* 0x000000ffff077224 */ /* 0x002fc800078e0a05 */
[----:B------:R-:W-:-:S04]  /*0350*/  IMAD R7, R7, c[0x0][0x18c], RZ ;  /* 0x0000630007077a24 */ /* 0x000fc800078e02ff */
[----:B------:R-:W-:-:S04]  /*0360*/  IMAD.HI.U32 R4, R5, R7, R4 ;  /* 0x0000000705047227 */ /* 0x000fc800078e0004 */
[----:B------:R-:W-:Y:S02]  /*0370*/  @P2 IADD3 R3, R3, 0x1, RZ ;  /* 0x0000000103032810 */ /* 0x000fe40007ffe0ff */
[----:B------:R-:W-:Y:S02]  /*0380*/  @!P3 LOP3.LUT R3, RZ, c[0x0][0x1a0], RZ, 0x33, !PT ;  /* 0x00006800ff03ba12 */ /* 0x000fe400078e33ff */
[----:B------:R-:W-:-:S03]  /*0390*/  ISETP.NE.U32.AND P2, PT, RZ, c[0x0][0x18c], PT ;  /* 0x00006300ff007a0c */ /* 0x000fc60003f45070 */
[----:B------:R-:W-:-:S04]  /*03a0*/  IMAD.MOV R0, RZ, RZ, -R3 ;  /* 0x000000ffff007224 */ /* 0x000fc800078e0a03 */
[----:B------:R-:W-:Y:S02]  /*03b0*/  IMAD R15, R0, c[0x0][0x1a0], R13 ;  /* 0x00006800000f7a24 */ /* 0x000fe400078e020d */
[----:B------:R-:W-:Y:S02]  /*03c0*/  IMAD.MOV.U32 R0, RZ, RZ, c[0x0][0x0] ;  /* 0x00000000ff007624 */ /* 0x000fe400078e00ff */
[----:B------:R-:W-:-:S04]  /*03d0*/  IMAD.HI.U32 R4, R4, R15, RZ ;  /* 0x0000000f04047227 */ /* 0x000fc800078e00ff */
[----:B------:R-:W-:Y:S02]  /*03e0*/  IMAD.MOV R4, RZ, RZ, -R4 ;  /* 0x000000ffff047224 */ /* 0x000fe400078e0a04 */
[----:B------:R-:W-:Y:S02]  /*03f0*/  IMAD R13, R0, c[0x0][0xc], R13 ;  /* 0x00000300000d7a24 */ /* 0x000fe400078e020d */
[----:B------:R-:W-:-:S05]  /*0400*/  IMAD R12, R4, c[0x0][0x18c], R15 ;  /* 0x00006300040c7a24 */ /* 0x000fca00078e020f */
[----:B------:R-:W-:-:S13]  /*0410*/  ISETP.GE.U32.AND P1, PT, R12, c[0x0][0x18c], PT ;  /* 0x000063000c007a0c */ /* 0x000fda0003f26070 */
[----:B------:R-:W-:-:S04]  /*0420*/  @P1 IADD3 R12, R12, -c[0x0][0x18c], RZ ;  /* 0x800063000c0c1a10 */ /* 0x000fc80007ffe0ff */
[----:B------:R-:W-:-:S13]  /*0430*/  ISETP.GE.U32.AND P1, PT, R12, c[0x0][0x18c], PT ;  /* 0x000063000c007a0c */ /* 0x000fda0003f26070 */
[----:B------:R-:W-:Y:S02]  /*0440*/  @P1 IADD3 R12, R12, -c[0x0][0x18c], RZ ;  /* 0x800063000c0c1a10 */ /* 0x000fe40007ffe0ff */
[----:B------:R-:W-:Y:S02]  /*0450*/  @!P2 LOP3.LUT R12, RZ, c[0x0][0x18c], RZ, 0x33, !PT ;  /* 0x00006300ff0caa12 */ /* 0x000fe400078e33ff */
[----:B------:R-:W-:Y:S02]  /*0460*/  ISETP.GE.U32.AND P2, PT, R13, UR6, PT ;  /* 0x000000060d007c0c */ /* 0x000fe4000bf46070 */
[----:B------:R-:W-:-:S13]  /*0470*/  ISETP.GE.U32.AND P1, PT, R12, UR5, PT ;  /* 0x000000050c007c0c */ /* 0x000fda000bf26070 */
[----:B------:R-:W-:Y:S05]  /*0480*/  @P1 BRA `(.L_x_334) ;  /* 0x000017f000001947 */ /* 0x000fea0003800000 */
[----:B------:R-:W-:Y:S01]  /*0490*/  ISETP.NE.AND P1, PT, RZ, c[0x0][0x19c], PT ;  /* 0x00006700ff007a0c */ /* 0x000fe20003f25270 */
[----:B------:R-:W-:-:S12]  /*04a0*/  IMAD.MOV.U32 R4, RZ, RZ, R3 ;  /* 0x000000ffff047224 */ /* 0x000fd800078e0003 */
        /* <DEDUP_REMOVED lines=9> */
.L_x_335:
[----:B------:R-:W-:-:S13]  /*0540*/  ISETP.GE.U32.AND P1, PT, R12, UR7, PT ;  /* 0x000000070c007c0c */ /* 0x000fda000bf26070 */
[----:B------:R-:W-:Y:S05]  /*0550*/  @P1 BRA `(.L_x_334) ;  /* 0x0000172000001947 */ /* 0x000fea0003800000 */
[----:B------:R-:W-:-:S04]  /*0560*/  IADD3 R10, R12, UR7, RZ ;  /* 0x000000070c0a7c10 */ /* 0x000fc8000fffe0ff */
[----:B------:R-:W-:-:S13]  /*0570*/  ISETP.GE.U32.AND P1, PT, R10, UR5, PT ;  /* 0x000000050a007c0c */ /* 0x000fda000bf26070 */
[----:B------:R-:W-:Y:S05]  /*0580*/  @P1 BRA `(.L_x_334) ;  /* 0x000016f000001947 */ /* 0x000fea0003800000 */
[----:B------:R-:W-:-:S02]  /*0590*/  IMAD.MOV.U32 R7, RZ, RZ, R12 ;  /* 0x000000ffff077224 */ /* 0x000fc400078e000c */
.L_x_336:
[----:B------:R-:W-:-:S04]  /*05a0*/  ISETP.NE.U32.AND P1, PT, RZ, c[0x0][0x170], PT ;  /* 0x00005c00ff007a0c */ /* 0x000fc80003f25070 */
[----:B------:R-:W-:-:S13]  /*05b0*/  ISETP.NE.AND.EX P1, PT, RZ, c[0x0][0x174], PT, P1 ;  /* 0x00005d00ff007a0c */ /* 0x000fda0003f25310 */
[----:B------:R-:W-:Y:S05]  /*05c0*/  @!P1 BRA `(.L_x_337) ;  /* 0x0000003000009947 */ /* 0x000fea0003800000 */
[----:B------:R-:W-:-:S04]  /*05d0*/  IMAD.MOV.U32 R5, RZ, RZ, 0x4 ;  /* 0x00000004ff057424 */ /* 0x000fc800078e00ff */
[----:B------:R-:W-:-:S06]  /*05e0*/  IMAD.WIDE.U32 R4, R4, R5, c[0x0][0x170] ;  /* 0x00005c0004047625 */ /* 0x000fcc00078e0005 */
[----:B------:R0:W5:Y:S02]  /*05f0*/  LDG.E R4, [R4.64] ;  /* 0x0000000804047981 */ /* 0x000164000c1e1900 */
.L_x_337:
[C---:B-----5:R-:W-:Y:S01]  /*0600*/  ISETP.GT.AND P1, PT, R4.reuse, -0x1, P0 ;  /* 0xffffffff0400780c */ /* 0x060fe20000724270 */
[----:B------:R-:W-:Y:S01]  /*0610*/  IMAD R9, R3, c[0x0][0x1a0], -R12 ;  /* 0x0000680003097a24 */ /* 0x000fe200078e0a0c */
[----:B------:R-:W-:Y:S01]  /*0620*/  ISETP.LT.U32.AND P3, PT, R4, c[0x0][0x1a4], PT ;  /* 0x0000690004007a0c */ /* 0x000fe20003f61070 */
[----:B------:R-:W-:Y:S02]  /*0630*/  BSSY B0, `(.L_x_338) ;  /* 0x0000144000007945 */ /* 0x000fe40003800000 */
[----:B------:R-:W-:-:S10]  /*0640*/  IMAD.IADD R9, R15, 0x1, R9 ;  /* 0x000000010f097824 */ /* 0x000fd400078e0209 */
[----:B------:R-:W-:Y:S05]  /*0650*/  @P1 BRA P3, `(.L_x_339) ;  /* 0x000013b000001947 */ /* 0x000fea0001800000 */
[----:B------:R-:W1:Y:S01]  /*0660*/  I2F.U32 R2, UR5 ;  /* 0x0000000500027d06 */ /* 0x000e620008201000 */
[----:B------:R-:W-:Y:S07]  /*0670*/  BSSY B2, `(.L_x_340) ;  /* 0x0000010000027945 */ /* 0x000fee0003800000 */
[----:B------:R-:W2:Y:S08]  /*0680*/  I2F.U32 R0, R7 ;  /* 0x0000000700007306 */ /* 0x000eb00000201000 */
[----:B-1----:R-:W1:Y:S01]  /*0690*/  MUFU.RCP R3, R2 ;  /* 0x0000000200037308 */ /* 0x002e620000001000 */
[----:B0-2---:R-:W-:-:S07]  /*06a0*/  FMUL R5, R0, -2 ;  /* 0xc000000000057820 */ /* 0x005fce0000400000 */
[----:B------:R-:W0:Y:S01]  /*06b0*/  I2F R8, R4 ;  /* 0x0000000400087306 */ /* 0x000e220000201400 */
[----:B-1----:R-:W-:-:S07]  /*06c0*/  FFMA R6, -R2, R3, 1 ;  /* 0x3f80000002067423 */ /* 0x002fce0000000103 */
[----:B------:R-:W1:Y:S01]  /*06d0*/  FCHK P1, R5, R2 ;  /* 0x0000000205007302 */ /* 0x000e620000020000 */
[----:B------:R-:W-:-:S04]  /*06e0*/  FFMA R6, R3, R6, R3 ;  /* 0x0000000603067223 */ /* 0x000fc80000000003 */
[----:B------:R-:W-:Y:S02]  /*06f0*/  FFMA R3, R5, R6, RZ ;  /* 0x0000000605037223 */ /* 0x000fe400000000ff */
[----:B0-----:R-:W-:Y:S02]  /*0700*/  FMUL R8, R8, c[0x0][0x198] ;  /* 0x0000660008087a20 */ /* 0x001fe40000400000 */
[----:B------:R-:W-:-:S04]  /*0710*/  FFMA R0, -R2, R3, R5 ;  /* 0x0000000302007223 */ /* 0x000fc80000000105 */
[----:B------:R-:W-:Y:S01]  /*0720*/  FFMA R0, R6, R0, R3 ;  /* 0x0000000006007223 */ /* 0x000fe20000000003 */
[----:B-1----:R-:W-:Y:S05]  /*0730*/  @!P1 BRA `(.L_x_341) ;  /* 0x0000003000009947 */ /* 0x002fea0003800000 */
[----:B------:R-:W-:-:S02]  /*0740*/  MOV R0, 0x760 ;  /* 0x0000076000007802 */ /* 0x000fc40000000f00 */
[----:B------:R-:W-:Y:S05]  /*0750*/  CALL.REL.NOINC `($rope$__cuda_sm3x_div_rn_noftz_f32_slowpath) ;  /* 0x0000156000007944 */ /* 0x000fea0003c00000 */
[----:B------:R-:W-:-:S02]  /*0760*/  IMAD.MOV.U32 R0, RZ, RZ, R4 ;  /* 0x000000ffff007224 */ /* 0x000fc400078e0004 */
.L_x_341:
[----:B------:R-:W-:Y:S05]  /*0770*/  BSYNC B2 ;  /* 0x0000000000027941 */ /* 0x000fea0003800000 */
.L_x_340:
[----:B------:R-:W-:Y:S01]  /*0780*/  IMAD.MOV.U32 R17, RZ, RZ, c[0x0][0x194] ;  /* 0x00006500ff117624 */ /* 0x000fe200078e00ff */
[----:B------:R-:W-:Y:S01]  /*0790*/  FSETP.NEU.AND P6, PT, RZ, c[0x0][0x194], PT ;  /* 0x00006500ff007a0b */ /* 0x000fe20003fcd000 */
[----:B------:R-:W-:Y:S01]  /*07a0*/  IMAD.MOV.U32 R16, RZ, RZ, 0x3b18f0fe ;  /* 0x3b18f0feff107424 */ /* 0x000fe200078e00ff */
[----:B------:R-:W-:Y:S02]  /*07b0*/  BSSY B2, `(.L_x_342) ;  /* 0x000005a000027945 */ /* 0x000fe40003800000 */
[----:B------:R-:W-:-:S04]  /*07c0*/  FSETP.GEU.AND P3, PT, |R17|, 1.175494350822287508e-38, PT ;  /* 0x008000001100780b */ /* 0x000fc80003f6e200 */
        /* <DEDUP_REMOVED lines=9> */
[----:B------:R-:W-:-:S07]  /*0860*/  FADD R7, R5, R5 ;  /* 0x0000000505077221 */ /* 0x000fce0000000000 */
[----:B------:R-:W1:Y:S01]  /*0870*/  I2F.U32 R4, R4 ;  /* 0x0000000400047306 */ /* 0x000e620000201000 */
[----:B0-----:R-:W-:-:S04]  /*0880*/  FMUL R6, R2, R7 ;  /* 0x0000000702067220 */ /* 0x001fc80000400000 */
[----:B------:R-:W-:Y:S02]  /*0890*/  FMUL R7, R6, R6 ;  /* 0x0000000606077220 */ /* 0x000fe40000400000 */
[----:B------:R-:W-:Y:S02]  /*08a0*/  FADD R3, R5, -R6 ;  /* 0x8000000605037221 */ /* 0x000fe40000000000 */
[----:B------:R-:W-:Y:S02]  /*08b0*/  FFMA R16, R7, R16, 0.01249298732727766037 ;  /* 0x3c4caf6307107423 */ /* 0x000fe40000000010 */
[----:B------:R-:W-:Y:S02]  /*08c0*/  FADD R15, R3, R3 ;  /* 0x00000003030f7221 */ /* 0x000fe40000000000 */
[----:B------:R-:W-:Y:S02]  /*08d0*/  FFMA R16, R7, R16, 0.083333469927310943604 ;  /* 0x3daaaabd07107423 */ /* 0x000fe40000000010 */
[----:B------:R-:W-:-:S02]  /*08e0*/  FFMA R15, R5, -R6, R15 ;  /* 0x80000006050f7223 */ /* 0x000fc4000000000f */
[----:B------:R-:W-:Y:S02]  /*08f0*/  FMUL R7, R7, R16 ;  /* 0x0000001007077220 */ /* 0x000fe40000400000 */
[----:B------:R-:W-:Y:S02]  /*0900*/  IMAD.MOV.U32 R16, RZ, RZ, 0x43170000 ;  /* 0x43170000ff107424 */ /* 0x000fe400078e00ff */
[----:B------:R-:W-:Y:S02]  /*0910*/  FMUL R7, R6, R7 ;  /* 0x0000000706077220 */ /* 0x000fe40000400000 */
[----:B------:R-:W-:Y:S01]  /*0920*/  FMUL R15, R2, R15 ;  /* 0x0000000f020f7220 */ /* 0x000fe20000400000 */
[----:B------:R-:W-:Y:S01]  /*0930*/  FSEL R3, -R16, -127, !P3 ;  /* 0xc2fe000010037808 */ /* 0x000fe20005800100 */
[----:B------:R-:W-:-:S04]  /*0940*/  FADD R19, R6, R7 ;  /* 0x0000000706137221 */ /* 0x000fc80000000000 */
[----:B------:R-:W-:Y:S02]  /*0950*/  FADD R6, R6, -R19 ;  /* 0x8000001306067221 */ /* 0x000fe40000000000 */
[----:B-1----:R-:W-:Y:S02]  /*0960*/  FADD R3, R3, R4 ;  /* 0x0000000403037221 */ /* 0x002fe40000000000 */
[----:B------:R-:W-:Y:S02]  /*0970*/  FADD R6, R7, R6 ;  /* 0x0000000607067221 */ /* 0x000fe40000000000 */
[----:B------:R-:W-:Y:S01]  /*0980*/  @P1 FADD R3, R3, 1 ;  /* 0x3f80000003031421 */ /* 0x000fe20000000000 */
[----:B------:R-:W-:Y:S01]  /*0990*/  FSETP.GT.AND P1, PT, |R0|, 9.99999979021476795361e+33, PT ;  /* 0x77f684df0000780b */ /* 0x000fe20003f24200 */
[----:B------:R-:W-:Y:S02]  /*09a0*/  FADD R6, R15, R6 ;  /* 0x000000060f067221 */ /* 0x000fe40000000000 */
[----:B------:R-:W-:-:S02]  /*09b0*/  FMUL R5, R3, 0.693145751953125 ;  /* 0x3f31720003057820 */ /* 0x000fc40000400000 */
[----:B------:R-:W-:Y:S02]  /*09c0*/  FADD R2, R19, R6 ;  /* 0x0000000613027221 */ /* 0x000fe40000000000 */
[----:B------:R-:W-:Y:S02]  /*09d0*/  FMUL R3, R3, 1.428606765330187045e-06 ;  /* 0x35bfbe8e03037820 */ /* 0x000fe40000400000 */
[----:B------:R-:W-:Y:S02]  /*09e0*/  FADD R4, R2, R5 ;  /* 0x0000000502047221 */ /* 0x000fe40000000000 */
[----:B------:R-:W-:Y:S02]  /*09f0*/  FADD R19, R19, -R2 ;  /* 0x8000000213137221 */ /* 0x000fe40000000000 */
[----:B------:R-:W-:Y:S02]  /*0a00*/  FADD R5, R5, -R4 ;  /* 0x8000000405057221 */ /* 0x000fe40000000000 */
[----:B------:R-:W-:-:S02]  /*0a10*/  FADD R19, R6, R19 ;  /* 0x0000001306137221 */ /* 0x000fc40000000000 */
[----:B------:R-:W-:Y:S02]  /*0a20*/  FADD R2, R2, R5 ;  /* 0x0000000502027221 */ /* 0x000fe40000000000 */
[----:B------:R-:W-:Y:S02]  /*0a30*/  FMUL R5, R0, 0.0001220703125 ;  /* 0x3900000000057820 */ /* 0x000fe40000400000 */
[----:B------:R-:W-:-:S04]  /*0a40*/  FADD R2, R19, R2 ;  /* 0x0000000213027221 */ /* 0x000fc80000000000 */
[----:B------:R-:W-:Y:S01]  /*0a50*/  FADD R3, R3, R2 ;  /* 0x0000000203037221 */ /* 0x000fe20000000000 */
[----:B------:R-:W-:-:S03]  /*0a60*/  FSEL R2, R5, R0, P1 ;  /* 0x0000000005027208 */ /* 0x000fc60000800000 */
        /* <DEDUP_REMOVED lines=14> */
[----:B------:R0:W1:Y:S02]  /*0b50*/  FRND.TRUNC R4, R2 ;  /* 0x0000000200047307 */ /* 0x000064000020d000 */
[----:B0-----:R-:W-:Y:S01]  /*0b60*/  IMAD.MOV.U32 R2, RZ, RZ, 0x7f800000 ;  /* 0x7f800000ff027424 */ /* 0x001fe200078e00ff */
[C---:B-1----:R-:W-:Y:S02]  /*0b70*/  FSETP.GT.AND P3, PT, |R4|.reuse, 126, PT ;  /* 0x42fc00000400780b */ /* 0x042fe40003f64200 */
        /* <DEDUP_REMOVED lines=9> */
[----:B------:R-:W1:Y:S01]  /*0c10*/  MUFU.EX2 R3, R3 ;  /* 0x0000000300037308 */ /* 0x000e620000000800 */
[----:B0-----:R-:W-:-:S04]  /*0c20*/  FADD R15, R7, R7 ;  /* 0x00000007070f7221 */ /* 0x001fc80000000000 */
[----:B------:R-:W-:-:S05]  /*0c30*/  FADD R15, -R15, R0 ;  /* 0x000000000f0f7221 */ /* 0x000fca0000000100 */
[----:B------:R-:W-:Y:S01]  /*0c40*/  FSETP.NEU.AND P4, PT, |R15|, 1, PT ;  /* 0x3f8000000f00780b */ /* 0x000fe20003f8d200 */
[----:B-1----:R-:W-:-:S03]  /*0c50*/  FMUL R4, R4, R3 ;  /* 0x0000000304047220 */ /* 0x002fc60000400000 */
[----:B------:R-:W-:Y:S02]  /*0c60*/  FSETP.GT.AND P3, PT, RZ, c[0x0][0x194], !P4 ;  /* 0x00006500ff007a0b */ /* 0x000fe40006764000 */
[----:B------:R-:W-:-:S13]  /*0c70*/  FSETP.NEU.AND P5, PT, R4, +INF , PT ;  /* 0x7f8000000400780b */ /* 0x000fda0003fad000 */
[----:B------:R-:W-:Y:S02]  /*0c80*/  @P5 FFMA R2, R5, R4, R4 ;  /* 0x0000000405025223 */ /* 0x000fe40000000004 */
[----:B------:R-:W-:Y:S01]  /*0c90*/  IMAD.MOV.U32 R4, RZ, RZ, 0x7f800000 ;  /* 0x7f800000ff047424 */ /* 0x000fe200078e00ff */
        /* <DEDUP_REMOVED lines=8> */
.L_x_343:
[----:B------:R-:W-:Y:S02]  /*0d20*/  FSETP.GEU.AND P1, PT, R0, RZ, PT ;  /* 0x000000ff0000720b */ /* 0x000fe40003f2e000 */
[----:B------:R-:W-:-:S11]  /*0d30*/  SEL R2, R14, RZ, !P4 ;  /* 0x000000ff0e027207 */ /* 0x000fd60006000000 */
[----:B------:R-:W-:-:S02]  /*0d40*/  @!P1 LOP3.LUT R2, R2, 0x7f800000, RZ, 0xfc, !PT ;  /* 0x7f80000002029812 */ /* 0x000fc400078efcff */
.L_x_344:
[----:B------:R-:W-:Y:S05]  /*0d50*/  BSYNC B2 ;  /* 0x0000000000027941 */ /* 0x000fea0003800000 */
.L_x_342:
        /* <DEDUP_REMOVED lines=15> */
.L_x_348:
[----:B------:R-:W-:Y:S02]  /*0e50*/  FSETP.GEU.AND P3, PT, R0, RZ, PT ;  /* 0x000000ff0000720b */ /* 0x000fe40003f6e000 */
[----:B------:R-:W-:-:S04]  /*0e60*/  FSETP.GT.AND P1, PT, |R17|, 1, PT ;  /* 0x3f8000001100780b */ /* 0x000fc80003f24200 */
[----:B------:R-:W-:Y:S02]  /*0e70*/  SEL R2, RZ, 0x7f800000, !P1 ;  /* 0x7f800000ff027807 */ /* 0x000fe40004800000 */
[----:B------:R-:W-:-:S05]  /*0e80*/  FSETP.NEU.AND P1, PT, R17, -1, PT ;  /* 0xbf8000001100780b */ /* 0x000fca0003f2d000 */
[----:B------:R-:W-:-:S04]  /*0e90*/  @!P3 LOP3.LUT R2, R2, 0x7f800000, RZ, 0x3c, !PT ;  /* 0x7f8000000202b812 */ /* 0x000fc800078e3cff */
[----:B------:R-:W-:Y:S01]  /*0ea0*/  FSEL R2, R2, 1, P1 ;  /* 0x3f80000002027808 */ /* 0x000fe20000800000 */
[----:B------:R-:W-:Y:S05]  /*0eb0*/  BRA `(.L_x_346) ;  /* 0x0000001000007947 */ /* 0x000fea0003800000 */
.L_x_347:
[----:B------:R-:W-:-:S02]  /*0ec0*/  FADD R2, R0, c[0x0][0x194] ;  /* 0x0000650000027621 */ /* 0x000fc40000000000 */
.L_x_346:
[----:B------:R-:W-:Y:S05]  /*0ed0*/  BSYNC B2 ;  /* 0x0000000000027941 */ /* 0x000fea0003800000 */
.L_x_345:
        /* <DEDUP_REMOVED lines=19> */
[----:B------:R-:W-:Y:S01]  /*1010*/  CS2R R6, SRZ ;  /* 0x0000000000067805 */ /* 0x000fe2000001ff00 */
[----:B------:R-:W-:Y:S01]  /*1020*/  UMOV UR10, 32@lo(__cudart_i2opi_f) ;  /* 0x00000000000a7882 */ /* 0x000fe20000000000 */
[----:B------:R-:W-:Y:S01]  /*1030*/  LOP3.LUT R0, R0, 0xff, RZ, 0xc0, !PT ;  /* 0x000000ff00007812 */ /* 0x000fe200078ec0ff */
[----:B------:R-:W-:Y:S01]  /*1040*/  UMOV UR11, 32@hi(__cudart_i2opi_f) ;  /* 0x00000000000b7882 */ /* 0x000fe20000000000 */
[----:B------:R-:W-:Y:S01]  /*1050*/  LOP3.LUT R19, R2, 0x80000000, RZ, 0xfc, !PT ;  /* 0x8000000002137812 */ /* 0x000fe200078efcff */
[----:B------:R-:W-:Y:S01]  /*1060*/  UMOV UR4, URZ ;  /* 0x0000003f00047c82 */ /* 0x000fe20008000000 */
[----:B------:R-:W-:Y:S01]  /*1070*/  IADD3 R18, R0, -0x80, RZ ;  /* 0xffffff8000127810 */ /* 0x000fe20007ffe0ff */
[----:B------:R-:W-:-:S03]  /*1080*/  IMAD.MOV.U32 R0, RZ, RZ, R1 ;  /* 0x000000ffff007224 */ /* 0x000fc600078e0001 */
[----:B------:R-:W-:-:S02]  /*1090*/  SHF.R.U32.HI R20, RZ, 0x5, R18 ;  /* 0x00000005ff147819 */ /* 0x000fc40000011612 */
.L_x_352:
        /* <DEDUP_REMOVED lines=17> */
[----:B------:R-:W-:Y:S01]  /*11b0*/  IADD3 R18, -R20, 0x4, RZ ;  /* 0x0000000414127810 */ /* 0x000fe20007ffe1ff */
[----:B------:R-:W-:-:S05]  /*11c0*/  IMAD R15, R0, 0x4, R1 ;  /* 0x00000004000f7824 */ /* 0x000fca00078e0201 */
[----:B------:R-:W2:Y:S04]  /*11d0*/  LDL R3, [R15+-0x4] ;  /* 0xfffffc000f037983 */ /* 0x000ea80000100800 */
[----:B------:R-:W3:Y:S01]  /*11e0*/  LDL R0, [R15] ;  /* 0x000000000f007983 */ /* 0x000ee20000100800 */
[----:B------:R-:W-:-:S05]  /*11f0*/  @P3 IMAD R18, R18, 0x4, R1 ;  /* 0x0000000412123824 */ /* 0x000fca00078e0201 */
[----:B------:R-:W4:Y:S01]  /*1200*/  @P3 LDL R7, [R18] ;  /* 0x0000000012073983 */ /* 0x000f220000100800 */
[----:B------:R-:W-:Y:S02]  /*1210*/  @P3 IADD3 R2, -R19, 0x20, RZ ;  /* 0x0000002013023810 */ /* 0x000fe40007ffe1ff */
[----:B0-----:R-:W-:-:S04]  /*1220*/  LOP3.LUT R6, R8, 0x80000000, RZ, 0xc0, !PT ;  /* 0x8000000008067812 */ /* 0x001fc800078ec0ff */
[----:B------:R-:W-:Y:S02]  /*1230*/  ISETP.NE.AND P4, PT, R6, RZ, PT ;  /* 0x000000ff0600720c */ /* 0x000fe40003f85270 */
        /* <DEDUP_REMOVED lines=11> */
[----:B------:R-:W-:-:S04]  /*12f0*/  @P3 LOP3.LUT R4, RZ, R4, RZ, 0x33, !PT ;  /* 0x00000004ff043212 */ /* 0x000fc800078e33ff */
[----:B------:R-:W0:Y:S02]  /*1300*/  I2F.F64.S64 R2, R4 ;  /* 0x0000000400027312 */ /* 0x000e240000301c00 */
[----:B0-----:R-:W0:Y:S01]  /*1310*/  DMUL R2, R2, c[0x2][0x0] ;  /* 0x0080000002027a28 */ /* 0x001e220000000000 */
[----:B------:R-:W-:Y:S02]  /*1320*/  @P3 LOP3.LUT R6, R6, 0x80000000, RZ, 0x3c, !PT ;  /* 0x8000000006063812 */ /* 0x000fe400078e3cff */
[----:B------:R-:W-:-:S07]  /*1330*/  LEA.HI R0, R0, R7, RZ, 0x2 ;  /* 0x0000000700007211 */ /* 0x000fce00078f10ff */
[----:B0-----:R-:W0:Y:S01]  /*1340*/  F2F.F32.F64 R2, R2 ;  /* 0x0000000200027310 */ /* 0x001e220000301000 */
[----:B------:R-:W-:Y:S01]  /*1350*/  ISETP.NE.AND P3, PT, R6, RZ, PT ;  /* 0x000000ff0600720c */ /* 0x000fe20003f65270 */
[----:B------:R-:W-:-:S04]  /*1360*/  IMAD.MOV R6, RZ, RZ, -R0 ;  /* 0x000000ffff067224 */ /* 0x000fc800078e0a00 */
[----:B------:R-:W-:Y:S01]  /*1370*/  @P4 IMAD.MOV.U32 R0, RZ, RZ, R6 ;  /* 0x000000ffff004224 */ /* 0x000fe200078e0006 */
[----:B0-----:R-:W-:Y:S01]  /*1380*/  FSEL R6, R2, -R2, !P3 ;  /* 0x8000000202067208 */ /* 0x001fe20005800000 */
[----:B------:R-:W-:Y:S05]  /*1390*/  BRA `(.L_x_350) ;  /* 0x0000002000007947 */ /* 0x000fea0003800000 */
.L_x_351:
[----:B------:R-:W-:Y:S02]  /*13a0*/  FMUL R6, RZ, R8 ;  /* 0x00000008ff067220 */ /* 0x000fe40000400000 */
[----:B------:R-:W-:-:S02]  /*13b0*/  IMAD.MOV.U32 R0, RZ, RZ, RZ ;  /* 0x000000ffff007224 */ /* 0x000fc400078e00ff */
.L_x_350:
[----:B------:R-:W-:Y:S05]  /*13c0*/  BSYNC B2 ;  /* 0x0000000000027941 */ /* 0x000fea0003800000 */
.L_x_349:
        /* <DEDUP_REMOVED lines=9> */
[----:B------:R-:W-:-:S07]  /*1460*/  FSEL R5, -R19, -0.4999999701976776123, !P4 ;  /* 0xbeffffff13057808 */ /* 0x000fce0006000100 */
[----:B------:R-:W-:-:S04]  /*1470*/  @P4 IMAD.MOV.U32 R2, RZ, RZ, 0x37cbac00 ;  /* 0x37cbac00ff024424 */ /* 0x000fc800078e00ff */
[----:B------:R-:W-:Y:S01]  /*1480*/  @P4 FFMA R0, R7, R2, -0.0013887860113754868507 ;  /* 0xbab607ed07004423 */ /* 0x000fe20000000002 */
[----:B------:R-:W-:-:S03]  /*1490*/  FSEL R2, R6, 1, !P4 ;  /* 0x3f80000006027808 */ /* 0x000fc60006000000 */
[C---:B------:R-:W-:Y:S02]  /*14a0*/  FFMA R0, R7.reuse, R0, R3 ;  /* 0x0000000007007223 */ /* 0x040fe40000000003 */
[----:B------:R-:W-:Y:S02]  /*14b0*/  FFMA R15, R2, R7, RZ ;  /* 0x00000007020f7223 */ /* 0x000fe400000000ff */
        /* <DEDUP_REMOVED lines=8> */
[----:B------:R-:W-:Y:S01]  /*1540*/  CS2R R4, SRZ ;  /* 0x0000000000047805 */ /* 0x000fe2000001ff00 */
[----:B------:R-:W-:Y:S01]  /*1550*/  IMAD.MOV.U32 R2, RZ, RZ, RZ ;  /* 0x000000ffff027224 */ /* 0x000fe200078e00ff */
[----:B------:R-:W-:Y:S01]  /*1560*/  LOP3.LUT R0, R0, 0xff, RZ, 0xc0, !PT ;  /* 0x000000ff00007812 */ /* 0x000fe200078ec0ff */
[----:B------:R-:W-:Y:S01]  /*1570*/  UMOV UR4, URZ ;  /* 0x0000003f00047c82 */ /* 0x000fe20008000000 */
[----:B------:R-:W-:Y:S01]  /*1580*/  LOP3.LUT R23, R3, 0x80000000, RZ, 0xfc, !PT ;  /* 0x8000000003177812 */ /* 0x000fe200078efcff */
[----:B------:R-:W-:Y:S01]  /*1590*/  UMOV UR10, 32@lo(__cudart_i2opi_f) ;  /* 0x00000000000a7882 */ /* 0x000fe20000000000 */
[----:B------:R-:W-:Y:S01]  /*15a0*/  IADD3 R20, R0, -0x80, RZ ;  /* 0xffffff8000147810 */ /* 0x000fe20007ffe0ff */
[----:B------:R-:W-:-:S03]  /*15b0*/  UMOV UR11, 32@hi(__cudart_i2opi_f) ;  /* 0x00000000000b7882 */ /* 0x000fc60000000000 */
[----:B------:R-:W-:-:S02]  /*15c0*/  SHF.R.U32.HI R3, RZ, 0x5, R20 ;  /* 0x00000005ff037819 */ /* 0x000fc40000011614 */
.L_x_356:
        /* <DEDUP_REMOVED lines=16> */
[C---:B0-----:R-:W-:Y:S02]  /*16d0*/  IADD3 R0, -R3.reuse, 0x6, RZ ;  /* 0x0000000603007810 */ /* 0x041fe40007ffe1ff */
        /* <DEDUP_REMOVED lines=8> */
[----:B------:R-:W-:-:S04]  /*1760*/  LOP3.LUT R8, R8, 0x80000000, RZ, 0xc0, !PT ;  /* 0x8000000008087812 */ /* 0x000fc800078ec0ff */
[----:B------:R-:W-:Y:S02]  /*1770*/  ISETP.NE.AND P3, PT, R8, RZ, PT ;  /* 0x000000ff0800720c */ /* 0x000fe40003f65270 */
[----:B--2---:R-:W-:Y:S02]  /*1780*/  @P1 SHF.R.U32.HI R5, RZ, R4, R3 ;  /* 0x00000004ff051219 */ /* 0x004fe40000011603 */
[----:B---3--:R-:W-:Y:S02]  /*1790*/  @P1 SHF.L.U32 R6, R0, R20, RZ ;  /* 0x0000001400061219 */ /* 0x008fe400000006ff */
        /* <DEDUP_REMOVED lines=10> */
[----:B-1----:R-:W0:Y:S02]  /*1840*/  I2F.F64.S64 R2, R4 ;  /* 0x0000000400027312 */ /* 0x002e240000301c00 */
        /* <DEDUP_REMOVED lines=9> */
.L_x_355:
[----:B------:R-:W-:Y:S02]  /*18e0*/  FMUL R16, RZ, R8 ;  /* 0x00000008ff107220 */ /* 0x000fe40000400000 */
[----:B------:R-:W-:-:S02]  /*18f0*/  IMAD.MOV.U32 R17, RZ, RZ, RZ ;  /* 0x000000ffff117224 */ /* 0x000fc400078e00ff */
.L_x_354:
[----:B------:R-:W-:Y:S05]  /*1900*/  BSYNC B2 ;  /* 0x0000000000027941 */ /* 0x000fea0003800000 */
.L_x_353:
[----:B------:R-:W-:Y:S01]  /*1910*/  LOP3.LUT P1, RZ, R17, 0x1, RZ, 0xc0, !PT ;  /* 0x0000000111ff7812 */ /* 0x000fe2000782c0ff */
[----:B------:R-:W-:Y:S02]  /*1920*/  FMUL R5, R16, R16 ;  /* 0x0000001010057220 */ /* 0x000fe40000400000 */
[----:B------:R-:W-:Y:S01]  /*1930*/  IMAD.MOV.U32 R0, RZ, RZ, -0x46b2bead ;  /* 0xb94d4153ff007424 */ /* 0x000fe200078e00ff */
[----:B------:R-:W-:Y:S02]  /*1940*/  FSEL R3, R18, 0.041666727513074874878, !P1 ;  /* 0x3d2aaabb12037808 */ /* 0x000fe40004800000 */
[----:B------:R-:W-:Y:S02]  /*1950*/  FSEL R16, R16, 1, !P1 ;  /* 0x3f80000010107808 */ /* 0x000fe40004800000 */
[----:B------:R-:W-:-:S05]  /*1960*/  FSEL R19, -R19, -0.4999999701976776123, !P1 ;  /* 0xbeffffff13137808 */ /* 0x000fca0004800100 */
[----:B------:R-:W-:-:S04]  /*1970*/  @P1 IMAD.MOV.U32 R2, RZ, RZ, 0x37cbac00 ;  /* 0x37cbac00ff021424 */ /* 0x000fc800078e00ff */
[----:B------:R-:W-:Y:S01]  /*1980*/  @P1 FFMA R0, R5, R2, -0.0013887860113754868507 ;  /* 0xbab607ed05001423 */ /* 0x000fe20000000002 */
[----:B------:R-:W-:-:S03]  /*1990*/  LOP3.LUT P1, RZ, R17, 0x2, RZ, 0xc0, !PT ;  /* 0x0000000211ff7812 */ /* 0x000fc6000782c0ff */
[C---:B------:R-:W-:Y:S02]  /*19a0*/  FFMA R0, R5.reuse, R0, R3 ;  /* 0x0000000005007223 */ /* 0x040fe40000000003 */
[----:B------:R-:W-:Y:S02]  /*19b0*/  FFMA R3, R16, R5, RZ ;  /* 0x0000000510037223 */ /* 0x000fe400000000ff */
[----:B------:R-:W-:-:S04]  /*19c0*/  FFMA R0, R5, R0, R19 ;  /* 0x0000000005007223 */ /* 0x000fc80000000013 */
[----:B------:R-:W-:Y:S02]  /*19d0*/  FFMA R0, R0, R3, R16 ;  /* 0x0000000300007223 */ /* 0x000fe40000000010 */
[----:B------:R-:W-:Y:S05]  /*19e0*/  @!P1 BRA `(.L_x_357) ;  /* 0x0000008000009947 */ /* 0x000fea0003800000 */
[----:B------:R-:W-:Y:S01]  /*19f0*/  FFMA R0, R0, -1, RZ ;  /* 0xbf80000000007823 */ /* 0x000fe200000000ff */
[----:B------:R-:W-:Y:S05]  /*1a00*/  BRA `(.L_x_357) ;  /* 0x0000006000007947 */ /* 0x000fea0003800000 */
.L_x_339:
[----:B0-----:R-:W-:Y:S02]  /*1a10*/  IMAD.MOV.U32 R5, RZ, RZ, 0x4 ;  /* 0x00000004ff057424 */ /* 0x001fe400078e00ff */
[----:B------:R-:W-:-:S04]  /*1a20*/  IMAD R4, R4, UR7, R7 ;  /* 0x0000000704047c24 */ /* 0x000fc8000f8e0207 */
[----:B------:R-:W-:-:S04]  /*1a30*/  IMAD.WIDE.U32 R2, R4, R5, c[0x0][0x178] ;  /* 0x00005e0004027625 */ /* 0x000fc800078e0005 */
[----:B------:R-:W-:Y:S01]  /*1a40*/  IMAD.WIDE.U32 R4, R4, R5, c[0x0][0x180] ;  /* 0x0000600004047625 */ /* 0x000fe200078e0005 */
[----:B------:R0:W5:Y:S04]  /*1a50*/  LDG.E R15, [R2.64] ;  /* 0x00000008020f7981 */ /* 0x000168000c1e1900 */
[----:B------:R0:W5:Y:S02]  /*1a60*/  LDG.E R0, [R4.64] ;  /* 0x0000000804007981 */ /* 0x000164000c1e1900 */
.L_x_357:
[----:B------:R-:W-:Y:S05]  /*1a70*/  BSYNC B0 ;  /* 0x0000000000007941 */ /* 0x000fea0003800000 */
.L_x_338:
[----:B------:R-:W-:Y:S02]  /*1a80*/  IADD3 R6, P1, R12, R9, RZ ;  /* 0x000000090c067210 */ /* 0x000fe40007f3e0ff */
[----:B------:R-:W-:-:S03]  /*1a90*/  IADD3 R10, P3, R9, R10, RZ ;  /* 0x0000000a090a7210 */ /* 0x000fc60007f7e0ff */
[----:B------:R-:W-:Y:S02]  /*1aa0*/  IMAD.X R7, RZ, RZ, RZ, P1 ;  /* 0x000000ffff077224 */ /* 0x000fe400008e06ff */
[----:B0-----:R-:W-:Y:S02]  /*1ab0*/  IMAD.X R3, RZ, RZ, RZ, P3 ;  /* 0x000000ffff037224 */ /* 0x001fe400018e06ff */
[----:B------:R-:W-:Y:S01]  /*1ac0*/  IMAD.SHL.U32 R4, R10, 0x4, RZ ;  /* 0x000000040a047824 */ /* 0x000fe200078e00ff */
[C---:B------:R-:W-:Y:S01]  /*1ad0*/  SHF.L.U64.HI R7, R6.reuse, 0x2, R7 ;  /* 0x0000000206077819 */ /* 0x040fe20000010207 */
[----:B------:R-:W-:Y:S01]  /*1ae0*/  IMAD.SHL.U32 R6, R6, 0x4, RZ ;  /* 0x0000000406067824 */ /* 0x000fe200078e00ff */
[----:B------:R-:W-:Y:S02]  /*1af0*/  SHF.L.U64.HI R3, R10, 0x2, R3 ;  /* 0x000000020a037819 */ /* 0x000fe40000010203 */
[C---:B------:R-:W-:Y:S02]  /*1b00*/  IADD3 R8, P3, R4.reuse, c[0x0][0x160], RZ ;  /* 0x0000580004087a10 */ /* 0x040fe40007f7e0ff */
[----:B------:R-:W-:-:S02]  /*1b10*/  IADD3 R4, P5, R4, c[0x0][0x168], RZ ;  /* 0x00005a0004047a10 */ /* 0x000fc40007fbe0ff */
[C---:B------:R-:W-:Y:S02]  /*1b20*/  IADD3 R2, P1, R6.reuse, c[0x0][0x160], RZ ;  /* 0x0000580006027a10 */ /* 0x040fe40007f3e0ff */
[C---:B------:R-:W-:Y:S02]  /*1b30*/  IADD3.X R9, R3.reuse, c[0x0][0x164], RZ, P3, !PT ;  /* 0x0000590003097a10 */ /* 0x040fe40001ffe4ff */
[----:B------:R-:W-:Y:S02]  /*1b40*/  IADD3 R6, P4, R6, c[0x0][0x168], RZ ;  /* 0x00005a0006067a10 */ /* 0x000fe40007f9e0ff */
[----:B------:R-:W-:Y:S01]  /*1b50*/  IADD3.X R5, R3, c[0x0][0x16c], RZ, P5, !PT ;  /* 0x00005b0003057a10 */ /* 0x000fe20002ffe4ff */
[----:B------:R-:W2:Y:S01]  /*1b60*/  LDG.E R12, [R8.64] ;  /* 0x00000008080c7981 */ /* 0x000ea2000c1e1900 */
[C---:B------:R-:W-:Y:S02]  /*1b70*/  IADD3.X R3, R7.reuse, c[0x0][0x164], RZ, P1, !PT ;  /* 0x0000590007037a10 */ /* 0x040fe40000ffe4ff */
[----:B------:R-:W-:Y:S01]  /*1b80*/  IADD3.X R7, R7, c[0x0][0x16c], RZ, P4, !PT ;  /* 0x00005b0007077a10 */ /* 0x000fe200027fe4ff */
[----:B------:R-:W3:Y:S04]  /*1b90*/  LDG.E R17, [R4.64] ;  /* 0x0000000804117981 */ /* 0x000ee8000c1e1900 */
[----:B------:R-:W4:Y:S04]  /*1ba0*/  LDG.E R10, [R2.64] ;  /* 0x00000008020a7981 */ /* 0x000f28000c1e1900 */
[----:B------:R-:W4:Y:S01]  /*1bb0*/  LDG.E R18, [R6.64] ;  /* 0x0000000806127981 */ /* 0x000f22000c1e1900 */
[----:B--2--5:R-:W-:-:S02]  /*1bc0*/  FMUL R16, R12, R0 ;  /* 0x000000000c107220 */ /* 0x024fc40000400000 */
[-C--:B------:R-:W-:Y:S02]  /*1bd0*/  FMUL R19, R12, R15.reuse ;  /* 0x0000000f0c137220 */ /* 0x080fe40000400000 */
[CC--:B---3--:R-:W-:Y:S02]  /*1be0*/  FMUL R12, R17.reuse, R0.reuse ;  /* 0x00000000110c7220 */ /* 0x0c8fe40000400000 */
[-C--:B------:R-:W-:Y:S02]  /*1bf0*/  FMUL R21, R17, R15.reuse ;  /* 0x0000000f11157220 */ /* 0x080fe40000400000 */
[CC--:B----4-:R-:W-:Y:S02]  /*1c00*/  FFMA R17, R10.reuse, R15.reuse, -R16 ;  /* 0x0000000f0a117223 */ /* 0x0d0fe40000000810 */
[----:B------:R-:W-:Y:S02]  /*1c10*/  FFMA R19, R10, R0, R19 ;  /* 0x000000000a137223 */ /* 0x000fe40000000013 */
[----:B------:R-:W-:-:S02]  /*1c20*/  FFMA R15, R18, R15, -R12 ;  /* 0x0000000f120f7223 */ /* 0x000fc4000000080c */
[----:B------:R-:W-:Y:S01]  /*1c30*/  FFMA R21, R18, R0, R21 ;  /* 0x0000000012157223 */ /* 0x000fe20000000015 */
[----:B------:R0:W-:Y:S04]  /*1c40*/  STG.E [R2.64], R17 ;  /* 0x0000001102007986 */ /* 0x0001e8000c101908 */
[----:B------:R0:W-:Y:S04]  /*1c50*/  STG.E [R8.64], R19 ;  /* 0x0000001308007986 */ /* 0x0001e8000c101908 */
[----:B------:R0:W-:Y:S04]  /*1c60*/  STG.E [R6.64], R15 ;  /* 0x0000000f06007986 */ /* 0x0001e8000c101908 */
[----:B------:R0:W-:Y:S02]  /*1c70*/  STG.E [R4.64], R21 ;  /* 0x0000001504007986 */ /* 0x0001e4000c101908 */
.L_x_334:
[----:B------:R-:W-:Y:S05]  /*1c80*/  BSYNC B1 ;  /* 0x0000000000017941 */ /* 0x000fea0003800000 */
.L_x_333:
[----:B------:R-:W-:Y:S01]  /*1c90*/  @P2 CALL.REL.NOINC `(.L_x_358) ;  /* 0x0000001000002944 */ /* 0x000fe20003c00000 */
[----:B------:R-:W-:Y:S05]  /*1ca0*/  BRA `(.L_x_359) ;  /* 0xffffe53000007947 */ /* 0x000fea000383ffff */
.L_x_358:
[----:B------:R-:W-:Y:S05]  /*1cb0*/  EXIT ;  /* 0x000000000000794d */ /* 0x000fea0003800000 */
        .weak           $rope$__cuda_sm3x_div_rn_noftz_f32_slowpath
        .type           $rope$__cuda_sm3x_div_rn_noftz_f32_slowpath,@function
        .size           $rope$__cuda_sm3x_div_rn_noftz_f32_slowpath,(.L_x_469 - $rope$__cuda_sm3x_div_rn_noftz_f32_slowpath)
$rope$__cuda_sm3x_div_rn_noftz_f32_slowpath:
[--C-:B------:R-:W-:Y:S01]  /*1cc0*/  SHF.R.U32.HI R4, RZ, 0x17, R2.reuse ;  /* 0x00000017ff047819 */ /* 0x100fe20000011602 */
[----:B------:R-:W-:Y:S01]  /*1cd0*/  BSSY B3, `(.L_x_360) ;  /* 0x0000064000037945 */ /* 0x000fe20003800000 */
[--C-:B------:R-:W-:Y:S01]  /*1ce0*/  SHF.R.U32.HI R3, RZ, 0x17, R5.reuse ;  /* 0x00000017ff037819 */ /* 0x100fe20000011605 */
[----:B------:R-:W-:Y:S01]  /*1cf0*/  IMAD.MOV.U32 R6, RZ, RZ, R5 ;  /* 0x000000ffff067224 */ /* 0x000fe200078e0005 */
[----:B------:R-:W-:Y:S01]  /*1d00*/  LOP3.LUT R4, R4, 0xff, RZ, 0xc0, !PT ;  /* 0x000000ff04047812 */ /* 0x000fe200078ec0ff */
[----:B------:R-:W-:Y:S01]  /*1d10*/  IMAD.MOV.U32 R7, RZ, RZ, R2 ;  /* 0x000000ffff077224 */ /* 0x000fe200078e0002 */
[----:B------:R-:W-:-:S02]  /*1d20*/  LOP3.LUT R16, R3, 0xff, RZ, 0xc0, !PT ;  /* 0x000000ff03107812 */ /* 0x000fc400078ec0ff */
[----:B------:R-:W-:Y:S02]  /*1d30*/  IADD3 R15, R4, -0x1, RZ ;  /* 0xffffffff040f7810 */ /* 0x000fe40007ffe0ff */
[----:B------:R-:W-:Y:S02]  /*1d40*/  IADD3 R17, R16, -0x1, RZ ;  /* 0xffffffff10117810 */ /* 0x000fe40007ffe0ff */
[----:B------:R-:W-:-:S04]  /*1d50*/  ISETP.GT.U32.AND P1, PT, R15, 0xfd, PT ;  /* 0x000000fd0f00780c */ /* 0x000fc80003f24070 */
[----:B------:R-:W-:-:S13]  /*1d60*/  ISETP.GT.U32.OR P1, PT, R17, 0xfd, P1 ;  /* 0x000000fd1100780c */ /* 0x000fda0000f24470 */
[----:B------:R-:W-:Y:S01]  /*1d70*/  @!P1 IMAD.MOV.U32 R3, RZ, RZ, RZ ;  /* 0x000000ffff039224 */ /* 0x000fe200078e00ff */
        /* <DEDUP_REMOVED lines=24> */
.L_x_361:
[----:B------:R-:W-:Y:S01]  /*1f00*/  LEA R2, R4, 0xc0800000, 0x17 ;  /* 0xc080000004027811 */ /* 0x000fe200078eb8ff */
[----:B------:R-:W-:Y:S01]  /*1f10*/  BSSY B4, `(.L_x_366) ;  /* 0x0000036000047945 */ /* 0x000fe20003800000 */
[----:B------:R-:W-:-:S03]  /*1f20*/  IADD3 R5, R16, -0x7f, RZ ;  /* 0xffffff8110057810 */ /* 0x000fc60007ffe0ff */
[----:B------:R-:W-:Y:S02]  /*1f30*/  IMAD.IADD R7, R7, 0x1, -R2 ;  /* 0x0000000107077824 */ /* 0x000fe400078e0a02 */
[----:B------:R-:W-:Y:S02]  /*1f40*/  IMAD R6, R5, -0x800000, R6 ;  /* 0xff80000005067824 */ /* 0x000fe400078e0206 */
[----:B------:R-:W0:Y:S01]  /*1f50*/  MUFU.RCP R2, R7 ;  /* 0x0000000700027308 */ /* 0x000e220000001000 */
[----:B------:R-:W-:-:S04]  /*1f60*/  FADD.FTZ R15, -R7, -RZ ;  /* 0x800000ff070f7221 */ /* 0x000fc80000010100 */
[----:B0-----:R-:W-:-:S04]  /*1f70*/  FFMA R17, R2, R15, 1 ;  /* 0x3f80000002117423 */ /* 0x001fc8000000000f */
[----:B------:R-:W-:-:S04]  /*1f80*/  FFMA R19, R2, R17, R2 ;  /* 0x0000001102137223 */ /* 0x000fc80000000002 */
[----:B------:R-:W-:-:S04]  /*1f90*/  FFMA R2, R6, R19, RZ ;  /* 0x0000001306027223 */ /* 0x000fc800000000ff */
[----:B------:R-:W-:-:S04]  /*1fa0*/  FFMA R17, R15, R2, R6 ;  /* 0x000000020f117223 */ /* 0x000fc80000000006 */
[----:B------:R-:W-:-:S04]  /*1fb0*/  FFMA R16, R19, R17, R2 ;  /* 0x0000001113107223 */ /* 0x000fc80000000002 */
[----:B------:R-:W-:Y:S01]  /*1fc0*/  FFMA R15, R15, R16, R6 ;  /* 0x000000100f0f7223 */ /* 0x000fe20000000006 */
[----:B------:R-:W-:-:S03]  /*1fd0*/  IADD3 R6, R5, 0x7f, -R4 ;  /* 0x0000007f05067810 */ /* 0x000fc60007ffe804 */
[----:B------:R-:W-:Y:S02]  /*1fe0*/  FFMA R2, R19, R15, R16 ;  /* 0x0000000f13027223 */ /* 0x000fe40000000010 */
[----:B------:R-:W-:-:S03]  /*1ff0*/  IMAD.IADD R3, R6, 0x1, R3 ;  /* 0x0000000106037824 */ /* 0x000fc600078e0203 */
        /* <DEDUP_REMOVED lines=14> */
[----:B------:R-:W-:Y:S01]  /*20e0*/  IADD3 R6, R7, 0x20, RZ ;  /* 0x0000002007067810 */ /* 0x000fe20007ffe0ff */
[-CC-:B------:R-:W-:Y:S01]  /*20f0*/  FFMA.RM R4, R19, R15.reuse, R16.reuse ;  /* 0x0000000f13047223 */ /* 0x180fe20000004010 */
[----:B------:R-:W-:Y:S02]  /*2100*/  ISETP.NE.AND P4, PT, R7, RZ, PT ;  /* 0x000000ff0700720c */ /* 0x000fe40003f85270 */
[----:B------:R-:W-:Y:S01]  /*2110*/  LOP3.LUT R5, R3, 0x7fffff, RZ, 0xc0, !PT ;  /* 0x007fffff03057812 */ /* 0x000fe200078ec0ff */
[----:B------:R-:W-:Y:S01]  /*2120*/  FFMA.RP R3, R19, R15, R16 ;  /* 0x0000000f13037223 */ /* 0x000fe20000008010 */
[----:B------:R-:W-:Y:S01]  /*2130*/  ISETP.NE.AND P3, PT, R7, RZ, PT ;  /* 0x000000ff0700720c */ /* 0x000fe20003f65270 */
        /* <DEDUP_REMOVED lines=15> */
.L_x_368:
[----:B------:R-:W-:-:S04]  /*2230*/  LOP3.LUT R2, R2, 0x80000000, RZ, 0xc0, !PT ;  /* 0x8000000002027812 */ /* 0x000fc800078ec0ff */
[----:B------:R-:W-:Y:S01]  /*2240*/  LOP3.LUT R2, R2, 0x7f800000, RZ, 0xfc, !PT ;  /* 0x7f80000002027812 */ /* 0x000fe200078efcff */
[----:B------:R-:W-:Y:S05]  /*2250*/  BRA `(.L_x_369) ;  /* 0x0000001000007947 */ /* 0x000fea0003800000 */
.L_x_367:
[----:B------:R-:W-:-:S02]  /*2260*/  IMAD R2, R3, 0x800000, R2 ;  /* 0x0080000003027824 */ /* 0x000fc400078e0202 */
.L_x_369:
[----:B------:R-:W-:Y:S05]  /*2270*/  BSYNC B4 ;  /* 0x0000000000047941 */ /* 0x000fea0003800000 */
.L_x_366:
[----:B------:R-:W-:Y:S05]  /*2280*/  BRA `(.L_x_370) ;  /* 0x0000008000007947 */ /* 0x000fea0003800000 */
.L_x_365:
[----:B------:R-:W-:-:S04]  /*2290*/  LOP3.LUT R2, R7, 0x80000000, R6, 0x48, !PT ;  /* 0x8000000007027812 */ /* 0x000fc800078e4806 */
[----:B------:R-:W-:Y:S01]  /*22a0*/  LOP3.LUT R2, R2, 0x7f800000, RZ, 0xfc, !PT ;  /* 0x7f80000002027812 */ /* 0x000fe200078efcff */
[----:B------:R-:W-:Y:S05]  /*22b0*/  BRA `(.L_x_370) ;  /* 0x0000005000007947 */ /* 0x000fea0003800000 */
.L_x_364:
[----:B------:R-:W-:Y:S01]  /*22c0*/  LOP3.LUT R2, R7, 0x80000000, R6, 0x48, !PT ;  /* 0x8000000007027812 */ /* 0x000fe200078e4806 */
[----:B------:R-:W-:Y:S05]  /*22d0*/  BRA `(.L_x_370) ;  /* 0x0000003000007947 */ /* 0x000fea0003800000 */
.L_x_363:
[----:B------:R-:W0:Y:S01]  /*22e0*/  MUFU.RSQ R2, -QNAN ;  /* 0xffc0000000027908 */ /* 0x000e220000001400 */
[----:B------:R-:W-:Y:S05]  /*22f0*/  BRA `(.L_x_370) ;  /* 0x0000001000007947 */ /* 0x000fea0003800000 */
.L_x_362:
[----:B------:R-:W-:-:S02]  /*2300*/  FADD.FTZ R2, R5, R2 ;  /* 0x0000000205027221 */ /* 0x000fc40000010000 */
.L_x_370:
[----:B------:R-:W-:Y:S05]  /*2310*/  BSYNC B3 ;  /* 0x0000000000037941 */ /* 0x000fea0003800000 */
.L_x_360:
[----:B0-----:R-:W-:Y:S02]  /*2320*/  IMAD.MOV.U32 R4, RZ, RZ, R2 ;  /* 0x000000ffff047224 */ /* 0x001fe400078e0002 */
[----:B------:R-:W-:Y:S02]  /*2330*/  IMAD.MOV.U32 R2, RZ, RZ, R0 ;  /* 0x000000ffff027224 */ /* 0x000fe400078e0000 */
[----:B------:R-:W-:-:S04]  /*2340*/  IMAD.MOV.U32 R3, RZ, RZ, 0x0 ;  /* 0x00000000ff037424 */ /* 0x000fc800078e00ff */
[----:B------:R-:W-:Y:S05]  /*2350*/  RET.REL.NODEC R2 `(rope) ;  /* 0xffffdca002007950 */ /* 0x000fea0003c3ffff */
.L_x_371:
        /* <DEDUP_REMOVED lines=10> */
.L_x_469:


//--------------------- .text.fused_gate_up_silu  --------------------------
	.section	.text.fused_gate_up_silu,"ax",@progbits
	.sectioninfo	@"SHI_REGISTERS=18"
	.align	128
        .global         fused_gate_up_silu
        .type           fused_gate_up_silu,@function
        .size           fused_gate_up_silu,(.L_x_470 - fused_gate_up_silu)
        .other          fused_gate_up_silu,@"STO_CUDA_ENTRY STV_DEFAULT"
fused_gate_up_silu:
.text.fused_gate_up_silu:
[----:B------:R-:W-:-:S02]  /*0000*/  IMAD.MOV.U32 R1, RZ, RZ, c[0x0][0x28] ;  /* 0x00000a00ff017624 */ /* 0x000fc400078e00ff */
[----:B------:R-:W0:Y:S04]  /*0010*/  S2R R0, SR_CTAID.X ;  /* 0x0000000000007919 */ /* 0x000e280000002500 */
[----:B------:R-:W0:Y:S02]  /*0020*/  S2R R3, SR_TID.X ;  /* 0x0000000000037919 */ /* 0x000e240000002100 */
[----:B0-----:R-:W-:-:S05]  /*0030*/  IMAD R0, R0, c[0x0][0x0], R3 ;  /* 0x0000000000007a24 */ /* 0x001fca00078e0203 */
[----:B------:R-:W-:-:S13]  /*0040*/  ISETP.GE.U32.AND P0, PT, R0, c[0x0][0x178], PT ;  /* 0x00005e0000007a0c */ /* 0x000fda0003f06070 */
[----:B------:R-:W-:Y:S05]  /*0050*/  @P0 EXIT ;  /* 0x000000000000094d */ /* 0x000fea0003800000 */
[----:B------:R-:W-:-:S02]  /*0060*/  ULDC.64 UR4, c[0x0][0x118] ;  /* 0x0000460000047ab9 */ /* 0x000fc40000000a00 */
.L_x_375:
[----:B------:R-:W-:-:S04]  /*0070*/  IMAD.MOV.U32 R9, RZ, RZ, 0x4 ;  /* 0x00000004ff097424 */ /* 0x000fc800078e00ff */
[----:B0-----:R-:W-:-:S06]  /*0080*/  IMAD.WIDE.U32 R4, R0, R9, c[0x0][0x168] ;  /* 0x00005a0000047625 */ /* 0x001fcc00078e0009 */
[----:B------:R0:W2:Y:S01]  /*0090*/  LDG.E R4, [R4.64] ;  /* 0x0000000404047981 */ /* 0x0000a2000c1e1900 */
[----:B------:R-:W-:Y:S01]  /*00a0*/  HFMA2.MMA R3, -RZ, RZ, 0.96630859375, -0.0022525787353515625 ;  /* 0x3bbb989dff037435 */ /* 0x000fe200000001ff */
[----:B------:R-:W-:Y:S01]  /*00b0*/  IMAD.MOV.U32 R7, RZ, RZ, 0x437c0000 ;  /* 0x437c0000ff077424 */ /* 0x000fe200078e00ff */
[----:B------:R-:W-:Y:S01]  /*00c0*/  MOV R11, c[0x0][0x0] ;  /* 0x00000000000b7a02 */ /* 0x000fe20000000f00 */
[----:B------:R-:W-:Y:S01]  /*00d0*/  BSSY B0, `(.L_x_372) ;  /* 0x0000019000007945 */ /* 0x000fe20003800000 */
[----:B0-----:R-:W-:-:S06]  /*00e0*/  IMAD.MOV.U32 R5, RZ, RZ, R0 ;  /* 0x000000ffff057224 */ /* 0x001fcc00078e0000 */
[----:B--2---:R-:W-:-:S04]  /*00f0*/  FFMA.SAT R2, -R4, R3, 0.5 ;  /* 0x3f00000004027423 */ /* 0x004fc80000002103 */
[----:B------:R-:W-:-:S04]  /*0100*/  FFMA.RM R2, R2, R7, 12582913 ;  /* 0x4b40000102027423 */ /* 0x000fc80000004007 */
[C---:B------:R-:W-:Y:S02]  /*0110*/  FADD R3, R2.reuse, -12583039 ;  /* 0xcb40007f02037421 */ /* 0x040fe40000000000 */
[----:B------:R-:W-:Y:S02]  /*0120*/  IMAD.SHL.U32 R2, R2, 0x800000, RZ ;  /* 0x0080000002027824 */ /* 0x000fe400078e00ff */
[----:B------:R-:W-:-:S04]  /*0130*/  FFMA R3, -R4, 1.4426950216293334961, -R3 ;  /* 0x3fb8aa3b04037823 */ /* 0x000fc80000000903 */
[----:B------:R-:W-:-:S04]  /*0140*/  FFMA R6, -R4, 1.925963033500011079e-08, R3 ;  /* 0x32a5706004067823 */ /* 0x000fc80000000103 */
[----:B------:R-:W0:Y:S02]  /*0150*/  MUFU.EX2 R3, R6 ;  /* 0x0000000600037308 */ /* 0x000e240000000800 */
[----:B0-----:R-:W-:Y:S02]  /*0160*/  FFMA R8, R2, R3, 1 ;  /* 0x3f80000002087423 */ /* 0x001fe40000000003 */
[----:B------:R-:W-:-:S03]  /*0170*/  IMAD.WIDE.U32 R2, R0, R9, c[0x0][0x160] ;  /* 0x0000580000027625 */ /* 0x000fc600078e0009 */
[----:B------:R-:W-:Y:S01]  /*0180*/  IADD3 R7, R8, 0x1800000, RZ ;  /* 0x0180000008077810 */ /* 0x000fe20007ffe0ff */
[----:B------:R-:W-:-:S03]  /*0190*/  IMAD R0, R11, c[0x0][0xc], R0 ;  /* 0x000003000b007a24 */ /* 0x000fc600078e0200 */
[----:B------:R-:W-:Y:S02]  /*01a0*/  LOP3.LUT R7, R7, 0x7f800000, RZ, 0xc0, !PT ;  /* 0x7f80000007077812 */ /* 0x000fe400078ec0ff */
[----:B------:R-:W-:Y:S02]  /*01b0*/  ISETP.GE.U32.AND P3, PT, R0, c[0x0][0x178], PT ;  /* 0x00005e0000007a0c */ /* 0x000fe40003f66070 */
[----:B------:R-:W-:-:S13]  /*01c0*/  ISETP.GT.U32.AND P0, PT, R7, 0x1ffffff, PT ;  /* 0x01ffffff0700780c */ /* 0x000fda0003f04070 */
[----:B------:R-:W-:Y:S05]  /*01d0*/  @P0 BRA `(.L_x_373) ;  /* 0x0000004000000947 */ /* 0x000fea0003800000 */
[----:B------:R-:W-:-:S02]  /*01e0*/  MOV R6, 0x200 ;  /* 0x0000020000067802 */ /* 0x000fc40000000f00 */
[----:B------:R-:W-:Y:S05]  /*01f0*/  CALL.REL.NOINC `($fused_gate_up_silu$__cuda_sm20_rcp_rn_f32_slowpath) ;  /* 0x000000f000007944 */ /* 0x000fea0003c00000 */
[----:B-1----:R-:W-:Y:S01]  /*0200*/  IMAD.MOV.U32 R7, RZ, RZ, R8 ;  /* 0x000000ffff077224 */ /* 0x002fe200078e0008 */
[----:B------:R-:W-:Y:S05]  /*0210*/  BRA `(.L_x_374) ;  /* 0x0000004000007947 */ /* 0x000fea0003800000 */
.L_x_373:
[----:B------:R-:W0:Y:S02]  /*0220*/  MUFU.RCP R7, R8 ;  /* 0x0000000800077308 */ /* 0x000e240000001000 */
[----:B0-----:R-:W-:-:S04]  /*0230*/  FFMA R6, R8, R7, -1 ;  /* 0xbf80000008067423 */ /* 0x001fc80000000007 */
[----:B------:R-:W-:-:S04]  /*0240*/  FADD.FTZ R6, -R6, -RZ ;  /* 0x800000ff06067221 */ /* 0x000fc80000010100 */
[----:B------:R-:W-:-:S02]  /*0250*/  FFMA R7, R7, R6, R7 ;  /* 0x0000000607077223 */ /* 0x000fc40000000007 */
.L_x_374:
[----:B------:R-:W-:Y:S05]  /*0260*/  BSYNC B0 ;  /* 0x0000000000007941 */ /* 0x000fea0003800000 */
.L_x_372:
[----:B------:R-:W2:Y:S01]  /*0270*/  LDG.E R2, [R2.64] ;  /* 0x0000000402027981 */ /* 0x000ea2000c1e1900 */
[----:B------:R-:W-:Y:S01]  /*0280*/  FMUL R7, R4, R7 ;  /* 0x0000000704077220 */ /* 0x000fe20000400000 */
[----:B------:R-:W-:-:S10]  /*0290*/  HFMA2.MMA R4, -RZ, RZ, 0, 2.384185791015625e-07 ;  /* 0x00000004ff047435 */ /* 0x000fd400000001ff */
[----:B------:R-:W-:-:S04]  /*02a0*/  IMAD.WIDE.U32 R4, R5, R4, c[0x0][0x170] ;  /* 0x00005c0005047625 */ /* 0x000fc800078e0004 */
[----:B--2---:R-:W-:-:S05]  /*02b0*/  FMUL R7, R7, R2 ;  /* 0x0000000207077220 */ /* 0x004fca0000400000 */
[----:B------:R0:W-:Y:S01]  /*02c0*/  STG.E [R4.64], R7 ;  /* 0x0000000704007986 */ /* 0x0001e2000c101904 */
[----:B------:R-:W-:Y:S05]  /*02d0*/  @!P3 BRA `(.L_x_375) ;  /* 0xfffffd900000b947 */ /* 0x000fea000383ffff */
[----:B------:R-:W-:Y:S05]  /*02e0*/  EXIT ;  /* 0x000000000000794d */ /* 0x000fea0003800000 */
        .weak           $fused_gate_up_silu$__cuda_sm20_rcp_rn_f32_slowpath
        .type           $fused_gate_up_silu$__cuda_sm20_rcp_rn_f32_slowpath,@function
        .size           $fused_gate_up_silu$__cuda_sm20_rcp_rn_f32_slowpath,(.L_x_470 - $fused_gate_up_silu$__cuda_sm20_rcp_rn_f32_slowpath)
$fused_gate_up_silu$__cuda_sm20_rcp_rn_f32_slowpath:
[----:B------:R-:W-:Y:S01]  /*02f0*/  IMAD.SHL.U32 R7, R8, 0x2, RZ ;  /* 0x0000000208077824 */ /* 0x000fe200078e00ff */
[----:B------:R-:W-:Y:S04]  /*0300*/  BSSY B1, `(.L_x_376) ;  /* 0x0000031000017945 */ /* 0x000fe80003800000 */
[----:B------:R-:W-:Y:S02]  /*0310*/  SHF.R.U32.HI R13, RZ, 0x18, R7 ;  /* 0x00000018ff0d7819 */ /* 0x000fe40000011607 */
[----:B------:R-:W-:Y:S02]  /*0320*/  MOV R7, R8 ;  /* 0x0000000800077202 */ /* 0x000fe40000000f00 */
        /* <DEDUP_REMOVED lines=12> */
.L_x_377:
[----:B------:R-:W-:-:S04]  /*03f0*/  IADD3 R15, R13, -0xfd, RZ ;  /* 0xffffff030d0f7810 */ /* 0x000fc80007ffe0ff */
[----:B------:R-:W-:-:S13]  /*0400*/  ISETP.GT.U32.AND P0, PT, R15, 0x1, PT ;  /* 0x000000010f00780c */ /* 0x000fda0003f04070 */
[----:B------:R-:W-:Y:S05]  /*0410*/  @P0 BRA `(.L_x_379) ;  /* 0x000001e000000947 */ /* 0x000fea0003800000 */
[----:B------:R-:W-:Y:S01]  /*0420*/  LOP3.LUT R14, R7, 0x7fffff, RZ, 0xc0, !PT ;  /* 0x007fffff070e7812 */ /* 0x000fe200078ec0ff */
[----:B------:R-:W-:-:S03]  /*0430*/  HFMA2.MMA R12, -RZ, RZ, 0, 1.78813934326171875e-07 ;  /* 0x00000003ff0c7435 */ /* 0x000fc600000001ff */
[----:B------:R-:W-:-:S04]  /*0440*/  LOP3.LUT R8, R14, 0x3f800000, RZ, 0xfc, !PT ;  /* 0x3f8000000e087812 */ /* 0x000fc800078efcff */
[----:B------:R-:W0:Y:S03]  /*0450*/  MUFU.RCP R9, R8 ;  /* 0x0000000800097308 */ /* 0x000e260000001000 */
[----:B------:R-:W-:Y:S01]  /*0460*/  SHF.L.U32 R12, R12, R15, RZ ;  /* 0x0000000f0c0c7219 */ /* 0x000fe200000006ff */
        /* <DEDUP_REMOVED lines=8> */
[----:B------:R-:W-:-:S03]  /*04f0*/  LOP3.LUT R12, R12, R9, RZ, 0xc0, !PT ;  /* 0x000000090c0c7212 */ /* 0x000fc600078ec0ff */
[----:B------:R-:W-:Y:S01]  /*0500*/  IMAD.MOV R10, RZ, RZ, -R10 ;  /* 0x000000ffff0a7224 */ /* 0x000fe200078e0a0a */
[----:B------:R-:W-:-:S04]  /*0510*/  SHF.R.U32.HI R12, RZ, R15, R12 ;  /* 0x0000000fff0c7219 */ /* 0x000fc8000001160c */
[----:B------:R-:W-:Y:S02]  /*0520*/  LOP3.LUT P1, RZ, R10, R15, R9, 0xf8, !PT ;  /* 0x0000000f0aff7212 */ /* 0x000fe4000782f809 */
[C---:B------:R-:W-:Y:S02]  /*0530*/  LOP3.LUT P0, RZ, R12.reuse, 0x1, RZ, 0xc0, !PT ;  /* 0x000000010cff7812 */ /* 0x040fe4000780c0ff */
[----:B------:R-:W-:-:S04]  /*0540*/  LOP3.LUT P2, RZ, R12, 0x2, RZ, 0xc0, !PT ;  /* 0x000000020cff7812 */ /* 0x000fc8000784c0ff */
[----:B------:R-:W-:Y:S02]  /*0550*/  PLOP3.LUT P0, PT, P0, P1, P2, 0xe0, 0x0 ;  /* 0x000000000000781c */ /* 0x000fe40000703c20 */
[----:B------:R-:W-:Y:S02]  /*0560*/  ISETP.NE.U32.AND P1, PT, R14, RZ, PT ;  /* 0x000000ff0e00720c */ /* 0x000fe40003f25070 */
[----:B------:R-:W-:-:S04]  /*0570*/  SEL R8, RZ, 0x1, !P0 ;  /* 0x00000001ff087807 */ /* 0x000fc80004000000 */
[----:B------:R-:W-:-:S04]  /*0580*/  IADD3 R8, -R8, RZ, RZ ;  /* 0x000000ff08087210 */ /* 0x000fc80007ffe1ff */
[----:B------:R-:W-:Y:S02]  /*0590*/  ISETP.GE.AND P0, PT, R8, RZ, PT ;  /* 0x000000ff0800720c */ /* 0x000fe40003f06270 */
[----:B------:R-:W-:-:S04]  /*05a0*/  IADD3 R8, R13, -0xfc, RZ ;  /* 0xffffff040d087810 */ /* 0x000fc80007ffe0ff */
[----:B------:R-:W-:-:S07]  /*05b0*/  SHF.R.U32.HI R8, RZ, R8, R9 ;  /* 0x00000008ff087219 */ /* 0x000fce0000011609 */
[----:B------:R-:W-:-:S05]  /*05c0*/  @!P0 IADD3 R8, R8, 0x1, RZ ;  /* 0x0000000108088810 */ /* 0x000fca0007ffe0ff */
[----:B------:R-:W-:-:S05]  /*05d0*/  @!P1 IMAD.SHL.U32 R8, R8, 0x2, RZ ;  /* 0x0000000208089824 */ /* 0x000fca00078e00ff */
[----:B------:R-:W-:Y:S01]  /*05e0*/  LOP3.LUT R8, R8, 0x80000000, R7, 0xf8, !PT ;  /* 0x8000000008087812 */ /* 0x000fe200078ef807 */
[----:B------:R-:W-:Y:S05]  /*05f0*/  BRA `(.L_x_378) ;  /* 0x0000001000007947 */ /* 0x000fea0003800000 */
.L_x_379:
[----:B------:R0:W1:Y:S02]  /*0600*/  MUFU.RCP R8, R7 ;  /* 0x0000000700087308 */ /* 0x0000640000001000 */
.L_x_378:
[----:B------:R-:W-:Y:S05]  /*0610*/  BSYNC B1 ;  /* 0x0000000000017941 */ /* 0x000fea0003800000 */
.L_x_376:
[----:B0-----:R-:W-:-:S04]  /*0620*/  MOV R7, 0x0 ;  /* 0x0000000000077802 */ /* 0x001fc80000000f00 */
[----:B------:R-:W-:Y:S05]  /*0630*/  RET.REL.NODEC R6 `(fused_gate_up_silu) ;  /* 0xfffff9c006007950 */ /* 0x000fea0003c3ffff */
.L_x_380:
        /* <DEDUP_REMOVED lines=12> */
.L_x_470:


//--------------------- .text.silu                --------------------------
	.section	.text.silu,"ax",@progbits
	.sectioninfo	@"SHI_REGISTERS=16"
	.align	128
        .global         silu
        .type           silu,@function
        .size           silu,(.L_x_471 - silu)
        .other          silu,@"STO_CUDA_ENTRY STV_DEFAULT"
silu:
.text.silu:
[----:B------:R-:W-:-:S02]  /*0000*/  IMAD.MOV.U32 R1, RZ, RZ, c[0x0][0x28] ;  /* 0x00000a00ff017624 */ /* 0x000fc400078e00ff */
[----:B------:R-:W0:Y:S04]  /*0010*/  S2R R0, SR_CTAID.X ;  /* 0x0000000000007919 */ /* 0x000e280000002500 */
[----:B------:R-:W0:Y:S02]  /*0020*/  S2R R3, SR_TID.X ;  /* 0x0000000000037919 */ /* 0x000e240000002100 */
[----:B0-----:R-:W-:-:S05]  /*0030*/  IMAD R0, R0, c[0x0][0x0], R3 ;  /* 0x0000000000007a24 */ /* 0x001fca00078e0203 */
[----:B------:R-:W-:-:S13]  /*0040*/  ISETP.GE.U32.AND P0, PT, R0, c[0x0][0x170], PT ;  /* 0x00005c0000007a0c */ /* 0x000fda0003f06070 */
[----:B------:R-:W-:Y:S05]  /*0050*/  @P0 EXIT ;  /* 0x000000000000094d */ /* 0x000fea0003800000 */
[----:B------:R-:W-:-:S02]  /*0060*/  ULDC.64 UR4, c[0x0][0x118] ;  /* 0x0000460000047ab9 */ /* 0x000fc40000000a00 */
.L_x_384:
[----:B0-----:R-:W-:-:S04]  /*0070*/  IMAD.MOV.U32 R3, RZ, RZ, 0x4 ;  /* 0x00000004ff037424 */ /* 0x001fc800078e00ff */
[----:B------:R-:W-:-:S06]  /*0080*/  IMAD.WIDE.U32 R2, R0, R3, c[0x0][0x160] ;  /* 0x0000580000027625 */ /* 0x000fcc00078e0003 */
[----:B------:R0:W2:Y:S01]  /*0090*/  LDG.E R2, [R2.64] ;  /* 0x0000000402027981 */ /* 0x0000a2000c1e1900 */
[----:B------:R-:W-:Y:S01]  /*00a0*/  HFMA2.MMA R5, -RZ, RZ, 0.96630859375, -0.0022525787353515625 ;  /* 0x3bbb989dff057435 */ /* 0x000fe200000001ff */
[----:B------:R-:W-:Y:S01]  /*00b0*/  IMAD.MOV.U32 R7, RZ, RZ, 0x437c0000 ;  /* 0x437c0000ff077424 */ /* 0x000fe200078e00ff */
[----:B------:R-:W-:Y:S01]  /*00c0*/  BSSY B0, `(.L_x_381) ;  /* 0x0000019000007945 */ /* 0x000fe20003800000 */
[----:B0-----:R-:W-:-:S07]  /*00d0*/  IMAD.MOV.U32 R3, RZ, RZ, R0 ;  /* 0x000000ffff037224 */ /* 0x001fce00078e0000 */
[----:B--2---:R-:W-:-:S04]  /*00e0*/  FFMA.SAT R4, -R2, R5, 0.5 ;  /* 0x3f00000002047423 */ /* 0x004fc80000002105 */
[----:B------:R-:W-:Y:S01]  /*00f0*/  FFMA.RM R4, R4, R7, 12582913 ;  /* 0x4b40000104047423 */ /* 0x000fe20000004007 */
[----:B------:R-:W-:-:S03]  /*0100*/  MOV R7, c[0x0][0x0] ;  /* 0x0000000000077a02 */ /* 0x000fc60000000f00 */
[C---:B------:R-:W-:Y:S02]  /*0110*/  FADD R5, R4.reuse, -12583039 ;  /* 0xcb40007f04057421 */ /* 0x040fe40000000000 */
[----:B------:R-:W-:Y:S02]  /*0120*/  IMAD.SHL.U32 R4, R4, 0x800000, RZ ;  /* 0x0080000004047824 */ /* 0x000fe400078e00ff */
[C---:B------:R-:W-:Y:S02]  /*0130*/  FFMA R5, -R2.reuse, 1.4426950216293334961, -R5 ;  /* 0x3fb8aa3b02057823 */ /* 0x040fe40000000905 */
[----:B------:R-:W-:Y:S02]  /*0140*/  IMAD R0, R7, c[0x0][0xc], R0 ;  /* 0x0000030007007a24 */ /* 0x000fe400078e0200 */
[----:B------:R-:W-:-:S03]  /*0150*/  FFMA R5, -R2, 1.925963033500011079e-08, R5 ;  /* 0x32a5706002057823 */ /* 0x000fc60000000105 */
[----:B------:R-:W-:-:S03]  /*0160*/  ISETP.GE.U32.AND P3, PT, R0, c[0x0][0x170], PT ;  /* 0x00005c0000007a0c */ /* 0x000fc60003f66070 */
[----:B------:R-:W0:Y:S02]  /*0170*/  MUFU.EX2 R5, R5 ;  /* 0x0000000500057308 */ /* 0x000e240000000800 */
[----:B0-----:R-:W-:-:S05]  /*0180*/  FFMA R6, R4, R5, 1 ;  /* 0x3f80000004067423 */ /* 0x001fca0000000005 */
[----:B------:R-:W-:-:S04]  /*0190*/  IADD3 R4, R6, 0x1800000, RZ ;  /* 0x0180000006047810 */ /* 0x000fc80007ffe0ff */
[----:B------:R-:W-:-:S04]  /*01a0*/  LOP3.LUT R4, R4, 0x7f800000, RZ, 0xc0, !PT ;  /* 0x7f80000004047812 */ /* 0x000fc800078ec0ff */
[----:B------:R-:W-:-:S13]  /*01b0*/  ISETP.GT.U32.AND P0, PT, R4, 0x1ffffff, PT ;  /* 0x01ffffff0400780c */ /* 0x000fda0003f04070 */
[----:B------:R-:W-:Y:S05]  /*01c0*/  @P0 BRA `(.L_x_382) ;  /* 0x0000004000000947 */ /* 0x000fea0003800000 */
[----:B------:R-:W-:-:S02]  /*01d0*/  MOV R4, 0x1f0 ;  /* 0x000001f000047802 */ /* 0x000fc40000000f00 */
[----:B------:R-:W-:Y:S05]  /*01e0*/  CALL.REL.NOINC `($silu$__cuda_sm20_rcp_rn_f32_slowpath) ;  /* 0x000000d000007944 */ /* 0x000fea0003c00000 */
[----:B-1----:R-:W-:Y:S01]  /*01f0*/  IMAD.MOV.U32 R5, RZ, RZ, R6 ;  /* 0x000000ffff057224 */ /* 0x002fe200078e0006 */
[----:B------:R-:W-:Y:S05]  /*0200*/  BRA `(.L_x_383) ;  /* 0x0000004000007947 */ /* 0x000fea0003800000 */
.L_x_382:
[----:B------:R-:W0:Y:S02]  /*0210*/  MUFU.RCP R5, R6 ;  /* 0x0000000600057308 */ /* 0x000e240000001000 */
[----:B0-----:R-:W-:-:S04]  /*0220*/  FFMA R4, R6, R5, -1 ;  /* 0xbf80000006047423 */ /* 0x001fc80000000005 */
[----:B------:R-:W-:-:S04]  /*0230*/  FADD.FTZ R4, -R4, -RZ ;  /* 0x800000ff04047221 */ /* 0x000fc80000010100 */
[----:B------:R-:W-:-:S02]  /*0240*/  FFMA R5, R5, R4, R5 ;  /* 0x0000000405057223 */ /* 0x000fc40000000005 */
.L_x_383:
[----:B------:R-:W-:Y:S05]  /*0250*/  BSYNC B0 ;  /* 0x0000000000007941 */ /* 0x000fea0003800000 */
.L_x_381:
[----:B------:R-:W-:Y:S01]  /*0260*/  HFMA2.MMA R4, -RZ, RZ, 0, 2.384185791015625e-07 ;  /* 0x00000004ff047435 */ /* 0x000fe200000001ff */
[----:B------:R-:W-:-:S09]  /*0270*/  FMUL R5, R2, R5 ;  /* 0x0000000502057220 */ /* 0x000fd20000400000 */
[----:B------:R-:W-:-:S05]  /*0280*/  IMAD.WIDE.U32 R2, R3, R4, c[0x0][0x168] ;  /* 0x00005a0003027625 */ /* 0x000fca00078e0004 */
[----:B------:R0:W-:Y:S01]  /*0290*/  STG.E [R2.64], R5 ;  /* 0x0000000502007986 */ /* 0x0001e2000c101904 */
[----:B------:R-:W-:Y:S05]  /*02a0*/  @!P3 BRA `(.L_x_384) ;  /* 0xfffffdc00000b947 */ /* 0x000fea000383ffff */
[----:B------:R-:W-:Y:S05]  /*02b0*/  EXIT ;  /* 0x000000000000794d */ /* 0x000fea0003800000 */
        .weak           $silu$__cuda_sm20_rcp_rn_f32_slowpath
        .type           $silu$__cuda_sm20_rcp_rn_f32_slowpath,@function
        .size           $silu$__cuda_sm20_rcp_rn_f32_slowpath,(.L_x_471 - $silu$__cuda_sm20_rcp_rn_f32_slowpath)
$silu$__cuda_sm20_rcp_rn_f32_slowpath:
[----:B------:R-:W-:Y:S01]  /*02c0*/  IMAD.SHL.U32 R5, R6, 0x2, RZ ;  /* 0x0000000206057824 */ /* 0x000fe200078e00ff */
[----:B------:R-:W-:Y:S04]  /*02d0*/  BSSY B1, `(.L_x_385) ;  /* 0x0000031000017945 */ /* 0x000fe80003800000 */
[----:B------:R-:W-:Y:S01]  /*02e0*/  SHF.R.U32.HI R11, RZ, 0x18, R5 ;  /* 0x00000018ff0b7819 */ /* 0x000fe20000011605 */
[----:B------:R-:W-:-:S03]  /*02f0*/  IMAD.MOV.U32 R5, RZ, RZ, R6 ;  /* 0x000000ffff057224 */ /* 0x000fc600078e0006 */
[----:B------:R-:W-:-:S13]  /*0300*/  ISETP.NE.U32.AND P0, PT, R11, RZ, PT ;  /* 0x000000ff0b00720c */ /* 0x000fda0003f05070 */
[----:B------:R-:W-:Y:S05]  /*0310*/  @P0 BRA `(.L_x_386) ;  /* 0x000000a000000947 */ /* 0x000fea0003800000 */
[----:B------:R-:W-:-:S04]  /*0320*/  SHF.L.U32 R6, R5, 0x1, RZ ;  /* 0x0000000105067819 */ /* 0x000fc800000006ff */
        /* <DEDUP_REMOVED lines=9> */
.L_x_386:
        /* <DEDUP_REMOVED lines=33> */
.L_x_388:
[----:B------:R0:W1:Y:S02]  /*05d0*/  MUFU.RCP R6, R5 ;  /* 0x0000000500067308 */ /* 0x0000640000001000 */
.L_x_387:
[----:B------:R-:W-:Y:S05]  /*05e0*/  BSYNC B1 ;  /* 0x0000000000017941 */ /* 0x000fea0003800000 */
.L_x_385:
[----:B0-----:R-:W-:-:S04]  /*05f0*/  MOV R5, 0x0 ;  /* 0x0000000000057802 */ /* 0x001fc80000000f00 */
[----:B------:R-:W-:Y:S05]  /*0600*/  RET.REL.NODEC R4 `(silu) ;  /* 0xfffff9f004007950 */ /* 0x000fea0003c3ffff */
.L_x_389:
        /* <DEDUP_REMOVED lines=15> */
.L_x_471:


//--------------------- .text.rms_norm            --------------------------
	.section	.text.rms_norm,"ax",@progbits
	.sectioninfo	@"SHI_REGISTERS=30"
	.align	128
        .global         rms_norm
        .type           rms_norm,@function
        .size           rms_norm,(.L_x_472 - rms_norm)
        .other          rms_norm,@"STO_CUDA_ENTRY STV_DEFAULT"
rms_norm:
.text.rms_norm:
[----:B------:R-:W-:-:S02]  /*0000*/  IMAD.MOV.U32 R1, RZ, RZ, c[0x0][0x28] ;  /* 0x00000a00ff017624 */ /* 0x000fc400078e00ff */
[----:B------:R-:W0:Y:S04]  /*0010*/  S2R R0, SR_CTAID.X ;  /* 0x0000000000007919 */ /* 0x000e280000002500 */
[----:B------:R-:W0:Y:S02]  /*0020*/  S2R R3, SR_TID.X ;  /* 0x0000000000037919 */ /* 0x000e240000002100 */
[----:B0-----:R-:W-:-:S05]  /*0030*/  IMAD R0, R0, c[0x0][0x0], R3 ;  /* 0x0000000000007a24 */ /* 0x001fca00078e0203 */
[----:B------:R-:W-:-:S04]  /*0040*/  ISETP.GE.U32.AND P0, PT, R0, c[0x0][0x184], PT ;  /* 0x0000610000007a0c */ /* 0x000fc80003f06070 */
[----:B------:R-:W-:-:S13]  /*0050*/  ISETP.EQ.OR P0, PT, RZ, c[0x0][0x178], P0 ;  /* 0x00005e00ff007a0c */ /* 0x000fda0000702670 */
[----:B------:R-:W-:Y:S05]  /*0060*/  @P0 EXIT ;  /* 0x000000000000094d */ /* 0x000fea0003800000 */
[----:B------:R-:W-:Y:S01]  /*0070*/  IMAD.MOV.U32 R2, RZ, RZ, c[0x0][0x178] ;  /* 0x00005e00ff027624 */ /* 0x000fe200078e00ff */
[----:B------:R-:W-:Y:S01]  /*0080*/  UMOV UR4, URZ ;  /* 0x0000003f00047c82 */ /* 0x000fe20008000000 */
[----:B------:R-:W-:Y:S01]  /*0090*/  IMAD R0, R0, c[0x0][0x17c], RZ ;  /* 0x00005f0000007a24 */ /* 0x000fe200078e02ff */
[----:B------:R-:W-:Y:S01]  /*00a0*/  ULDC.64 UR6, c[0x0][0x118] ;  /* 0x0000460000067ab9 */ /* 0x000fe20000000a00 */
[----:B------:R-:W-:Y:S01]  /*00b0*/  IMAD.MOV.U32 R8, RZ, RZ, RZ ;  /* 0x000000ffff087224 */ /* 0x000fe200078e00ff */
[C---:B------:R-:W-:Y:S02]  /*00c0*/  IADD3 R3, R2.reuse, -0x1, RZ ;  /* 0xffffffff02037810 */ /* 0x040fe40007ffe0ff */
[----:B------:R-:W-:Y:S02]  /*00d0*/  LOP3.LUT R2, R2, 0x3, RZ, 0xc0, !PT ;  /* 0x0000000302027812 */ /* 0x000fe400078ec0ff */
        /* <DEDUP_REMOVED lines=9> */
.L_x_393:
[----:B------:R-:W-:Y:S01]  /*0170*/  IADD3 R5, P1, R0, UR4, RZ ;  /* 0x0000000400057c10 */ /* 0x000fe2000ff3e0ff */
[----:B------:R-:W-:-:S04]  /*0180*/  UIADD3 UR5, UR4, 0x4, URZ ;  /* 0x0000000404057890 */ /* 0x000fc8000fffe03f */
[----:B------:R-:W-:Y:S01]  /*0190*/  IMAD.X R6, RZ, RZ, RZ, P1 ;  /* 0x000000ffff067224 */ /* 0x000fe200008e06ff */
[----:B------:R-:W-:-:S04]  /*01a0*/  LEA R4, P1, R5, c[0x0][0x160], 0x2 ;  /* 0x0000580005047a11 */ /* 0x000fc800078210ff */
[----:B------:R-:W-:Y:S02]  /*01b0*/  LEA.HI.X R5, R5, c[0x0][0x164], R6, 0x2, P1 ;  /* 0x0000590005057a11 */ /* 0x000fe400008f1406 */
[----:B------:R-:W-:-:S03]  /*01c0*/  IADD3 R6, P1, R0, UR5, RZ ;  /* 0x0000000500067c10 */ /* 0x000fc6000ff3e0ff */
[----:B------:R0:W2:Y:S02]  /*01d0*/  LDG.E R25, [R4.64] ;  /* 0x0000000604197981 */ /* 0x0000a4000c1e1900 */
[----:B------:R-:W-:Y:S02]  /*01e0*/  IMAD.X R7, RZ, RZ, RZ, P1 ;  /* 0x000000ffff077224 */ /* 0x000fe400008e06ff */
[----:B------:R0:W3:Y:S01]  /*01f0*/  LDG.E R22, [R4.64+0x4] ;  /* 0x0000040604167981 */ /* 0x0000e2000c1e1900 */
[----:B------:R-:W-:-:S03]  /*0200*/  LEA R26, P1, R6, c[0x0][0x160], 0x2 ;  /* 0x00005800061a7a11 */ /* 0x000fc600078210ff */
[----:B------:R0:W4:Y:S01]  /*0210*/  LDG.E R9, [R4.64+0x8] ;  /* 0x0000080604097981 */ /* 0x000122000c1e1900 */
[----:B------:R-:W-:Y:S01]  /*0220*/  LEA.HI.X R27, R6, c[0x0][0x164], R7, 0x2, P1 ;  /* 0x00005900061b7a11 */ /* 0x000fe200008f1407 */
[----:B------:R-:W-:Y:S02]  /*0230*/  UIADD3 UR5, UR4, 0x8, URZ ;  /* 0x0000000804057890 */ /* 0x000fe4000fffe03f */
[----:B------:R0:W5:Y:S04]  /*0240*/  LDG.E R23, [R4.64+0xc] ;  /* 0x00000c0604177981 */ /* 0x000168000c1e1900 */
[----:B------:R-:W5:Y:S01]  /*0250*/  LDG.E R12, [R26.64] ;  /* 0x000000061a0c7981 */ /* 0x000f62000c1e1900 */
[----:B------:R-:W-:-:S03]  /*0260*/  IADD3 R7, P1, R0, UR5, RZ ;  /* 0x0000000500077c10 */ /* 0x000fc6000ff3e0ff */
[----:B------:R-:W5:Y:S02]  /*0270*/  LDG.E R11, [R26.64+0x4] ;  /* 0x000004061a0b7981 */ /* 0x000f64000c1e1900 */
[----:B------:R-:W-:Y:S01]  /*0280*/  IMAD.X R14, RZ, RZ, RZ, P1 ;  /* 0x000000ffff0e7224 */ /* 0x000fe200008e06ff */
[C---:B------:R-:W-:Y:S01]  /*0290*/  LEA R6, P1, R7.reuse, c[0x0][0x160], 0x2 ;  /* 0x0000580007067a11 */ /* 0x040fe200078210ff */
[----:B------:R-:W5:Y:S01]  /*02a0*/  LDG.E R10, [R26.64+0x8] ;  /* 0x000008061a0a7981 */ /* 0x000f62000c1e1900 */
[----:B------:R-:W-:Y:S02]  /*02b0*/  UIADD3 UR5, UR4, 0xc, URZ ;  /* 0x0000000c04057890 */ /* 0x000fe4000fffe03f */
[----:B------:R-:W-:Y:S01]  /*02c0*/  LEA.HI.X R7, R7, c[0x0][0x164], R14, 0x2, P1 ;  /* 0x0000590007077a11 */ /* 0x000fe200008f140e */
[----:B------:R-:W5:Y:S03]  /*02d0*/  LDG.E R16, [R26.64+0xc] ;  /* 0x00000c061a107981 */ /* 0x000f66000c1e1900 */
[----:B0-----:R-:W-:Y:S01]  /*02e0*/  IADD3 R5, P1, R0, UR5, RZ ;  /* 0x0000000500057c10 */ /* 0x001fe2000ff3e0ff */
[----:B------:R-:W5:Y:S04]  /*02f0*/  LDG.E R15, [R6.64] ;  /* 0x00000006060f7981 */ /* 0x000f68000c1e1900 */
[----:B------:R-:W5:Y:S01]  /*0300*/  LDG.E R14, [R6.64+0x4] ;  /* 0x00000406060e7981 */ /* 0x000f62000c1e1900 */
[----:B------:R-:W-:Y:S01]  /*0310*/  IMAD.X R18, RZ, RZ, RZ, P1 ;  /* 0x000000ffff127224 */ /* 0x000fe200008e06ff */
[----:B------:R-:W-:-:S02]  /*0320*/  LEA R4, P1, R5, c[0x0][0x160], 0x2 ;  /* 0x0000580005047a11 */ /* 0x000fc400078210ff */
[----:B------:R-:W5:Y:S02]  /*0330*/  LDG.E R13, [R6.64+0x8] ;  /* 0x00000806060d7981 */ /* 0x000f64000c1e1900 */
[----:B------:R-:W-:Y:S02]  /*0340*/  LEA.HI.X R5, R5, c[0x0][0x164], R18, 0x2, P1 ;  /* 0x0000590005057a11 */ /* 0x000fe400008f1412 */
[----:B------:R-:W5:Y:S04]  /*0350*/  LDG.E R20, [R6.64+0xc] ;  /* 0x00000c0606147981 */ /* 0x000f68000c1e1900 */
[----:B------:R-:W5:Y:S04]  /*0360*/  LDG.E R19, [R4.64] ;  /* 0x0000000604137981 */ /* 0x000f68000c1e1900 */
[----:B------:R-:W5:Y:S04]  /*0370*/  LDG.E R18, [R4.64+0x4] ;  /* 0x0000040604127981 */ /* 0x000f68000c1e1900 */
[----:B------:R-:W5:Y:S04]  /*0380*/  LDG.E R17, [R4.64+0x8] ;  /* 0x0000080604117981 */ /* 0x000f68000c1e1900 */
[----:B------:R-:W5:Y:S01]  /*0390*/  LDG.E R21, [R4.64+0xc] ;  /* 0x00000c0604157981 */ /* 0x000f62000c1e1900 */
[----:B------:R-:W-:Y:S01]  /*03a0*/  IADD3 R3, R3, -0x10, RZ ;  /* 0xfffffff003037810 */ /* 0x000fe20007ffe0ff */
[----:B------:R-:W-:-:S03]  /*03b0*/  UIADD3 UR4, UR4, 0x10, URZ ;  /* 0x0000001004047890 */ /* 0x000fc6000fffe03f */
[----:B------:R-:W-:Y:S01]  /*03c0*/  ISETP.GT.AND P1, PT, R3, 0xc, PT ;  /* 0x0000000c0300780c */ /* 0x000fe20003f24270 */
[----:B--2---:R-:W-:-:S04]  /*03d0*/  FFMA R25, R25, R25, R8 ;  /* 0x0000001919197223 */ /* 0x004fc80000000008 */
[----:B---3--:R-:W-:-:S04]  /*03e0*/  FFMA R22, R22, R22, R25 ;  /* 0x0000001616167223 */ /* 0x008fc80000000019 */
[----:B----4-:R-:W-:-:S04]  /*03f0*/  FFMA R22, R9, R9, R22 ;  /* 0x0000000909167223 */ /* 0x010fc80000000016 */
[----:B-----5:R-:W-:-:S04]  /*0400*/  FFMA R23, R23, R23, R22 ;  /* 0x0000001717177223 */ /* 0x020fc80000000016 */
[----:B------:R-:W-:-:S04]  /*0410*/  FFMA R12, R12, R12, R23 ;  /* 0x0000000c0c0c7223 */ /* 0x000fc80000000017 */
        /* <DEDUP_REMOVED lines=10> */
[----:B------:R-:W-:Y:S01]  /*04c0*/  FFMA R8, R21, R21, R18 ;  /* 0x0000001515087223 */ /* 0x000fe20000000012 */
[----:B------:R-:W-:Y:S05]  /*04d0*/  @P1 BRA `(.L_x_393) ;  /* 0xfffffc9000001947 */ /* 0x000fea000383ffff */
.L_x_392:
[----:B------:R-:W-:-:S13]  /*04e0*/  ISETP.GT.AND P1, PT, R3, 0x4, PT ;  /* 0x000000040300780c */ /* 0x000fda0003f24270 */
[----:B------:R-:W-:Y:S05]  /*04f0*/  @!P1 BRA `(.L_x_394) ;  /* 0x000001c000009947 */ /* 0x000fea0003800000 */
[----:B------:R-:W-:Y:S01]  /*0500*/  IADD3 R4, P0, R0, UR4, RZ ;  /* 0x0000000400047c10 */ /* 0x000fe2000ff1e0ff */
[----:B------:R-:W-:-:S04]  /*0510*/  UIADD3 UR5, UR4, 0x4, URZ ;  /* 0x0000000404057890 */ /* 0x000fc8000fffe03f */
[----:B------:R-:W-:Y:S01]  /*0520*/  IMAD.X R5, RZ, RZ, RZ, P0 ;  /* 0x000000ffff057224 */ /* 0x000fe200000e06ff */
[----:B------:R-:W-:-:S04]  /*0530*/  LEA R6, P0, R4, c[0x0][0x160], 0x2 ;  /* 0x0000580004067a11 */ /* 0x000fc800078010ff */
[----:B------:R-:W-:Y:S02]  /*0540*/  LEA.HI.X R7, R4, c[0x0][0x164], R5, 0x2, P0 ;  /* 0x0000590004077a11 */ /* 0x000fe400000f1405 */
[----:B------:R-:W-:-:S03]  /*0550*/  IADD3 R5, P0, R0, UR5, RZ ;  /* 0x0000000500057c10 */ /* 0x000fc6000ff1e0ff */
[----:B------:R-:W2:Y:S02]  /*0560*/  LDG.E R9, [R6.64] ;  /* 0x0000000606097981 */ /* 0x000ea4000c1e1900 */
[----:B------:R-:W-:Y:S02]  /*0570*/  IMAD.X R10, RZ, RZ, RZ, P0 ;  /* 0x000000ffff0a7224 */ /* 0x000fe400000e06ff */
[----:B------:R-:W3:Y:S01]  /*0580*/  LDG.E R11, [R6.64+0x4] ;  /* 0x00000406060b7981 */ /* 0x000ee2000c1e1900 */
[----:B------:R-:W-:-:S03]  /*0590*/  LEA R4, P0, R5, c[0x0][0x160], 0x2 ;  /* 0x0000580005047a11 */ /* 0x000fc600078010ff */
[----:B------:R-:W4:Y:S01]  /*05a0*/  LDG.E R13, [R6.64+0x8] ;  /* 0x00000806060d7981 */ /* 0x000f22000c1e1900 */
[----:B------:R-:W-:-:S03]  /*05b0*/  LEA.HI.X R5, R5, c[0x0][0x164], R10, 0x2, P0 ;  /* 0x0000590005057a11 */ /* 0x000fc600000f140a */
[----:B------:R-:W5:Y:S04]  /*05c0*/  LDG.E R15, [R6.64+0xc] ;  /* 0x00000c06060f7981 */ /* 0x000f68000c1e1900 */
[----:B------:R-:W5:Y:S04]  /*05d0*/  LDG.E R17, [R4.64] ;  /* 0x0000000604117981 */ /* 0x000f68000c1e1900 */
[----:B------:R-:W5:Y:S04]  /*05e0*/  LDG.E R19, [R4.64+0x4] ;  /* 0x0000040604137981 */ /* 0x000f68000c1e1900 */
[----:B------:R-:W5:Y:S04]  /*05f0*/  LDG.E R21, [R4.64+0x8] ;  /* 0x0000080604157981 */ /* 0x000f68000c1e1900 */
[----:B------:R-:W5:Y:S01]  /*0600*/  LDG.E R23, [R4.64+0xc] ;  /* 0x00000c0604177981 */ /* 0x000f62000c1e1900 */
[----:B------:R-:W-:Y:S01]  /*0610*/  PLOP3.LUT P0, PT, PT, PT, PT, 0x8, 0x0 ;  /* 0x000000000000781c */ /* 0x000fe20003f0e170 */
[----:B------:R-:W-:Y:S01]  /*0620*/  UIADD3 UR4, UR4, 0x8, URZ ;  /* 0x0000000804047890 */ /* 0x000fe2000fffe03f */
[----:B------:R-:W-:Y:S01]  /*0630*/  IADD3 R3, R3, -0x8, RZ ;  /* 0xfffffff803037810 */ /* 0x000fe20007ffe0ff */
[----:B--2---:R-:W-:-:S04]  /*0640*/  FFMA R8, R9, R9, R8 ;  /* 0x0000000909087223 */ /* 0x004fc80000000008 */
[----:B---3--:R-:W-:-:S04]  /*0650*/  FFMA R8, R11, R11, R8 ;  /* 0x0000000b0b087223 */ /* 0x008fc80000000008 */
[----:B----4-:R-:W-:-:S04]  /*0660*/  FFMA R8, R13, R13, R8 ;  /* 0x0000000d0d087223 */ /* 0x010fc80000000008 */
[----:B-----5:R-:W-:-:S04]  /*0670*/  FFMA R8, R15, R15, R8 ;  /* 0x0000000f0f087223 */ /* 0x020fc80000000008 */
[----:B------:R-:W-:-:S04]  /*0680*/  FFMA R8, R17, R17, R8 ;  /* 0x0000001111087223 */ /* 0x000fc80000000008 */
[----:B------:R-:W-:-:S04]  /*0690*/  FFMA R8, R19, R19, R8 ;  /* 0x0000001313087223 */ /* 0x000fc80000000008 */
[----:B------:R-:W-:-:S04]  /*06a0*/  FFMA R8, R21, R21, R8 ;  /* 0x0000001515087223 */ /* 0x000fc80000000008 */
[----:B------:R-:W-:-:S02]  /*06b0*/  FFMA R8, R23, R23, R8 ;  /* 0x0000001717087223 */ /* 0x000fc40000000008 */
.L_x_394:
[----:B------:R-:W-:-:S13]  /*06c0*/  ISETP.NE.OR P0, PT, R3, RZ, P0 ;  /* 0x000000ff0300720c */ /* 0x000fda0000705670 */
[----:B------:R-:W-:Y:S05]  /*06d0*/  @!P0 BRA `(.L_x_390) ;  /* 0x0000010000008947 */ /* 0x000fea0003800000 */
.L_x_391:
[----:B------:R-:W-:-:S05]  /*06e0*/  IADD3 R5, P0, R0, UR4, RZ ;  /* 0x0000000400057c10 */ /* 0x000fca000ff1e0ff */
[----:B------:R-:W-:Y:S01]  /*06f0*/  IMAD.X R6, RZ, RZ, RZ, P0 ;  /* 0x000000ffff067224 */ /* 0x000fe200000e06ff */
[----:B------:R-:W-:-:S04]  /*0700*/  LEA R4, P0, R5, c[0x0][0x160], 0x2 ;  /* 0x0000580005047a11 */ /* 0x000fc800078010ff */
[----:B------:R-:W-:-:S05]  /*0710*/  LEA.HI.X R5, R5, c[0x0][0x164], R6, 0x2, P0 ;  /* 0x0000590005057a11 */ /* 0x000fca00000f1406 */
[----:B------:R-:W2:Y:S04]  /*0720*/  LDG.E R7, [R4.64] ;  /* 0x0000000604077981 */ /* 0x000ea8000c1e1900 */
[----:B------:R-:W3:Y:S04]  /*0730*/  LDG.E R6, [R4.64+0x4] ;  /* 0x0000040604067981 */ /* 0x000ee8000c1e1900 */
[----:B------:R-:W4:Y:S04]  /*0740*/  LDG.E R10, [R4.64+0x8] ;  /* 0x00000806040a7981 */ /* 0x000f28000c1e1900 */
        /* <DEDUP_REMOVED lines=8> */
[----:B------:R-:W-:Y:S05]  /*07d0*/  @P0 BRA `(.L_x_391) ;  /* 0xffffff0000000947 */ /* 0x000fea000383ffff */
.L_x_390:
[----:B------:R-:W0:Y:S01]  /*07e0*/  I2F.U32 R7, c[0x0][0x178] ;  /* 0x00005e0000077b06 */ /* 0x000e220000201000 */
[----:B------:R-:W-:-:S07]  /*07f0*/  ISETP.NE.AND P1, PT, R2, RZ, PT ;  /* 0x000000ff0200720c */ /* 0x000fce0003f25270 */
[----:B0-----:R-:W0:Y:S02]  /*0800*/  MUFU.RCP R4, R7 ;  /* 0x0000000700047308 */ /* 0x001e240000001000 */
[----:B0-----:R-:W-:-:S04]  /*0810*/  FFMA R3, -R7, R4, 1 ;  /* 0x3f80000007037423 */ /* 0x001fc80000000104 */
[----:B------:R-:W-:Y:S01]  /*0820*/  FFMA R9, R4, R3, R4 ;  /* 0x0000000304097223 */ /* 0x000fe20000000004 */
[----:B------:R-:W-:Y:S05]  /*0830*/  @!P1 BRA `(.L_x_395) ;  /* 0x000000d000009947 */ /* 0x000fea0003800000 */
[----:B------:R-:W-:Y:S01]  /*0840*/  IADD3 R11, P0, R0, UR4, RZ ;  /* 0x00000004000b7c10 */ /* 0x000fe2000ff1e0ff */
[----:B------:R-:W-:-:S03]  /*0850*/  IMAD.MOV.U32 R3, RZ, RZ, R2 ;  /* 0x000000ffff037224 */ /* 0x000fc600078e0002 */
[----:B------:R-:W-:Y:S01]  /*0860*/  LEA R4, P3, R11, c[0x0][0x160], 0x2 ;  /* 0x000058000b047a11 */ /* 0x000fe200078610ff */
[----:B------:R-:W-:-:S05]  /*0870*/  IMAD.X R6, RZ, RZ, RZ, P0 ;  /* 0x000000ffff067224 */ /* 0x000fca00000e06ff */
[----:B------:R-:W-:-:S05]  /*0880*/  LEA.HI.X R11, R11, c[0x0][0x164], R6, 0x2, P3 ;  /* 0x000059000b0b7a11 */ /* 0x000fca00018f1406 */
.L_x_396:
[----:B------:R-:W-:-:S06]  /*0890*/  IMAD.MOV.U32 R5, RZ, RZ, R11 ;  /* 0x000000ffff057224 */ /* 0x000fcc00078e000b */
[----:B------:R0:W2:Y:S01]  /*08a0*/  LDG.E R5, [R4.64] ;  /* 0x0000000604057981 */ /* 0x0000a2000c1e1900 */
[----:B------:R-:W-:-:S04]  /*08b0*/  IADD3 R3, R3, -0x1, RZ ;  /* 0xffffffff03037810 */ /* 0x000fc80007ffe0ff */
[----:B------:R-:W-:Y:S02]  /*08c0*/  ISETP.NE.AND P0, PT, R3, RZ, PT ;  /* 0x000000ff0300720c */ /* 0x000fe40003f05270 */
[----:B0-----:R-:W-:-:S05]  /*08d0*/  IADD3 R4, P3, R4, 0x4, RZ ;  /* 0x0000000404047810 */ /* 0x001fca0007f7e0ff */
[----:B------:R-:W-:Y:S02]  /*08e0*/  IMAD.X R11, RZ, RZ, R11, P3 ;  /* 0x000000ffff0b7224 */ /* 0x000fe400018e060b */
[----:B--2---:R-:W-:-:S04]  /*08f0*/  FFMA R8, R5, R5, R8 ;  /* 0x0000000505087223 */ /* 0x004fc80000000008 */
[----:B------:R-:W-:Y:S05]  /*0900*/  @P0 BRA `(.L_x_396) ;  /* 0xffffff8000000947 */ /* 0x000fea000383ffff */
.L_x_395:
[----:B------:R-:W0:Y:S01]  /*0910*/  FCHK P0, R8, R7 ;  /* 0x0000000708007302 */ /* 0x000e220000000000 */
[----:B------:R-:W-:Y:S01]  /*0920*/  FFMA R4, R9, R8, RZ ;  /* 0x0000000809047223 */ /* 0x000fe200000000ff */
[----:B------:R-:W-:Y:S03]  /*0930*/  BSSY B0, `(.L_x_397) ;  /* 0x0000007000007945 */ /* 0x000fe60003800000 */
[----:B------:R-:W-:-:S04]  /*0940*/  FFMA R3, -R7, R4, R8 ;  /* 0x0000000407037223 */ /* 0x000fc80000000108 */
[----:B------:R-:W-:Y:S01]  /*0950*/  FFMA R3, R9, R3, R4 ;  /* 0x0000000309037223 */ /* 0x000fe20000000004 */
[----:B0-----:R-:W-:Y:S05]  /*0960*/  @!P0 BRA `(.L_x_398) ;  /* 0x0000003000008947 */ /* 0x001fea0003800000 */
[----:B------:R-:W-:Y:S01]  /*0970*/  IMAD.MOV.U32 R10, RZ, RZ, R8 ;  /* 0x000000ffff0a7224 */ /* 0x000fe200078e0008 */
[----:B------:R-:W-:-:S02]  /*0980*/  MOV R4, 0x9a0 ;  /* 0x000009a000047802 */ /* 0x000fc40000000f00 */
[----:B------:R-:W-:Y:S05]  /*0990*/  CALL.REL.NOINC `($rms_norm$__cuda_sm3x_div_rn_noftz_f32_slowpath) ;  /* 0x0000112000007944 */ /* 0x000fea0003c00000 */
.L_x_398:
[----:B------:R-:W-:Y:S05]  /*09a0*/  BSYNC B0 ;  /* 0x0000000000007941 */ /* 0x000fea0003800000 */
.L_x_397:
[----:B0-----:R-:W-:Y:S02]  /*09b0*/  FADD R4, R3, c[0x0][0x180] ;  /* 0x0000600003047621 */ /* 0x001fe40000000000 */
[----:B------:R-:W-:-:S03]  /*09c0*/  IMAD.MOV.U32 R5, RZ, RZ, RZ ;  /* 0x000000ffff057224 */ /* 0x000fc600078e00ff */
[----:B------:R-:W-:-:S13]  /*09d0*/  FSETP.GEU.AND P0, PT, |R4|, 1.175494350822287508e-38, PT ;  /* 0x008000000400780b */ /* 0x000fda0003f0e200 */
[----:B------:R-:W-:-:S04]  /*09e0*/  @!P0 FMUL R4, R4, 16777216 ;  /* 0x4b80000004048820 */ /* 0x000fc80000400000 */
[----:B------:R-:W0:Y:S02]  /*09f0*/  MUFU.RSQ R3, R4 ;  /* 0x0000000400037308 */ /* 0x000e240000001400 */
[----:B0-----:R-:W-:Y:S01]  /*0a00*/  @!P0 FMUL R3, R3, 4096 ;  /* 0x4580000003038820 */ /* 0x001fe20000400000 */
        /* <DEDUP_REMOVED lines=8> */
.L_x_402:
[----:B--2---:R-:W-:-:S05]  /*0a90*/  IADD3 R9, P2, R0, R5, RZ ;  /* 0x0000000500097210 */ /* 0x004fca0007f5e0ff */
[----:B------:R-:W-:Y:S02]  /*0aa0*/  IMAD.X R6, RZ, RZ, RZ, P2 ;  /* 0x000000ffff067224 */ /* 0x000fe400010e06ff */
[----:B------:R-:W-:-:S03]  /*0ab0*/  IMAD.SHL.U32 R8, R9, 0x4, RZ ;  /* 0x0000000409087824 */ /* 0x000fc600078e00ff */
[----:B------:R-:W-:Y:S01]  /*0ac0*/  SHF.L.U64.HI R9, R9, 0x2, R6 ;  /* 0x0000000209097819 */ /* 0x000fe20000010206 */
[----:B------:R-:W-:Y:S01]  /*0ad0*/  IMAD.MOV.U32 R6, RZ, RZ, 0x4 ;  /* 0x00000004ff067424 */ /* 0x000fe200078e00ff */
[----:B------:R-:W-:-:S03]  /*0ae0*/  IADD3 R12, P2, R8, c[0x0][0x160], RZ ;  /* 0x00005800080c7a10 */ /* 0x000fc60007f5e0ff */
[----:B------:R-:W-:Y:S01]  /*0af0*/  IMAD.WIDE.U32 R10, R5, R6, c[0x0][0x168] ;  /* 0x00005a00050a7625 */ /* 0x000fe200078e0006 */
[----:B------:R-:W-:-:S04]  /*0b00*/  IADD3.X R13, R9, c[0x0][0x164], RZ, P2, !PT ;  /* 0x00005900090d7a10 */ /* 0x000fc800017fe4ff */
[----:B------:R-:W2:Y:S04]  /*0b10*/  LDG.E R7, [R10.64] ;  /* 0x000000060a077981 */ /* 0x000ea8000c1e1900 */
[----:B------:R-:W3:Y:S01]  /*0b20*/  LDG.E R14, [R12.64] ;  /* 0x000000060c0e7981 */ /* 0x000ee2000c1e1900 */
[----:B------:R-:W-:-:S04]  /*0b30*/  IADD3 R8, P2, R8, c[0x0][0x170], RZ ;  /* 0x00005c0008087a10 */ /* 0x000fc80007f5e0ff */
[----:B------:R-:W-:Y:S01]  /*0b40*/  IADD3.X R9, R9, c[0x0][0x174], RZ, P2, !PT ;  /* 0x00005d0009097a10 */ /* 0x000fe200017fe4ff */
[----:B---3--:R-:W-:-:S04]  /*0b50*/  FMUL R14, R3, R14 ;  /* 0x0000000e030e7220 */ /* 0x008fc80000400000 */
[----:B--2---:R-:W-:-:S05]  /*0b60*/  FMUL R7, R14, R7 ;  /* 0x000000070e077220 */ /* 0x004fca0000400000 */
[----:B------:R0:W-:Y:S04]  /*0b70*/  STG.E [R8.64], R7 ;  /* 0x0000000708007986 */ /* 0x0001e8000c101906 */
[----:B------:R-:W2:Y:S04]  /*0b80*/  LDG.E R14, [R12.64+0x4] ;  /* 0x000004060c0e7981 */ /* 0x000ea8000c1e1900 */
[----:B------:R-:W3:Y:S01]  /*0b90*/  LDG.E R15, [R10.64+0x4] ;  /* 0x000004060a0f7981 */ /* 0x000ee2000c1e1900 */
[----:B--2---:R-:W-:-:S04]  /*0ba0*/  FMUL R14, R3, R14 ;  /* 0x0000000e030e7220 */ /* 0x004fc80000400000 */
[----:B---3--:R-:W-:-:S05]  /*0bb0*/  FMUL R15, R14, R15 ;  /* 0x0000000f0e0f7220 */ /* 0x008fca0000400000 */
[----:B------:R1:W-:Y:S04]  /*0bc0*/  STG.E [R8.64+0x4], R15 ;  /* 0x0000040f08007986 */ /* 0x0003e8000c101906 */
[----:B------:R-:W2:Y:S04]  /*0bd0*/  LDG.E R14, [R12.64+0x8] ;  /* 0x000008060c0e7981 */ /* 0x000ea8000c1e1900 */
[----:B------:R-:W3:Y:S01]  /*0be0*/  LDG.E R17, [R10.64+0x8] ;  /* 0x000008060a117981 */ /* 0x000ee2000c1e1900 */
[----:B--2---:R-:W-:-:S04]  /*0bf0*/  FMUL R14, R3, R14 ;  /* 0x0000000e030e7220 */ /* 0x004fc80000400000 */
[----:B---3--:R-:W-:-:S05]  /*0c00*/  FMUL R17, R14, R17 ;  /* 0x000000110e117220 */ /* 0x008fca0000400000 */
[----:B------:R2:W-:Y:S04]  /*0c10*/  STG.E [R8.64+0x8], R17 ;  /* 0x0000081108007986 */ /* 0x0005e8000c101906 */
[----:B------:R3:W4:Y:S04]  /*0c20*/  LDG.E R16, [R12.64+0xc] ;  /* 0x00000c060c107981 */ /* 0x000728000c1e1900 */
[----:B0-----:R-:W5:Y:S01]  /*0c30*/  LDG.E R7, [R10.64+0xc] ;  /* 0x00000c060a077981 */ /* 0x001f62000c1e1900 */
[----:B------:R-:W-:-:S04]  /*0c40*/  IADD3 R19, R5, 0x4, RZ ;  /* 0x0000000405137810 */ /* 0x000fc80007ffe0ff */
[----:B------:R-:W-:-:S04]  /*0c50*/  IADD3 R20, P2, R0, R19, RZ ;  /* 0x0000001300147210 */ /* 0x000fc80007f5e0ff */
[----:B------:R-:W-:Y:S01]  /*0c60*/  IADD3.X R21, RZ, RZ, RZ, P2, !PT ;  /* 0x000000ffff157210 */ /* 0x000fe200017fe4ff */
[----:B------:R-:W-:-:S03]  /*0c70*/  IMAD.SHL.U32 R18, R20, 0x4, RZ ;  /* 0x0000000414127824 */ /* 0x000fc600078e00ff */
[----:B------:R-:W-:Y:S02]  /*0c80*/  SHF.L.U64.HI R20, R20, 0x2, R21 ;  /* 0x0000000214147819 */ /* 0x000fe40000010215 */
[----:B------:R-:W-:-:S04]  /*0c90*/  IADD3 R14, P2, R18, c[0x0][0x160], RZ ;  /* 0x00005800120e7a10 */ /* 0x000fc80007f5e0ff */
[----:B-1----:R-:W-:Y:S01]  /*0ca0*/  IADD3.X R15, R20, c[0x0][0x164], RZ, P2, !PT ;  /* 0x00005900140f7a10 */ /* 0x002fe200017fe4ff */
[----:B---3--:R-:W-:-:S04]  /*0cb0*/  IMAD.WIDE.U32 R12, R19, R6, c[0x0][0x168] ;  /* 0x00005a00130c7625 */ /* 0x008fc800078e0006 */
[----:B----4-:R-:W-:-:S04]  /*0cc0*/  FMUL R16, R3, R16 ;  /* 0x0000001003107220 */ /* 0x010fc80000400000 */
[----:B-----5:R-:W-:-:S05]  /*0cd0*/  FMUL R7, R16, R7 ;  /* 0x0000000710077220 */ /* 0x020fca0000400000 */
[----:B------:R0:W-:Y:S04]  /*0ce0*/  STG.E [R8.64+0xc], R7 ;  /* 0x00000c0708007986 */ /* 0x0001e8000c101906 */
[----:B------:R-:W3:Y:S04]  /*0cf0*/  LDG.E R16, [R14.64] ;  /* 0x000000060e107981 */ /* 0x000ee8000c1e1900 */
[----:B--2---:R-:W2:Y:S01]  /*0d00*/  LDG.E R17, [R12.64] ;  /* 0x000000060c117981 */ /* 0x004ea2000c1e1900 */
        /* <DEDUP_REMOVED lines=10> */
[----:B0-----:R-:W3:Y:S04]  /*0db0*/  LDG.E R8, [R14.64+0x8] ;  /* 0x000008060e087981 */ /* 0x001ee8000c1e1900 */
[----:B------:R-:W4:Y:S01]  /*0dc0*/  LDG.E R7, [R12.64+0x8] ;  /* 0x000008060c077981 */ /* 0x000f22000c1e1900 */
[----:B---3--:R-:W-:-:S04]  /*0dd0*/  FMUL R8, R3, R8 ;  /* 0x0000000803087220 */ /* 0x008fc80000400000 */
[----:B----4-:R-:W-:-:S05]  /*0de0*/  FMUL R7, R8, R7 ;  /* 0x0000000708077220 */ /* 0x010fca0000400000 */
[----:B------:R0:W-:Y:S04]  /*0df0*/  STG.E [R10.64+0x8], R7 ;  /* 0x000008070a007986 */ /* 0x0001e8000c101906 */
[----:B------:R3:W4:Y:S04]  /*0e00*/  LDG.E R16, [R14.64+0xc] ;  /* 0x00000c060e107981 */ /* 0x000728000c1e1900 */
[----:B-1----:R-:W5:Y:S01]  /*0e10*/  LDG.E R17, [R12.64+0xc] ;  /* 0x00000c060c117981 */ /* 0x002f62000c1e1900 */
[----:B------:R-:W-:-:S04]  /*0e20*/  IADD3 R21, R5, 0x8, RZ ;  /* 0x0000000805157810 */ /* 0x000fc80007ffe0ff */
[----:B------:R-:W-:-:S05]  /*0e30*/  IADD3 R8, P2, R0, R21, RZ ;  /* 0x0000001500087210 */ /* 0x000fca0007f5e0ff */
[----:B------:R-:W-:Y:S02]  /*0e40*/  IMAD.X R9, RZ, RZ, RZ, P2 ;  /* 0x000000ffff097224 */ /* 0x000fe400010e06ff */
[----:B------:R-:W-:-:S03]  /*0e50*/  IMAD.SHL.U32 R18, R8, 0x4, RZ ;  /* 0x0000000408127824 */ /* 0x000fc600078e00ff */
[----:B--2---:R-:W-:Y:S02]  /*0e60*/  SHF.L.U64.HI R19, R8, 0x2, R9 ;  /* 0x0000000208137819 */ /* 0x004fe40000010209 */
[----:B------:R-:W-:-:S04]  /*0e70*/  IADD3 R8, P2, R18, c[0x0][0x160], RZ ;  /* 0x0000580012087a10 */ /* 0x000fc80007f5e0ff */
[----:B------:R-:W-:Y:S01]  /*0e80*/  IADD3.X R9, R19, c[0x0][0x164], RZ, P2, !PT ;  /* 0x0000590013097a10 */ /* 0x000fe200017fe4ff */
[----:B---3--:R-:W-:-:S04]  /*0e90*/  IMAD.WIDE.U32 R14, R21, R6, c[0x0][0x168] ;  /* 0x00005a00150e7625 */ /* 0x008fc800078e0006 */
[----:B----4-:R-:W-:-:S04]  /*0ea0*/  FMUL R16, R3, R16 ;  /* 0x0000001003107220 */ /* 0x010fc80000400000 */
[----:B-----5:R-:W-:-:S05]  /*0eb0*/  FMUL R17, R16, R17 ;  /* 0x0000001110117220 */ /* 0x020fca0000400000 */
[----:B------:R1:W-:Y:S04]  /*0ec0*/  STG.E [R10.64+0xc], R17 ;  /* 0x00000c110a007986 */ /* 0x0003e8000c101906 */
[----:B------:R-:W2:Y:S04]  /*0ed0*/  LDG.E R16, [R8.64] ;  /* 0x0000000608107981 */ /* 0x000ea8000c1e1900 */
[----:B0-----:R-:W3:Y:S01]  /*0ee0*/  LDG.E R7, [R14.64] ;  /* 0x000000060e077981 */ /* 0x001ee2000c1e1900 */
[----:B------:R-:W-:-:S04]  /*0ef0*/  IADD3 R12, P2, R18, c[0x0][0x170], RZ ;  /* 0x00005c00120c7a10 */ /* 0x000fc80007f5e0ff */
[----:B------:R-:W-:Y:S01]  /*0f00*/  IADD3.X R13, R19, c[0x0][0x174], RZ, P2, !PT ;  /* 0x00005d00130d7a10 */ /* 0x000fe200017fe4ff */
[----:B--2---:R-:W-:-:S04]  /*0f10*/  FMUL R16, R3, R16 ;  /* 0x0000001003107220 */ /* 0x004fc80000400000 */
[----:B---3--:R-:W-:-:S05]  /*0f20*/  FMUL R7, R16, R7 ;  /* 0x0000000710077220 */ /* 0x008fca0000400000 */
[----:B------:R0:W-:Y:S04]  /*0f30*/  STG.E [R12.64], R7 ;  /* 0x000000070c007986 */ /* 0x0001e8000c101906 */
[----:B------:R-:W2:Y:S04]  /*0f40*/  LDG.E R16, [R8.64+0x4] ;  /* 0x0000040608107981 */ /* 0x000ea8000c1e1900 */
[----:B------:R-:W3:Y:S01]  /*0f50*/  LDG.E R19, [R14.64+0x4] ;  /* 0x000004060e137981 */ /* 0x000ee2000c1e1900 */
[----:B--2---:R-:W-:-:S04]  /*0f60*/  FMUL R16, R3, R16 ;  /* 0x0000001003107220 */ /* 0x004fc80000400000 */
[----:B---3--:R-:W-:-:S05]  /*0f70*/  FMUL R19, R16, R19 ;  /* 0x0000001310137220 */ /* 0x008fca0000400000 */
[----:B------:R2:W-:Y:S04]  /*0f80*/  STG.E [R12.64+0x4], R19 ;  /* 0x000004130c007986 */ /* 0x0005e8000c101906 */
[----:B-1----:R-:W3:Y:S04]  /*0f90*/  LDG.E R10, [R8.64+0x8] ;  /* 0x00000806080a7981 */ /* 0x002ee8000c1e1900 */
[----:B------:R-:W4:Y:S01]  /*0fa0*/  LDG.E R11, [R14.64+0x8] ;  /* 0x000008060e0b7981 */ /* 0x000f22000c1e1900 */
[----:B---3--:R-:W-:-:S04]  /*0fb0*/  FMUL R10, R3, R10 ;  /* 0x0000000a030a7220 */ /* 0x008fc80000400000 */
[----:B----4-:R-:W-:-:S05]  /*0fc0*/  FMUL R17, R10, R11 ;  /* 0x0000000b0a117220 */ /* 0x010fca0000400000 */
[----:B------:R1:W-:Y:S04]  /*0fd0*/  STG.E [R12.64+0x8], R17 ;  /* 0x000008110c007986 */ /* 0x0003e8000c101906 */
[----:B------:R-:W3:Y:S04]  /*0fe0*/  LDG.E R16, [R8.64+0xc] ;  /* 0x00000c0608107981 */ /* 0x000ee8000c1e1900 */
[----:B0-----:R-:W1:Y:S01]  /*0ff0*/  LDG.E R7, [R14.64+0xc] ;  /* 0x00000c060e077981 */ /* 0x001e62000c1e1900 */
[----:B------:R-:W-:-:S04]  /*1000*/  IADD3 R21, R5, 0xc, RZ ;  /* 0x0000000c05157810 */ /* 0x000fc80007ffe0ff */
[----:B------:R-:W-:-:S05]  /*1010*/  IADD3 R10, P2, R0, R21, RZ ;  /* 0x00000015000a7210 */ /* 0x000fca0007f5e0ff */
[----:B------:R-:W-:Y:S02]  /*1020*/  IMAD.X R11, RZ, RZ, RZ, P2 ;  /* 0x000000ffff0b7224 */ /* 0x000fe400010e06ff */
[----:B------:R-:W-:-:S03]  /*1030*/  IMAD.SHL.U32 R18, R10, 0x4, RZ ;  /* 0x000000040a127824 */ /* 0x000fc600078e00ff */
[----:B--2---:R-:W-:Y:S02]  /*1040*/  SHF.L.U64.HI R19, R10, 0x2, R11 ;  /* 0x000000020a137819 */ /* 0x004fe4000001020b */
[----:B------:R-:W-:-:S04]  /*1050*/  IADD3 R10, P2, R18, c[0x0][0x160], RZ ;  /* 0x00005800120a7a10 */ /* 0x000fc80007f5e0ff */
[----:B------:R-:W-:Y:S01]  /*1060*/  IADD3.X R11, R19, c[0x0][0x164], RZ, P2, !PT ;  /* 0x00005900130b7a10 */ /* 0x000fe200017fe4ff */
[----:B---3--:R-:W-:-:S04]  /*1070*/  FMUL R16, R3, R16 ;  /* 0x0000001003107220 */ /* 0x008fc80000400000 */
[----:B-1----:R-:W-:Y:S02]  /*1080*/  FMUL R17, R16, R7 ;  /* 0x0000000710117220 */ /* 0x002fe40000400000 */
[----:B------:R-:W-:-:S03]  /*1090*/  IMAD.WIDE.U32 R6, R21, R6, c[0x0][0x168] ;  /* 0x00005a0015067625 */ /* 0x000fc600078e0006 */
[----:B------:R0:W-:Y:S04]  /*10a0*/  STG.E [R12.64+0xc], R17 ;  /* 0x00000c110c007986 */ /* 0x0001e8000c101906 */
[----:B------:R-:W2:Y:S04]  /*10b0*/  LDG.E R14, [R10.64] ;  /* 0x000000060a0e7981 */ /* 0x000ea8000c1e1900 */
[----:B------:R-:W3:Y:S01]  /*10c0*/  LDG.E R15, [R6.64] ;  /* 0x00000006060f7981 */ /* 0x000ee2000c1e1900 */
        /* <DEDUP_REMOVED lines=15> */
[----:B------:R-:W3:Y:S04]  /*11c0*/  LDG.E R12, [R10.64+0xc] ;  /* 0x00000c060a0c7981 */ /* 0x000ee8000c1e1900 */
[----:B-1----:R-:W4:Y:S01]  /*11d0*/  LDG.E R15, [R6.64+0xc] ;  /* 0x00000c06060f7981 */ /* 0x002f22000c1e1900 */
[----:B------:R-:W-:-:S04]  /*11e0*/  IADD3 R4, R4, -0x10, RZ ;  /* 0xfffffff004047810 */ /* 0x000fc80007ffe0ff */
[----:B------:R-:W-:Y:S02]  /*11f0*/  ISETP.GT.AND P2, PT, R4, 0xc, PT ;  /* 0x0000000c0400780c */ /* 0x000fe40003f44270 */
[----:B------:R-:W-:Y:S01]  /*1200*/  IADD3 R5, R5, 0x10, RZ ;  /* 0x0000001005057810 */ /* 0x000fe20007ffe0ff */
[----:B---3--:R-:W-:-:S04]  /*1210*/  FMUL R12, R3, R12 ;  /* 0x0000000c030c7220 */ /* 0x008fc80000400000 */
[----:B----4-:R-:W-:-:S05]  /*1220*/  FMUL R15, R12, R15 ;  /* 0x0000000f0c0f7220 */ /* 0x010fca0000400000 */
[----:B------:R2:W-:Y:S01]  /*1230*/  STG.E [R8.64+0xc], R15 ;  /* 0x00000c0f08007986 */ /* 0x0005e2000c101906 */
[----:B------:R-:W-:Y:S05]  /*1240*/  @P2 BRA `(.L_x_402) ;  /* 0xfffff84000002947 */ /* 0x000fea000383ffff */
.L_x_401:
[----:B------:R-:W-:-:S13]  /*1250*/  ISETP.GT.AND P2, PT, R4, 0x4, PT ;  /* 0x000000040400780c */ /* 0x000fda0003f44270 */
[----:B------:R-:W-:Y:S05]  /*1260*/  @!P2 BRA `(.L_x_403) ;  /* 0x000003f00000a947 */ /* 0x000fea0003800000 */
[----:B------:R-:W-:Y:S01]  /*1270*/  IADD3 R7, P0, R0, R5, RZ ;  /* 0x0000000500077210 */ /* 0x000fe20007f1e0ff */
[----:B------:R-:W-:-:S04]  /*1280*/  IMAD.MOV.U32 R12, RZ, RZ, 0x4 ;  /* 0x00000004ff0c7424 */ /* 0x000fc800078e00ff */
[----:B--2---:R-:W-:Y:S02]  /*1290*/  IMAD.X R8, RZ, RZ, RZ, P0 ;  /* 0x000000ffff087224 */ /* 0x004fe400000e06ff */
[----:B------:R-:W-:-:S03]  /*12a0*/  IMAD.SHL.U32 R6, R7, 0x4, RZ ;  /* 0x0000000407067824 */ /* 0x000fc600078e00ff */
[----:B------:R-:W-:Y:S01]  /*12b0*/  SHF.L.U64.HI R7, R7, 0x2, R8 ;  /* 0x0000000207077819 */ /* 0x000fe20000010208 */
[----:B------:R-:W-:Y:S01]  /*12c0*/  IMAD.WIDE.U32 R8, R5, R12, c[0x0][0x168] ;  /* 0x00005a0005087625 */ /* 0x000fe200078e000c */
[----:B------:R-:W-:-:S04]  /*12d0*/  IADD3 R10, P0, R6, c[0x0][0x160], RZ ;  /* 0x00005800060a7a10 */ /* 0x000fc80007f1e0ff */
[----:B------:R-:W-:Y:S01]  /*12e0*/  IADD3.X R11, R7, c[0x0][0x164], RZ, P0, !PT ;  /* 0x00005900070b7a10 */ /* 0x000fe200007fe4ff */
        /* <DEDUP_REMOVED lines=17> */
[----:B------:R-:W3:Y:S04]  /*1400*/  LDG.E R16, [R10.64+0xc] ;  /* 0x00000c060a107981 */ /* 0x000ee8000c1e1900 */
[----:B0-----:R-:W2:Y:S01]  /*1410*/  LDG.E R13, [R8.64+0xc] ;  /* 0x00000c06080d7981 */ /* 0x001ea2000c1e1900 */
[----:B------:R-:W-:-:S04]  /*1420*/  IADD3 R19, R5, 0x4, RZ ;  /* 0x0000000405137810 */ /* 0x000fc80007ffe0ff */
[----:B------:R-:W-:-:S05]  /*1430*/  IADD3 R20, P0, R0, R19, RZ ;  /* 0x0000001300147210 */ /* 0x000fca0007f1e0ff */
[----:B------:R-:W-:Y:S02]  /*1440*/  IMAD.X R21, RZ, RZ, RZ, P0 ;  /* 0x000000ffff157224 */ /* 0x000fe400000e06ff */
[----:B------:R-:W-:-:S03]  /*1450*/  IMAD.SHL.U32 R18, R20, 0x4, RZ ;  /* 0x0000000414127824 */ /* 0x000fc600078e00ff */
[----:B------:R-:W-:Y:S02]  /*1460*/  SHF.L.U64.HI R20, R20, 0x2, R21 ;  /* 0x0000000214147819 */ /* 0x000fe40000010215 */
[----:B------:R-:W-:-:S04]  /*1470*/  IADD3 R14, P0, R18, c[0x0][0x160], RZ ;  /* 0x00005800120e7a10 */ /* 0x000fc80007f1e0ff */
[----:B-1----:R-:W-:Y:S01]  /*1480*/  IADD3.X R15, R20, c[0x0][0x164], RZ, P0, !PT ;  /* 0x00005900140f7a10 */ /* 0x002fe200007fe4ff */
[----:B---3--:R-:W-:-:S04]  /*1490*/  FMUL R16, R3, R16 ;  /* 0x0000001003107220 */ /* 0x008fc80000400000 */
[----:B--2---:R-:W-:Y:S02]  /*14a0*/  FMUL R17, R16, R13 ;  /* 0x0000000d10117220 */ /* 0x004fe40000400000 */
        /* <DEDUP_REMOVED lines=21> */
[----:B------:R-:W-:Y:S02]  /*1600*/  PLOP3.LUT P0, PT, PT, PT, PT, 0x8, 0x0 ;  /* 0x000000000000781c */ /* 0x000fe40003f0e170 */
[----:B------:R-:W-:-:S02]  /*1610*/  IADD3 R4, R4, -0x8, RZ ;  /* 0xfffffff804047810 */ /* 0x000fc40007ffe0ff */
[----:B------:R-:W-:Y:S01]  /*1620*/  IADD3 R5, R5, 0x8, RZ ;  /* 0x0000000805057810 */ /* 0x000fe20007ffe0ff */
[----:B---3--:R-:W-:-:S04]  /*1630*/  FMUL R6, R3, R6 ;  /* 0x0000000603067220 */ /* 0x008fc80000400000 */
[----:B----4-:R-:W-:-:S05]  /*1640*/  FMUL R11, R6, R11 ;  /* 0x0000000b060b7220 */ /* 0x010fca0000400000 */
[----:B------:R2:W-:Y:S02]  /*1650*/  STG.E [R8.64+0xc], R11 ;  /* 0x00000c0b08007986 */ /* 0x0005e4000c101906 */
.L_x_403:
[----:B------:R-:W-:-:S13]  /*1660*/  ISETP.NE.OR P0, PT, R4, RZ, P0 ;  /* 0x000000ff0400720c */ /* 0x000fda0000705670 */
[----:B------:R-:W-:Y:S05]  /*1670*/  @!P0 BRA `(.L_x_399) ;  /* 0x0000022000008947 */ /* 0x000fea0003800000 */
.L_x_400:
[----:B------:R-:W-:Y:S01]  /*1680*/  IADD3 R6, P0, R0, R5, RZ ;  /* 0x0000000500067210 */ /* 0x000fe20007f1e0ff */
[----:B--2---:R-:W-:-:S04]  /*1690*/  IMAD.MOV.U32 R8, RZ, RZ, 0x4 ;  /* 0x00000004ff087424 */ /* 0x004fc800078e00ff */
[----:B------:R-:W-:Y:S02]  /*16a0*/  IMAD.X R7, RZ, RZ, RZ, P0 ;  /* 0x000000ffff077224 */ /* 0x000fe400000e06ff */
[C---:B------:R-:W-:Y:S02]  /*16b0*/  IMAD.SHL.U32 R14, R6.reuse, 0x4, RZ ;  /* 0x00000004060e7824 */ /* 0x040fe400078e00ff */
[----:B------:R-:W-:Y:S01]  /*16c0*/  IMAD.WIDE.U32 R8, R5, R8, c[0x0][0x168] ;  /* 0x00005a0005087625 */ /* 0x000fe200078e0008 */
[----:B------:R-:W-:Y:S02]  /*16d0*/  SHF.L.U64.HI R7, R6, 0x2, R7 ;  /* 0x0000000206077819 */ /* 0x000fe40000010207 */
[----:B------:R-:W-:Y:S02]  /*16e0*/  IADD3 R10, P0, R14, c[0x0][0x160], RZ ;  /* 0x000058000e0a7a10 */ /* 0x000fe40007f1e0ff */
[----:B------:R-:W2:Y:S02]  /*16f0*/  LDG.E R13, [R8.64] ;  /* 0x00000006080d7981 */ /* 0x000ea4000c1e1900 */
[----:B------:R-:W-:-:S05]  /*1700*/  IADD3.X R11, R7, c[0x0][0x164], RZ, P0, !PT ;  /* 0x00005900070b7a10 */ /* 0x000fca00007fe4ff */
        /* <DEDUP_REMOVED lines=16> */
[----:B------:R-:W2:Y:S04]  /*1810*/  LDG.E R12, [R10.64+0xc] ;  /* 0x00000c060a0c7981 */ /* 0x000ea8000c1e1900 */
[----:B0-----:R-:W3:Y:S01]  /*1820*/  LDG.E R13, [R8.64+0xc] ;  /* 0x00000c06080d7981 */ /* 0x001ee2000c1e1900 */
[----:B------:R-:W-:-:S04]  /*1830*/  IADD3 R4, R4, -0x4, RZ ;  /* 0xfffffffc04047810 */ /* 0x000fc80007ffe0ff */
[----:B------:R-:W-:Y:S02]  /*1840*/  ISETP.NE.AND P0, PT, R4, RZ, PT ;  /* 0x000000ff0400720c */ /* 0x000fe40003f05270 */
[----:B------:R-:W-:Y:S01]  /*1850*/  IADD3 R5, R5, 0x4, RZ ;  /* 0x0000000405057810 */ /* 0x000fe20007ffe0ff */
[----:B--2---:R-:W-:-:S04]  /*1860*/  FMUL R12, R3, R12 ;  /* 0x0000000c030c7220 */ /* 0x004fc80000400000 */
[----:B---3--:R-:W-:-:S05]  /*1870*/  FMUL R13, R12, R13 ;  /* 0x0000000d0c0d7220 */ /* 0x008fca0000400000 */
[----:B------:R1:W-:Y:S02]  /*1880*/  STG.E [R6.64+0xc], R13 ;  /* 0x00000c0d06007986 */ /* 0x0003e4000c101906 */
[----:B-1----:R-:W-:Y:S05]  /*1890*/  @P0 BRA `(.L_x_400) ;  /* 0xfffffde000000947 */ /* 0x002fea000383ffff */
.L_x_399:
[----:B------:R-:W-:Y:S05]  /*18a0*/  @!P1 EXIT ;  /* 0x000000000000994d */ /* 0x000fea0003800000 */
[----:B------:R-:W-:Y:S01]  /*18b0*/  IADD3 R0, P0, R0, R5, RZ ;  /* 0x0000000500007210 */ /* 0x000fe20007f1e0ff */
[----:B------:R-:W-:-:S04]  /*18c0*/  HFMA2.MMA R4, -RZ, RZ, 0, 2.384185791015625e-07 ;  /* 0x00000004ff047435 */ /* 0x000fc800000001ff */
[----:B------:R-:W-:Y:S02]  /*18d0*/  IMAD.SHL.U32 R6, R0, 0x4, RZ ;  /* 0x0000000400067824 */ /* 0x000fe400078e00ff */
[----:B--2---:R-:W-:-:S03]  /*18e0*/  IMAD.X R9, RZ, RZ, RZ, P0 ;  /* 0x000000ffff097224 */ /* 0x004fc600000e06ff */
[----:B------:R-:W-:Y:S01]  /*18f0*/  IADD3 R8, P0, R6, c[0x0][0x170], RZ ;  /* 0x00005c0006087a10 */ /* 0x000fe20007f1e0ff */
[----:B------:R-:W-:Y:S01]  /*1900*/  IMAD.WIDE.U32 R4, R5, R4, c[0x0][0x168] ;  /* 0x00005a0005047625 */ /* 0x000fe200078e0004 */
[----:B------:R-:W-:Y:S02]  /*1910*/  SHF.L.U64.HI R9, R0, 0x2, R9 ;  /* 0x0000000200097819 */ /* 0x000fe40000010209 */
[----:B------:R-:W-:Y:S01]  /*1920*/  IADD3 R6, P1, R6, c[0x0][0x160], RZ ;  /* 0x0000580006067a10 */ /* 0x000fe20007f3e0ff */
[----:B------:R-:W-:Y:S01]  /*1930*/  IMAD.MOV.U32 R10, RZ, RZ, R4 ;  /* 0x000000ffff0a7224 */ /* 0x000fe200078e0004 */
[C---:B------:R-:W-:Y:S01]  /*1940*/  IADD3.X R11, R9.reuse, c[0x0][0x174], RZ, P0, !PT ;  /* 0x00005d00090b7a10 */ /* 0x040fe200007fe4ff */
[----:B------:R-:W-:Y:S01]  /*1950*/  IMAD.MOV.U32 R13, RZ, RZ, R5 ;  /* 0x000000ffff0d7224 */ /* 0x000fe200078e0005 */
[----:B------:R-:W-:-:S03]  /*1960*/  IADD3.X R9, R9, c[0x0][0x164], RZ, P1, !PT ;  /* 0x0000590009097a10 */ /* 0x000fc60000ffe4ff */
.L_x_404:
[----:B0-----:R-:W-:Y:S02]  /*1970*/  IMAD.MOV.U32 R4, RZ, RZ, R6 ;  /* 0x000000ffff047224 */ /* 0x001fe400078e0006 */
[----:B------:R-:W-:-:S05]  /*1980*/  IMAD.MOV.U32 R5, RZ, RZ, R9 ;  /* 0x000000ffff057224 */ /* 0x000fca00078e0009 */
[----:B------:R0:W2:Y:S02]  /*1990*/  LDG.E R0, [R4.64] ;  /* 0x0000000604007981 */ /* 0x0000a4000c1e1900 */
[----:B0-----:R-:W-:Y:S02]  /*19a0*/  IMAD.MOV.U32 R4, RZ, RZ, R10 ;  /* 0x000000ffff047224 */ /* 0x001fe400078e000a */
[----:B------:R-:W-:-:S05]  /*19b0*/  IMAD.MOV.U32 R5, RZ, RZ, R13 ;  /* 0x000000ffff057224 */ /* 0x000fca00078e000d */
[----:B------:R0:W3:Y:S01]  /*19c0*/  LDG.E R7, [R4.64] ;  /* 0x0000000604077981 */ /* 0x0000e2000c1e1900 */
[----:B------:R-:W-:Y:S02]  /*19d0*/  IADD3 R2, R2, -0x1, RZ ;  /* 0xffffffff02027810 */ /* 0x000fe40007ffe0ff */
[----:B------:R-:W-:Y:S02]  /*19e0*/  IADD3 R10, P1, R10, 0x4, RZ ;  /* 0x000000040a0a7810 */ /* 0x000fe40007f3e0ff */
[----:B------:R-:W-:Y:S02]  /*19f0*/  ISETP.NE.AND P0, PT, R2, RZ, PT ;  /* 0x000000ff0200720c */ /* 0x000fe40003f05270 */
[----:B------:R-:W-:Y:S01]  /*1a00*/  IADD3 R6, P3, R6, 0x4, RZ ;  /* 0x0000000406067810 */ /* 0x000fe20007f7e0ff */
[----:B------:R-:W-:Y:S02]  /*1a10*/  IMAD.X R13, RZ, RZ, R13, P1 ;  /* 0x000000ffff0d7224 */ /* 0x000fe400008e060d */
[----:B0-----:R-:W-:Y:S01]  /*1a20*/  IMAD.MOV.U32 R4, RZ, RZ, R8 ;  /* 0x000000ffff047224 */ /* 0x001fe200078e0008 */
[----:B------:R-:W-:Y:S01]  /*1a30*/  IADD3 R8, P2, R8, 0x4, RZ ;  /* 0x0000000408087810 */ /* 0x000fe20007f5e0ff */
[----:B------:R-:W-:-:S02]  /*1a40*/  IMAD.MOV.U32 R5, RZ, RZ, R11 ;  /* 0x000000ffff057224 */ /* 0x000fc400078e000b */
[----:B------:R-:W-:Y:S02]  /*1a50*/  IMAD.X R9, RZ, RZ, R9, P3 ;  /* 0x000000ffff097224 */ /* 0x000fe400018e0609 */
[----:B------:R-:W-:Y:S02]  /*1a60*/  IMAD.X R11, RZ, RZ, R11, P2 ;  /* 0x000000ffff0b7224 */ /* 0x000fe400010e060b */
[----:B--2---:R-:W-:-:S04]  /*1a70*/  FMUL R0, R3, R0 ;  /* 0x0000000003007220 */ /* 0x004fc80000400000 */
[----:B---3--:R-:W-:-:S05]  /*1a80*/  FMUL R7, R0, R7 ;  /* 0x0000000700077220 */ /* 0x008fca0000400000 */
[----:B------:R0:W-:Y:S01]  /*1a90*/  STG.E [R4.64], R7 ;  /* 0x0000000704007986 */ /* 0x0001e2000c101906 */
[----:B------:R-:W-:Y:S05]  /*1aa0*/  @P0 BRA `(.L_x_404) ;  /* 0xfffffec000000947 */ /* 0x000fea000383ffff */
[----:B------:R-:W-:Y:S05]  /*1ab0*/  EXIT ;  /* 0x000000000000794d */ /* 0x000fea0003800000 */
        .weak           $rms_norm$__cuda_sm3x_div_rn_noftz_f32_slowpath
        .type           $rms_norm$__cuda_sm3x_div_rn_noftz_f32_slowpath,@function
        .size           $rms_norm$__cuda_sm3x_div_rn_noftz_f32_slowpath,(.L_x_472 - $rms_norm$__cuda_sm3x_div_rn_noftz_f32_slowpath)
$rms_norm$__cuda_sm3x_div_rn_noftz_f32_slowpath:
[--C-:B------:R-:W-:Y:S01]  /*1ac0*/  SHF.R.U32.HI R5, RZ, 0x17, R7.reuse ;  /* 0x00000017ff057819 */ /* 0x100fe20000011607 */
[----:B------:R-:W-:Y:S01]  /*1ad0*/  BSSY B1, `(.L_x_405) ;  /* 0x0000064000017945 */ /* 0x000fe20003800000 */
[----:B------:R-:W-:Y:S01]  /*1ae0*/  SHF.R.U32.HI R3, RZ, 0x17, R10 ;  /* 0x00000017ff037819 */ /* 0x000fe2000001160a */
[----:B------:R-:W-:Y:S01]  /*1af0*/  IMAD.MOV.U32 R6, RZ, RZ, R7 ;  /* 0x000000ffff067224 */ /* 0x000fe200078e0007 */
[----:B------:R-:W-:Y:S02]  /*1b00*/  LOP3.LUT R5, R5, 0xff, RZ, 0xc0, !PT ;  /* 0x000000ff05057812 */ /* 0x000fe400078ec0ff */
[----:B------:R-:W-:Y:S02]  /*1b10*/  LOP3.LUT R11, R3, 0xff, RZ, 0xc0, !PT ;  /* 0x000000ff030b7812 */ /* 0x000fe400078ec0ff */
[----:B------:R-:W-:Y:S02]  /*1b20*/  IADD3 R9, R5, -0x1, RZ ;  /* 0xffffffff05097810 */ /* 0x000fe40007ffe0ff */
[----:B------:R-:W-:-:S02]  /*1b30*/  IADD3 R12, R11, -0x1, RZ ;  /* 0xffffffff0b0c7810 */ /* 0x000fc40007ffe0ff */
[----:B------:R-:W-:Y:S02]  /*1b40*/  ISETP.GT.U32.AND P0, PT, R9, 0xfd, PT ;  /* 0x000000fd0900780c */ /* 0x000fe40003f04070 */
[----:B------:R-:W-:Y:S02]  /*1b50*/  MOV R3, R10 ;  /* 0x0000000a00037202 */ /* 0x000fe40000000f00 */
        /* <DEDUP_REMOVED lines=26> */
.L_x_406:
[----:B------:R-:W-:Y:S01]  /*1d00*/  LEA R7, R5, 0xc0800000, 0x17 ;  /* 0xc080000005077811 */ /* 0x000fe200078eb8ff */
[----:B------:R-:W-:Y:S04]  /*1d10*/  BSSY B2, `(.L_x_411) ;  /* 0x0000036000027945 */ /* 0x000fe80003800000 */
[----:B------:R-:W-:Y:S01]  /*1d20*/  IMAD.IADD R7, R6, 0x1, -R7 ;  /* 0x0000000106077824 */ /* 0x000fe200078e0a07 */
[----:B------:R-:W-:-:S03]  /*1d30*/  IADD3 R6, R11, -0x7f, RZ ;  /* 0xffffff810b067810 */ /* 0x000fc60007ffe0ff */
[----:B------:R0:W1:Y:S01]  /*1d40*/  MUFU.RCP R9, R7 ;  /* 0x0000000700097308 */ /* 0x0000620000001000 */
[----:B------:R-:W-:Y:S02]  /*1d50*/  FADD.FTZ R10, -R7, -RZ ;  /* 0x800000ff070a7221 */ /* 0x000fe40000010100 */
[C---:B------:R-:W-:Y:S01]  /*1d60*/  IMAD R3, R6.reuse, -0x800000, R3 ;  /* 0xff80000006037824 */ /* 0x040fe200078e0203 */
[----:B0-----:R-:W-:-:S05]  /*1d70*/  IADD3 R7, R6, 0x7f, -R5 ;  /* 0x0000007f06077810 */ /* 0x001fca0007ffe805 */
[----:B------:R-:W-:Y:S02]  /*1d80*/  IMAD.IADD R8, R7, 0x1, R8 ;  /* 0x0000000107087824 */ /* 0x000fe400078e0208 */
[----:B-1----:R-:W-:-:S04]  /*1d90*/  FFMA R12, R9, R10, 1 ;  /* 0x3f800000090c7423 */ /* 0x002fc8000000000a */
        /* <DEDUP_REMOVED lines=19> */
[CCC-:B------:R-:W-:Y:S01]  /*1ed0*/  FFMA.RZ R5, R14.reuse, R10.reuse, R9.reuse ;  /* 0x0000000a0e057223 */ /* 0x1c0fe2000000c009 */
[C---:B------:R-:W-:Y:S01]  /*1ee0*/  IADD3 R8, R11.reuse, 0x20, RZ ;  /* 0x000000200b087810 */ /* 0x040fe20007ffe0ff */
[CCC-:B------:R-:W-:Y:S01]  /*1ef0*/  FFMA.RM R6, R14.reuse, R10.reuse, R9.reuse ;  /* 0x0000000a0e067223 */ /* 0x1c0fe20000004009 */
        /* <DEDUP_REMOVED lines=19> */
.L_x_413:
[----:B------:R-:W-:-:S04]  /*2030*/  LOP3.LUT R3, R3, 0x80000000, RZ, 0xc0, !PT ;  /* 0x8000000003037812 */ /* 0x000fc800078ec0ff */
[----:B------:R-:W-:Y:S01]  /*2040*/  LOP3.LUT R3, R3, 0x7f800000, RZ, 0xfc, !PT ;  /* 0x7f80000003037812 */ /* 0x000fe200078efcff */
[----:B------:R-:W-:Y:S05]  /*2050*/  BRA `(.L_x_414) ;  /* 0x0000001000007947 */ /* 0x000fea0003800000 */
.L_x_412:
[----:B------:R-:W-:-:S02]  /*2060*/  IMAD R3, R8, 0x800000, R3 ;  /* 0x0080000008037824 */ /* 0x000fc400078e0203 */
.L_x_414:
[----:B------:R-:W-:Y:S05]  /*2070*/  BSYNC B2 ;  /* 0x0000000000027941 */ /* 0x000fea0003800000 */
.L_x_411:
[----:B------:R-:W-:Y:S05]  /*2080*/  BRA `(.L_x_415) ;  /* 0x0000008000007947 */ /* 0x000fea0003800000 */
.L_x_410:
[----:B------:R-:W-:-:S04]  /*2090*/  LOP3.LUT R3, R6, 0x80000000, R3, 0x48, !PT ;  /* 0x8000000006037812 */ /* 0x000fc800078e4803 */
[----:B------:R-:W-:Y:S01]  /*20a0*/  LOP3.LUT R3, R3, 0x7f800000, RZ, 0xfc, !PT ;  /* 0x7f80000003037812 */ /* 0x000fe200078efcff */
[----:B------:R-:W-:Y:S05]  /*20b0*/  BRA `(.L_x_415) ;  /* 0x0000005000007947 */ /* 0x000fea0003800000 */
.L_x_409:
[----:B------:R-:W-:Y:S01]  /*20c0*/  LOP3.LUT R3, R6, 0x80000000, R3, 0x48, !PT ;  /* 0x8000000006037812 */ /* 0x000fe200078e4803 */
[----:B------:R-:W-:Y:S05]  /*20d0*/  BRA `(.L_x_415) ;  /* 0x0000003000007947 */ /* 0x000fea0003800000 */
.L_x_408:
[----:B------:R-:W0:Y:S01]  /*20e0*/  MUFU.RSQ R3, -QNAN ;  /* 0xffc0000000037908 */ /* 0x000e220000001400 */
[----:B------:R-:W-:Y:S05]  /*20f0*/  BRA `(.L_x_415) ;  /* 0x0000001000007947 */ /* 0x000fea0003800000 */
.L_x_407:
[----:B------:R-:W-:-:S02]  /*2100*/  FADD.FTZ R3, R10, R7 ;  /* 0x000000070a037221 */ /* 0x000fc40000010000 */
.L_x_415:
[----:B------:R-:W-:Y:S05]  /*2110*/  BSYNC B1 ;  /* 0x0000000000017941 */ /* 0x000fea0003800000 */
.L_x_405:
[----:B------:R-:W-:-:S04]  /*2120*/  IMAD.MOV.U32 R5, RZ, RZ, 0x0 ;  /* 0x00000000ff057424 */ /* 0x000fc800078e00ff */
[----:B------:R-:W-:Y:S05]  /*2130*/  RET.REL.NODEC R4 `(rms_norm) ;  /* 0xffffdec004007950 */ /* 0x000fea0003c3ffff */
.L_x_416:
        /* <DEDUP_REMOVED lines=12> */
.L_x_472:


//--------------------- .text.add                 --------------------------
	.section	.text.add,"ax",@progbits
	.sectioninfo	@"SHI_REGISTERS=14"
	.align	128
        .global         add
        .type           add,@function
        .size           add,(.L_x_481 - add)
        .other          add,@"STO_CUDA_ENTRY STV_DEFAULT"
add:
.text.add:
[----:B------:R-:W-:-:S02]  /*0000*/  MOV R1, c[0x0][0x28] ;  /* 0x00000a0000017a02 */ /* 0x000fc40000000f00 */
[----:B------:R-:W0:Y:S04]  /*0010*/  S2R R0, SR_CTAID.X ;  /* 0x0000000000007919 */ /* 0x000e280000002500 */
[----:B------:R-:W0:Y:S02]  /*0020*/  S2R R3, SR_TID.X ;  /* 0x0000000000037919 */ /* 0x000e240000002100 */
[----:B0-----:R-:W-:-:S05]  /*0030*/  IMAD R0, R0, c[0x0][0x0], R3 ;  /* 0x0000000000007a24 */ /* 0x001fca00078e0203 */
[----:B------:R-:W-:-:S13]  /*0040*/  ISETP.GE.U32.AND P0, PT, R0, c[0x0][0x178], PT ;  /* 0x00005e0000007a0c */ /* 0x000fda0003f06070 */
[----:B------:R-:W-:Y:S05]  /*0050*/  @P0 EXIT ;  /* 0x000000000000094d */ /* 0x000fea0003800000 */
[----:B------:R-:W-:-:S02]  /*0060*/  ULDC.64 UR4, c[0x0][0x118] ;  /* 0x0000460000047ab9 */ /* 0x000fc40000000a00 */
.L_x_417:
[----:B0-----:R-:W-:-:S10]  /*0070*/  HFMA2.MMA R7, -RZ, RZ, 0, 2.384185791015625e-07 ;  /* 0x00000004ff077435 */ /* 0x001fd400000001ff */
[----:B------:R-:W-:-:S04]  /*0080*/  IMAD.WIDE.U32 R2, R0, R7, c[0x0][0x160] ;  /* 0x0000580000027625 */ /* 0x000fc800078e0007 */
[CC--:B------:R-:W-:Y:S02]  /*0090*/  IMAD.WIDE.U32 R4, R0.reuse, R7.reuse, c[0x0][0x168] ;  /* 0x00005a0000047625 */ /* 0x0c0fe400078e0007 */
[----:B------:R-:W2:Y:S04]  /*00a0*/  LDG.E R3, [R2.64] ;  /* 0x0000000402037981 */ /* 0x000ea8000c1e1900 */
[----:B------:R-:W2:Y:S01]  /*00b0*/  LDG.E R4, [R4.64] ;  /* 0x0000000404047981 */ /* 0x000ea2000c1e1900 */
[----:B------:R-:W-:Y:S01]  /*00c0*/  IMAD.WIDE.U32 R6, R0, R7, c[0x0][0x170] ;  /* 0x00005c0000067625 */ /* 0x000fe200078e0007 */
[----:B------:R-:W-:-:S05]  /*00d0*/  MOV R11, c[0x0][0x0] ;  /* 0x00000000000b7a02 */ /* 0x000fca0000000f00 */
[----:B------:R-:W-:-:S05]  /*00e0*/  IMAD R0, R11, c[0x0][0xc], R0 ;  /* 0x000003000b007a24 */ /* 0x000fca00078e0200 */
[----:B------:R-:W-:Y:S01]  /*00f0*/  ISETP.GE.U32.AND P0, PT, R0, c[0x0][0x178], PT ;  /* 0x00005e0000007a0c */ /* 0x000fe20003f06070 */
[----:B--2---:R-:W-:-:S05]  /*0100*/  FADD R9, R4, R3 ;  /* 0x0000000304097221 */ /* 0x004fca0000000000 */
[----:B------:R0:W-:Y:S07]  /*0110*/  STG.E [R6.64], R9 ;  /* 0x0000000906007986 */ /* 0x0001ee000c101904 */
[----:B------:R-:W-:Y:S05]  /*0120*/  @!P0 BRA `(.L_x_417) ;  /* 0xffffff4000008947 */ /* 0x000fea000383ffff */
[----:B------:R-:W-:Y:S05]  /*0130*/  EXIT ;  /* 0x000000000000794d */ /* 0x000fea0003800000 */
.L_x_418:
        /* <DEDUP_REMOVED lines=12> */
.L_x_481:


//--------------------- .text._Z12quantized_mmILi8EEvPKfPKhPf15QuantizedConfig --------------------------
	.section	.text._Z12quantized_mmILi8EEvPKfPKhPf15QuantizedConfig,"ax",@progbits
	.sectioninfo	@"SHI_REGISTERS=32"
	.align	128
        .global         _Z12quantized_mmILi8EEvPKfPKhPf15QuantizedConfig
        .type           _Z12quantized_mmILi8EEvPKfPKhPf15QuantizedConfig,@function
        .size           _Z12quantized_mmILi8EEvPKfPKhPf15QuantizedConfig,(.L_x_482 - _Z12quantized_mmILi8EEvPKfPKhPf15QuantizedConfig)
        .other          _Z12quantized_mmILi8EEvPKfPKhPf15QuantizedConfig,@"STO_CUDA_ENTRY STV_DEFAULT"
_Z12quantized_mmILi8EEvPKfPKhPf15QuantizedConfig:
.text._Z12quantized_mmILi8EEvPKfPKhPf15QuantizedConfig:
[----:B------:R-:W-:-:S02]  /*0000*/  IMAD.MOV.U32 R1, RZ, RZ, c[0x0][0x28] ;  /* 0x00000a00ff017624 */ /* 0x000fc400078e00ff */
[----:B------:R-:W0:Y:S01]  /*0010*/  S2R R0, SR_CTAID.X ;  /* 0x0000000000007919 */ /* 0x000e220000002500 */
[----:B------:R-:W-:Y:S02]  /*0020*/  ULDC.64 UR4, c[0x0][0x178] ;  /* 0x00005e0000047ab9 */ /* 0x000fe40000000a00 */
[----:B------:R-:W-:Y:S01]  /*0030*/  UIMAD UR4, UR4, UR5, URZ ;  /* 0x00000005040472a4 */ /* 0x000fe2000f8e023f */
[----:B------:R-:W0:Y:S02]  /*0040*/  S2R R3, SR_TID.X ;  /* 0x0000000000037919 */ /* 0x000e240000002100 */
[----:B0-----:R-:W-:-:S05]  /*0050*/  IMAD R0, R0, c[0x0][0x0], R3 ;  /* 0x0000000000007a24 */ /* 0x001fca00078e0203 */
[----:B------:R-:W-:-:S13]  /*0060*/  ISETP.GE.U32.AND P0, PT, R0, UR4, PT ;  /* 0x0000000400007c0c */ /* 0x000fda000bf06070 */
[----:B------:R-:W-:Y:S05]  /*0070*/  @P0 EXIT ;  /* 0x000000000000094d */ /* 0x000fea0003800000 */
[----:B------:R-:W-:Y:S01]  /*0080*/  ISETP.NE.AND P0, PT, RZ, c[0x0][0x180], PT ;  /* 0x00006000ff007a0c */ /* 0x000fe20003f05270 */
[----:B------:R-:W-:-:S12]  /*0090*/  ULDC.64 UR6, c[0x0][0x118] ;  /* 0x0000460000067ab9 */ /* 0x000fd80000000a00 */
[----:B------:R-:W-:Y:S05]  /*00a0*/  @!P0 BRA `(.L_x_419) ;  /* 0x0000112000008947 */ /* 0x000fea0003800000 */
[----:B------:R-:W-:-:S05]  /*00b0*/  IMAD.MOV.U32 R2, RZ, RZ, c[0x0][0x180] ;  /* 0x00006000ff027624 */ /* 0x000fca00078e00ff */
[C---:B------:R-:W-:Y:S02]  /*00c0*/  LOP3.LUT R18, R2.reuse, 0x3, RZ, 0xc0, !PT ;  /* 0x0000000302127812 */ /* 0x040fe400078ec0ff */
[----:B------:R-:W-:Y:S02]  /*00d0*/  IADD3 R2, R2, -0x1, RZ ;  /* 0xffffffff02027810 */ /* 0x000fe40007ffe0ff */
[----:B------:R-:W-:-:S02]  /*00e0*/  IADD3 R3, -R18, c[0x0][0x180], RZ ;  /* 0x0000600012037a10 */ /* 0x000fc40007ffe1ff */
.L_x_427:
[----:B0-----:R-:W0:Y:S01]  /*00f0*/  I2F.U32.RP R6, c[0x0][0x17c] ;  /* 0x00005f0000067b06 */ /* 0x001e220000209000 */
[----:B------:R-:W-:Y:S01]  /*0100*/  IMAD.MOV.U32 R4, RZ, RZ, RZ ;  /* 0x000000ffff047224 */ /* 0x000fe200078e00ff */
[----:B------:R-:W-:Y:S01]  /*0110*/  ISETP.NE.U32.AND P2, PT, RZ, c[0x0][0x17c], PT ;  /* 0x00005f00ff007a0c */ /* 0x000fe20003f45070 */
[----:B------:R-:W-:-:S05]  /*0120*/  IMAD.MOV.U32 R12, RZ, RZ, RZ ;  /* 0x000000ffff0c7224 */ /* 0x000fca00078e00ff */
[----:B0-----:R-:W0:Y:S02]  /*0130*/  MUFU.RCP R6, R6 ;  /* 0x0000000600067308 */ /* 0x001e240000001000 */
[----:B0-----:R-:W-:Y:S01]  /*0140*/  IADD3 R5, R6, 0xffffffe, RZ ;  /* 0x0ffffffe06057810 */ /* 0x001fe20007ffe0ff */
[----:B------:R-:W-:-:S05]  /*0150*/  HFMA2.MMA R6, -RZ, RZ, 0, 0 ;  /* 0x00000000ff067435 */ /* 0x000fca00000001ff */
[----:B------:R-:W0:Y:S02]  /*0160*/  F2I.FTZ.U32.TRUNC.NTZ R5, R5 ;  /* 0x0000000500057305 */ /* 0x000e24000021f000 */
[----:B0-----:R-:W-:-:S05]  /*0170*/  IADD3 R7, RZ, -R5, RZ ;  /* 0x80000005ff077210 */ /* 0x001fca0007ffe0ff */
        /* <DEDUP_REMOVED lines=8> */
[----:B------:R-:W-:Y:S01]  /*0200*/  ISETP.GE.U32.AND P1, PT, R7, c[0x0][0x17c], PT ;  /* 0x00005f0007007a0c */ /* 0x000fe20003f26070 */
[----:B------:R-:W-:Y:S01]  /*0210*/  IMAD.MOV.U32 R7, RZ, RZ, c[0x0][0x0] ;  /* 0x00000000ff077624 */ /* 0x000fe200078e00ff */
[----:B------:R-:W-:-:S11]  /*0220*/  ISETP.GE.U32.AND P0, PT, R2, 0x3, PT ;  /* 0x000000030200780c */ /* 0x000fd60003f06070 */
[----:B------:R-:W-:Y:S02]  /*0230*/  @P1 IADD3 R4, R4, 0x1, RZ ;  /* 0x0000000104041810 */ /* 0x000fe40007ffe0ff */
[----:B------:R-:W-:-:S04]  /*0240*/  @!P2 LOP3.LUT R4, RZ, c[0x0][0x17c], RZ, 0x33, !PT ;  /* 0x00005f00ff04aa12 */ /* 0x000fc800078e33ff */
[----:B------:R-:W-:-:S05]  /*0250*/  IADD3 R5, -R4, RZ, RZ ;  /* 0x000000ff04057210 */ /* 0x000fca0007ffe1ff */
[--C-:B------:R-:W-:Y:S02]  /*0260*/  IMAD R5, R5, c[0x0][0x17c], R0.reuse ;  /* 0x00005f0005057a24 */ /* 0x100fe400078e0200 */
[----:B------:R-:W-:Y:S02]  /*0270*/  IMAD R0, R7, c[0x0][0xc], R0 ;  /* 0x0000030007007a24 */ /* 0x000fe400078e0200 */
[----:B------:R-:W-:Y:S02]  /*0280*/  IMAD R7, R4, c[0x0][0x184], RZ ;  /* 0x0000610004077a24 */ /* 0x000fe400078e02ff */
[----:B------:R-:W-:Y:S01]  /*0290*/  IMAD R9, R5, c[0x0][0x188], RZ ;  /* 0x0000620005097a24 */ /* 0x000fe200078e02ff */
[----:B------:R-:W-:Y:S01]  /*02a0*/  ISETP.GE.U32.AND P1, PT, R0, UR4, PT ;  /* 0x0000000400007c0c */ /* 0x000fe2000bf26070 */
[----:B------:R-:W-:-:S05]  /*02b0*/  @!P0 BRA `(.L_x_420) ;  /* 0x00000d0000008947 */ /* 0x000fca0003800000 */
[----:B------:R-:W-:Y:S01]  /*02c0*/  ISETP.GT.AND P0, PT, R3, RZ, PT ;  /* 0x000000ff0300720c */ /* 0x000fe20003f04270 */
[----:B------:R-:W-:-:S12]  /*02d0*/  IMAD.MOV.U32 R8, RZ, RZ, R3 ;  /* 0x000000ffff087224 */ /* 0x000fd800078e0003 */
[----:B------:R-:W-:Y:S05]  /*02e0*/  @!P0 BRA `(.L_x_421) ;  /* 0x00000af000008947 */ /* 0x000fea0003800000 */
[----:B------:R-:W-:Y:S02]  /*02f0*/  ISETP.GT.AND P2, PT, R8, 0xc, PT ;  /* 0x0000000c0800780c */ /* 0x000fe40003f44270 */
[----:B------:R-:W-:-:S11]  /*0300*/  PLOP3.LUT P0, PT, PT, PT, PT, 0x80, 0x0 ;  /* 0x000000000000781c */ /* 0x000fd60003f0f070 */
[----:B------:R-:W-:Y:S05]  /*0310*/  @!P2 BRA `(.L_x_422) ;  /* 0x000007000000a947 */ /* 0x000fea0003800000 */
[----:B------:R-:W-:-:S02]  /*0320*/  PLOP3.LUT P0, PT, PT, PT, PT, 0x8, 0x0 ;  /* 0x000000000000781c */ /* 0x000fc40003f0e170 */
.L_x_423:
[----:B------:R-:W-:-:S04]  /*0330*/  IADD3 R24, P2, P3, R6, c[0x0][0x168], R9 ;  /* 0x00005a0006187a10 */ /* 0x000fc80007b5e009 */
[----:B------:R-:W-:-:S05]  /*0340*/  IADD3.X R25, RZ, c[0x0][0x16c], RZ, P2, P3 ;  /* 0x00005b00ff197a10 */ /* 0x000fca00017e64ff */
[----:B------:R0:W2:Y:S01]  /*0350*/  LDG.E.S8 R26, [R24.64] ;  /* 0x00000006181a7981 */ /* 0x0000a2000c1e1300 */
[----:B------:R-:W-:-:S03]  /*0360*/  IADD3 R10, P2, R7, R6, RZ ;  /* 0x00000006070a7210 */ /* 0x000fc60007f5e0ff */
[----:B------:R0:W3:Y:S01]  /*0370*/  LDG.E.S8 R29, [R24.64+0x1] ;  /* 0x00000106181d7981 */ /* 0x0000e2000c1e1300 */
[----:B------:R-:W-:Y:S02]  /*0380*/  IADD3.X R11, RZ, RZ, RZ, P2, !PT ;  /* 0x000000ffff0b7210 */ /* 0x000fe400017fe4ff */
[C---:B------:R-:W-:Y:S01]  /*0390*/  LEA R20, P2, R10.reuse, c[0x0][0x160], 0x2 ;  /* 0x000058000a147a11 */ /* 0x040fe200078410ff */
[----:B------:R0:W4:Y:S03]  /*03a0*/  LDG.E.S8 R28, [R24.64+0x2] ;  /* 0x00000206181c7981 */ /* 0x000126000c1e1300 */
[----:B------:R-:W-:Y:S01]  /*03b0*/  LEA.HI.X R21, R10, c[0x0][0x164], R11, 0x2, P2 ;  /* 0x000059000a157a11 */ /* 0x000fe200010f140b */
[----:B------:R0:W5:Y:S04]  /*03c0*/  LDG.E.S8 R16, [R24.64+0x3] ;  /* 0x0000030618107981 */ /* 0x000168000c1e1300 */
[----:B------:R1:W4:Y:S04]  /*03d0*/  LDG.E R27, [R20.64] ;  /* 0x00000006141b7981 */ /* 0x000328000c1e1900 */
[----:B------:R1:W5:Y:S04]  /*03e0*/  LDG.E R22, [R20.64+0x4] ;  /* 0x0000040614167981 */ /* 0x000368000c1e1900 */
[----:B------:R1:W5:Y:S04]  /*03f0*/  LDG.E R13, [R20.64+0x8] ;  /* 0x00000806140d7981 */ /* 0x000368000c1e1900 */
[----:B------:R1:W5:Y:S01]  /*0400*/  LDG.E R23, [R20.64+0xc] ;  /* 0x00000c0614177981 */ /* 0x000362000c1e1900 */
[----:B------:R-:W-:-:S04]  /*0410*/  IADD3 R10, R6, 0x4, RZ ;  /* 0x00000004060a7810 */ /* 0x000fc80007ffe0ff */
[----:B------:R-:W-:-:S04]  /*0420*/  IADD3 R14, P2, P3, R10, c[0x0][0x168], R9 ;  /* 0x00005a000a0e7a10 */ /* 0x000fc80007b5e009 */
[----:B------:R-:W-:-:S05]  /*0430*/  IADD3.X R15, RZ, c[0x0][0x16c], RZ, P2, P3 ;  /* 0x00005b00ff0f7a10 */ /* 0x000fca00017e64ff */
[----:B------:R2:W5:Y:S01]  /*0440*/  LDG.E.S8 R17, [R14.64] ;  /* 0x000000060e117981 */ /* 0x000562000c1e1300 */
[----:B------:R-:W-:-:S03]  /*0450*/  IADD3 R11, P2, R7, R10, RZ ;  /* 0x0000000a070b7210 */ /* 0x000fc60007f5e0ff */
[----:B------:R2:W5:Y:S02]  /*0460*/  LDG.E.S8 R19, [R14.64+0x1] ;  /* 0x000001060e137981 */ /* 0x000564000c1e1300 */
[----:B0-----:R-:W-:Y:S01]  /*0470*/  IMAD.X R24, RZ, RZ, RZ, P2 ;  /* 0x000000ffff187224 */ /* 0x001fe200010e06ff */
[C---:B------:R-:W-:Y:S01]  /*0480*/  LEA R10, P2, R11.reuse, c[0x0][0x160], 0x2 ;  /* 0x000058000b0a7a11 */ /* 0x040fe200078410ff */
[----:B-1----:R0:W5:Y:S03]  /*0490*/  LDG.E.S8 R20, [R14.64+0x2] ;  /* 0x000002060e147981 */ /* 0x002166000c1e1300 */
[----:B------:R-:W-:-:S05]  /*04a0*/  LEA.HI.X R11, R11, c[0x0][0x164], R24, 0x2, P2 ;  /* 0x000059000b0b7a11 */ /* 0x000fca00010f1418 */
[----:B------:R1:W5:Y:S01]  /*04b0*/  LDG.E R25, [R10.64] ;  /* 0x000000060a197981 */ /* 0x000362000c1e1900 */
[----:B--2---:R-:W2:Y:S08]  /*04c0*/  I2F.S16 R26, R26 ;  /* 0x0000001a001a7306 */ /* 0x004eb00000101400 */
[----:B---3--:R-:W3:Y:S08]  /*04d0*/  I2F.S16 R29, R29 ;  /* 0x0000001d001d7306 */ /* 0x008ef00000101400 */
[----:B----4-:R-:W4:Y:S01]  /*04e0*/  I2F.S16 R28, R28 ;  /* 0x0000001c001c7306 */ /* 0x010f220000101400 */
[----:B--2---:R-:W-:-:S02]  /*04f0*/  FMUL R21, R26, c[0x0][0x190] ;  /* 0x000064001a157a20 */ /* 0x004fc40000400000 */
[----:B------:R0:W2:Y:S02]  /*0500*/  LDG.E.S8 R26, [R14.64+0x3] ;  /* 0x000003060e1a7981 */ /* 0x0000a4000c1e1300 */
[----:B------:R-:W-:Y:S02]  /*0510*/  FFMA R21, R21, R27, R12 ;  /* 0x0000001b15157223 */ /* 0x000fe4000000000c */
[----:B------:R1:W2:Y:S01]  /*0520*/  LDG.E R27, [R10.64+0x4] ;  /* 0x000004060a1b7981 */ /* 0x0002a2000c1e1900 */
[----:B---3--:R-:W-:-:S04]  /*0530*/  FMUL R12, R29, c[0x0][0x190] ;  /* 0x000064001d0c7a20 */ /* 0x008fc80000400000 */
[----:B-----5:R-:W-:Y:S01]  /*0540*/  FFMA R12, R12, R22, R21 ;  /* 0x000000160c0c7223 */ /* 0x020fe20000000015 */
[----:B------:R-:W-:Y:S01]  /*0550*/  IADD3 R22, R6, 0x8, RZ ;  /* 0x0000000806167810 */ /* 0x000fe20007ffe0ff */
[----:B----4-:R-:W-:-:S03]  /*0560*/  FMUL R21, R28, c[0x0][0x190] ;  /* 0x000064001c157a20 */ /* 0x010fc60000400000 */
[----:B------:R-:W-:Y:S01]  /*0570*/  IADD3 R24, P4, R7, R22, RZ ;  /* 0x0000001607187210 */ /* 0x000fe20007f9e0ff */
[----:B------:R-:W-:Y:S01]  /*0580*/  FFMA R28, R21, R13, R12 ;  /* 0x0000000d151c7223 */ /* 0x000fe2000000000c */
[----:B------:R-:W-:Y:S01]  /*0590*/  IADD3 R12, P2, P3, R22, c[0x0][0x168], R9 ;  /* 0x00005a00160c7a10 */ /* 0x000fe20007b5e009 */
[----:B------:R1:W3:Y:S01]  /*05a0*/  LDG.E R21, [R10.64+0x8] ;  /* 0x000008060a157981 */ /* 0x0002e2000c1e1900 */
[----:B0-----:R-:W-:Y:S02]  /*05b0*/  IADD3.X R15, RZ, RZ, RZ, P4, !PT ;  /* 0x000000ffff0f7210 */ /* 0x001fe400027fe4ff */
[C---:B------:R-:W-:Y:S01]  /*05c0*/  LEA R14, P4, R24.reuse, c[0x0][0x160], 0x2 ;  /* 0x00005800180e7a11 */ /* 0x040fe200078810ff */
[----:B------:R-:W0:Y:S01]  /*05d0*/  I2F.S16 R16, R16 ;  /* 0x0000001000107306 */ /* 0x000e220000101400 */
[----:B------:R-:W-:Y:S01]  /*05e0*/  IADD3.X R13, RZ, c[0x0][0x16c], RZ, P2, P3 ;  /* 0x00005b00ff0d7a10 */ /* 0x000fe200017e64ff */
[----:B------:R1:W4:Y:S01]  /*05f0*/  LDG.E R22, [R10.64+0xc] ;  /* 0x00000c060a167981 */ /* 0x000322000c1e1900 */
[----:B------:R-:W-:-:S03]  /*0600*/  LEA.HI.X R15, R24, c[0x0][0x164], R15, 0x2, P4 ;  /* 0x00005900180f7a11 */ /* 0x000fc600020f140f */
[----:B------:R-:W2:Y:S01]  /*0610*/  LDG.E.S8 R24, [R12.64] ;  /* 0x000000060c187981 */ /* 0x000ea2000c1e1300 */
[----:B0-----:R-:W-:-:S04]  /*0620*/  FMUL R29, R16, c[0x0][0x190] ;  /* 0x00006400101d7a20 */ /* 0x001fc80000400000 */
[----:B------:R-:W-:Y:S02]  /*0630*/  FFMA R28, R29, R23, R28 ;  /* 0x000000171d1c7223 */ /* 0x000fe4000000001c */
[----:B------:R0:W2:Y:S01]  /*0640*/  LDG.E R23, [R14.64] ;  /* 0x000000060e177981 */ /* 0x0000a2000c1e1900 */
[----:B------:R-:W1:Y:S08]  /*0650*/  I2F.S16 R17, R17 ;  /* 0x0000001100117306 */ /* 0x000e700000101400 */
[----:B------:R-:W0:Y:S08]  /*0660*/  I2F.S16 R19, R19 ;  /* 0x0000001300137306 */ /* 0x000e300000101400 */
[----:B------:R-:W2:Y:S01]  /*0670*/  I2F.S16 R20, R20 ;  /* 0x0000001400147306 */ /* 0x000ea20000101400 */
[----:B-1----:R-:W-:Y:S01]  /*0680*/  FMUL R10, R17, c[0x0][0x190] ;  /* 0x00006400110a7a20 */ /* 0x002fe20000400000 */
[----:B------:R-:W-:-:S03]  /*0690*/  IADD3 R16, R6, 0xc, RZ ;  /* 0x0000000c06107810 */ /* 0x000fc60007ffe0ff */
[----:B------:R-:W-:Y:S02]  /*06a0*/  FFMA R10, R10, R25, R28 ;  /* 0x000000190a0a7223 */ /* 0x000fe4000000001c */
[----:B------:R1:W2:Y:S01]  /*06b0*/  LDG.E.S8 R25, [R12.64+0x1] ;  /* 0x000001060c197981 */ /* 0x0002a2000c1e1300 */
[----:B0-----:R-:W-:-:S03]  /*06c0*/  FMUL R11, R19, c[0x0][0x190] ;  /* 0x00006400130b7a20 */ /* 0x001fc60000400000 */
[----:B------:R1:W2:Y:S02]  /*06d0*/  LDG.E.S8 R19, [R12.64+0x2] ;  /* 0x000002060c137981 */ /* 0x0002a4000c1e1300 */
[----:B--2---:R-:W0:Y:S01]  /*06e0*/  I2F.S16 R26, R26 ;  /* 0x0000001a001a7306 */ /* 0x004e220000101400 */
[----:B------:R-:W-:Y:S01]  /*06f0*/  FFMA R28, R11, R27, R10 ;  /* 0x0000001b0b1c7223 */ /* 0x000fe2000000000a */
[----:B------:R-:W-:Y:S01]  /*0700*/  IADD3 R10, P2, P3, R16, c[0x0][0x168], R9 ;  /* 0x00005a00100a7a10 */ /* 0x000fe20007b5e009 */
[----:B------:R-:W-:Y:S01]  /*0710*/  FMUL R11, R20, c[0x0][0x190] ;  /* 0x00006400140b7a20 */ /* 0x000fe20000400000 */
[----:B------:R2:W5:Y:S04]  /*0720*/  LDG.E R27, [R14.64+0x4] ;  /* 0x000004060e1b7981 */ /* 0x000568000c1e1900 */
[----:B------:R1:W5:Y:S01]  /*0730*/  LDG.E.S8 R20, [R12.64+0x3] ;  /* 0x000003060c147981 */ /* 0x000362000c1e1300 */
[----:B0-----:R-:W-:-:S03]  /*0740*/  FMUL R29, R26, c[0x0][0x190] ;  /* 0x000064001a1d7a20 */ /* 0x001fc60000400000 */
[----:B------:R0:W5:Y:S01]  /*0750*/  LDG.E R26, [R14.64+0x8] ;  /* 0x000008060e1a7981 */ /* 0x000162000c1e1900 */
[----:B---3--:R-:W-:Y:S01]  /*0760*/  FFMA R21, R11, R21, R28 ;  /* 0x000000150b157223 */ /* 0x008fe2000000001c */
[----:B------:R-:W-:Y:S02]  /*0770*/  IADD3.X R11, RZ, c[0x0][0x16c], RZ, P2, P3 ;  /* 0x00005b00ff0b7a10 */ /* 0x000fe400017e64ff */
[----:B------:R-:W-:Y:S01]  /*0780*/  IADD3 R17, P2, R7, R16, RZ ;  /* 0x0000001007117210 */ /* 0x000fe20007f5e0ff */
[----:B------:R0:W3:Y:S01]  /*0790*/  LDG.E R28, [R14.64+0xc] ;  /* 0x00000c060e1c7981 */ /* 0x0000e2000c1e1900 */
[----:B----4-:R-:W-:-:S03]  /*07a0*/  FFMA R29, R29, R22, R21 ;  /* 0x000000161d1d7223 */ /* 0x010fc60000000015 */
[----:B------:R4:W3:Y:S01]  /*07b0*/  LDG.E.S8 R22, [R10.64] ;  /* 0x000000060a167981 */ /* 0x0008e2000c1e1300 */
[----:B--2---:R-:W2:Y:S01]  /*07c0*/  I2F.S16 R24, R24 ;  /* 0x0000001800187306 */ /* 0x004ea20000101400 */
[----:B-1----:R-:W-:Y:S01]  /*07d0*/  IMAD.X R12, RZ, RZ, RZ, P2 ;  /* 0x000000ffff0c7224 */ /* 0x002fe200010e06ff */
[C---:B------:R-:W-:Y:S01]  /*07e0*/  LEA R16, P2, R17.reuse, c[0x0][0x160], 0x2 ;  /* 0x0000580011107a11 */ /* 0x040fe200078410ff */
[----:B------:R4:W3:Y:S03]  /*07f0*/  LDG.E.S8 R21, [R10.64+0x1] ;  /* 0x000001060a157981 */ /* 0x0008e6000c1e1300 */
[----:B------:R-:W-:Y:S01]  /*0800*/  LEA.HI.X R17, R17, c[0x0][0x164], R12, 0x2, P2 ;  /* 0x0000590011117a11 */ /* 0x000fe200010f140c */
[----:B------:R4:W3:Y:S04]  /*0810*/  LDG.E.S8 R13, [R10.64+0x3] ;  /* 0x000003060a0d7981 */ /* 0x0008e8000c1e1300 */
[----:B------:R4:W3:Y:S04]  /*0820*/  LDG.E.S8 R12, [R10.64+0x2] ;  /* 0x000002060a0c7981 */ /* 0x0008e8000c1e1300 */
[----:B0-----:R-:W3:Y:S01]  /*0830*/  LDG.E R14, [R16.64+0xc] ;  /* 0x00000c06100e7981 */ /* 0x001ee2000c1e1900 */
[----:B--2---:R-:W-:-:S04]  /*0840*/  FMUL R24, R24, c[0x0][0x190] ;  /* 0x0000640018187a20 */ /* 0x004fc80000400000 */
[----:B----4-:R-:W-:Y:S02]  /*0850*/  FFMA R10, R24, R23, R29 ;  /* 0x00000017180a7223 */ /* 0x010fe4000000001d */
[----:B------:R-:W2:Y:S04]  /*0860*/  LDG.E R29, [R16.64] ;  /* 0x00000006101d7981 */ /* 0x000ea8000c1e1900 */
[----:B------:R-:W4:Y:S04]  /*0870*/  LDG.E R24, [R16.64+0x4] ;  /* 0x0000040610187981 */ /* 0x000f28000c1e1900 */
[----:B------:R-:W4:Y:S01]  /*0880*/  LDG.E R23, [R16.64+0x8] ;  /* 0x0000080610177981 */ /* 0x000f22000c1e1900 */
[----:B------:R-:W0:Y:S08]  /*0890*/  I2F.S16 R25, R25 ;  /* 0x0000001900197306 */ /* 0x000e300000101400 */
[----:B------:R-:W1:Y:S01]  /*08a0*/  I2F.S16 R19, R19 ;  /* 0x0000001300137306 */ /* 0x000e620000101400 */
[----:B0-----:R-:W-:Y:S01]  /*08b0*/  FMUL R11, R25, c[0x0][0x190] ;  /* 0x00006400190b7a20 */ /* 0x001fe20000400000 */
[----:B------:R-:W-:-:S04]  /*08c0*/  IADD3 R8, R8, -0x10, RZ ;  /* 0xfffffff008087810 */ /* 0x000fc80007ffe0ff */
[----:B------:R-:W-:Y:S02]  /*08d0*/  ISETP.GT.AND P2, PT, R8, 0xc, PT ;  /* 0x0000000c0800780c */ /* 0x000fe40003f44270 */
[----:B------:R-:W-:Y:S01]  /*08e0*/  IADD3 R6, R6, 0x10, RZ ;  /* 0x0000001006067810 */ /* 0x000fe20007ffe0ff */
[----:B-----5:R-:W0:Y:S01]  /*08f0*/  I2F.S16 R20, R20 ;  /* 0x0000001400147306 */ /* 0x020e220000101400 */
[----:B------:R-:W-:Y:S02]  /*0900*/  FFMA R11, R11, R27, R10 ;  /* 0x0000001b0b0b7223 */ /* 0x000fe4000000000a */
[----:B-1----:R-:W-:-:S05]  /*0910*/  FMUL R10, R19, c[0x0][0x190] ;  /* 0x00006400130a7a20 */ /* 0x002fca0000400000 */
[----:B---3--:R-:W1:Y:S01]  /*0920*/  I2F.S16 R22, R22 ;  /* 0x0000001600167306 */ /* 0x008e620000101400 */
[----:B------:R-:W-:-:S07]  /*0930*/  FFMA R11, R10, R26, R11 ;  /* 0x0000001a0a0b7223 */ /* 0x000fce000000000b */
[----:B------:R-:W3:Y:S01]  /*0940*/  I2F.S16 R21, R21 ;  /* 0x0000001500157306 */ /* 0x000ee20000101400 */
[----:B0-----:R-:W-:-:S07]  /*0950*/  FMUL R10, R20, c[0x0][0x190] ;  /* 0x00006400140a7a20 */ /* 0x001fce0000400000 */
[----:B------:R-:W0:Y:S01]  /*0960*/  I2F.S16 R12, R12 ;  /* 0x0000000c000c7306 */ /* 0x000e220000101400 */
[----:B------:R-:W-:Y:S02]  /*0970*/  FFMA R10, R10, R28, R11 ;  /* 0x0000001c0a0a7223 */ /* 0x000fe4000000000b */
[----:B-1----:R-:W-:-:S05]  /*0980*/  FMUL R11, R22, c[0x0][0x190] ;  /* 0x00006400160b7a20 */ /* 0x002fca0000400000 */
[----:B------:R-:W1:Y:S01]  /*0990*/  I2F.S16 R13, R13 ;  /* 0x0000000d000d7306 */ /* 0x000e620000101400 */
[----:B--2---:R-:W-:Y:S02]  /*09a0*/  FFMA R11, R11, R29, R10 ;  /* 0x0000001d0b0b7223 */ /* 0x004fe4000000000a */
[----:B---3--:R-:W-:-:S04]  /*09b0*/  FMUL R21, R21, c[0x0][0x190] ;  /* 0x0000640015157a20 */ /* 0x008fc80000400000 */
[----:B----4-:R-:W-:Y:S02]  /*09c0*/  FFMA R24, R21, R24, R11 ;  /* 0x0000001815187223 */ /* 0x010fe4000000000b */
[----:B0-----:R-:W-:-:S04]  /*09d0*/  FMUL R10, R12, c[0x0][0x190] ;  /* 0x000064000c0a7a20 */ /* 0x001fc80000400000 */
[----:B------:R-:W-:Y:S02]  /*09e0*/  FFMA R23, R10, R23, R24 ;  /* 0x000000170a177223 */ /* 0x000fe40000000018 */
[----:B-1----:R-:W-:-:S04]  /*09f0*/  FMUL R12, R13, c[0x0][0x190] ;  /* 0x000064000d0c7a20 */ /* 0x002fc80000400000 */
[----:B------:R-:W-:Y:S01]  /*0a00*/  FFMA R12, R12, R14, R23 ;  /* 0x0000000e0c0c7223 */ /* 0x000fe20000000017 */
[----:B------:R-:W-:Y:S05]  /*0a10*/  @P2 BRA `(.L_x_423) ;  /* 0xfffff91000002947 */ /* 0x000fea000383ffff */
.L_x_422:
[----:B------:R-:W-:-:S13]  /*0a20*/  ISETP.GT.AND P2, PT, R8, 0x4, PT ;  /* 0x000000040800780c */ /* 0x000fda0003f44270 */
[----:B------:R-:W-:Y:S05]  /*0a30*/  @!P2 BRA `(.L_x_424) ;  /* 0x000003800000a947 */ /* 0x000fea0003800000 */
[----:B------:R-:W-:-:S04]  /*0a40*/  IADD3 R16, P0, P2, R6, c[0x0][0x168], R9 ;  /* 0x00005a0006107a10 */ /* 0x000fc80007a1e009 */
[----:B------:R-:W-:-:S05]  /*0a50*/  IADD3.X R17, RZ, c[0x0][0x16c], RZ, P0, P2 ;  /* 0x00005b00ff117a10 */ /* 0x000fca00007e44ff */
[----:B------:R0:W2:Y:S01]  /*0a60*/  LDG.E.S8 R29, [R16.64] ;  /* 0x00000006101d7981 */ /* 0x0000a2000c1e1300 */
[----:B------:R-:W-:Y:S02]  /*0a70*/  IADD3 R10, P0, R7, R6, RZ ;  /* 0x00000006070a7210 */ /* 0x000fe40007f1e0ff */
[----:B------:R-:W-:Y:S01]  /*0a80*/  IADD3 R20, R6, 0x4, RZ ;  /* 0x0000000406147810 */ /* 0x000fe20007ffe0ff */
[----:B------:R0:W3:Y:S01]  /*0a90*/  LDG.E.S8 R19, [R16.64+0x1] ;  /* 0x0000010610137981 */ /* 0x0000e2000c1e1300 */
[----:B------:R-:W-:Y:S02]  /*0aa0*/  IADD3.X R11, RZ, RZ, RZ, P0, !PT ;  /* 0x000000ffff0b7210 */ /* 0x000fe400007fe4ff */
[C---:B------:R-:W-:Y:S01]  /*0ab0*/  LEA R14, P0, R10.reuse, c[0x0][0x160], 0x2 ;  /* 0x000058000a0e7a11 */ /* 0x040fe200078010ff */
[----:B------:R0:W4:Y:S03]  /*0ac0*/  LDG.E.S8 R13, [R16.64+0x2] ;  /* 0x00000206100d7981 */ /* 0x000126000c1e1300 */
[----:B------:R-:W-:Y:S01]  /*0ad0*/  LEA.HI.X R15, R10, c[0x0][0x164], R11, 0x2, P0 ;  /* 0x000059000a0f7a11 */ /* 0x000fe200000f140b */
[----:B------:R0:W5:Y:S04]  /*0ae0*/  LDG.E.S8 R22, [R16.64+0x3] ;  /* 0x0000030610167981 */ /* 0x000168000c1e1300 */
[----:B------:R1:W3:Y:S01]  /*0af0*/  LDG.E R23, [R14.64] ;  /* 0x000000060e177981 */ /* 0x0002e2000c1e1900 */
[----:B------:R-:W-:-:S03]  /*0b00*/  IADD3 R10, P0, P2, R20, c[0x0][0x168], R9 ;  /* 0x00005a00140a7a10 */ /* 0x000fc60007a1e009 */
[----:B------:R1:W3:Y:S01]  /*0b10*/  LDG.E R24, [R14.64+0x4] ;  /* 0x000004060e187981 */ /* 0x0002e2000c1e1900 */
[----:B------:R-:W-:Y:S02]  /*0b20*/  IADD3.X R11, RZ, c[0x0][0x16c], RZ, P0, P2 ;  /* 0x00005b00ff0b7a10 */ /* 0x000fe400007e44ff */
[----:B------:R-:W-:Y:S01]  /*0b30*/  IADD3 R21, P0, R7, R20, RZ ;  /* 0x0000001407157210 */ /* 0x000fe20007f1e0ff */
[----:B------:R1:W4:Y:S04]  /*0b40*/  LDG.E R26, [R14.64+0x8] ;  /* 0x000008060e1a7981 */ /* 0x000328000c1e1900 */
[----:B------:R1:W4:Y:S01]  /*0b50*/  LDG.E.S8 R25, [R10.64] ;  /* 0x000000060a197981 */ /* 0x000322000c1e1300 */
[----:B0-----:R-:W-:Y:S01]  /*0b60*/  IMAD.X R16, RZ, RZ, RZ, P0 ;  /* 0x000000ffff107224 */ /* 0x001fe200000e06ff */
[----:B------:R-:W-:-:S02]  /*0b70*/  LEA R20, P0, R21, c[0x0][0x160], 0x2 ;  /* 0x0000580015147a11 */ /* 0x000fc400078010ff */
[----:B------:R0:W4:Y:S02]  /*0b80*/  LDG.E.S8 R28, [R10.64+0x1] ;  /* 0x000001060a1c7981 */ /* 0x000124000c1e1300 */
[----:B------:R-:W-:Y:S02]  /*0b90*/  LEA.HI.X R21, R21, c[0x0][0x164], R16, 0x2, P0 ;  /* 0x0000590015157a11 */ /* 0x000fe400000f1410 */
[----:B------:R0:W5:Y:S04]  /*0ba0*/  LDG.E.S8 R16, [R10.64+0x2] ;  /* 0x000002060a107981 */ /* 0x000168000c1e1300 */
[----:B------:R1:W5:Y:S04]  /*0bb0*/  LDG.E R27, [R14.64+0xc] ;  /* 0x00000c060e1b7981 */ /* 0x000368000c1e1900 */
[----:B------:R0:W5:Y:S04]  /*0bc0*/  LDG.E.S8 R17, [R10.64+0x3] ;  /* 0x000003060a117981 */ /* 0x000168000c1e1300 */
[----:B-1----:R-:W5:Y:S04]  /*0bd0*/  LDG.E R14, [R20.64] ;  /* 0x00000006140e7981 */ /* 0x002f68000c1e1900 */
[----:B------:R-:W5:Y:S01]  /*0be0*/  LDG.E R15, [R20.64+0xc] ;  /* 0x00000c06140f7981 */ /* 0x000f62000c1e1900 */
[----:B--2---:R-:W1:Y:S02]  /*0bf0*/  I2F.S16 R29, R29 ;  /* 0x0000001d001d7306 */ /* 0x004e640000101400 */
[----:B-1----:R-:W-:-:S04]  /*0c00*/  FMUL R29, R29, c[0x0][0x190] ;  /* 0x000064001d1d7a20 */ /* 0x002fc80000400000 */
[----:B---3--:R-:W-:Y:S02]  /*0c10*/  FFMA R23, R29, R23, R12 ;  /* 0x000000171d177223 */ /* 0x008fe4000000000c */
[----:B------:R-:W2:Y:S04]  /*0c20*/  LDG.E R29, [R20.64+0x4] ;  /* 0x00000406141d7981 */ /* 0x000ea8000c1e1900 */
[----:B------:R-:W3:Y:S01]  /*0c30*/  LDG.E R12, [R20.64+0x8] ;  /* 0x00000806140c7981 */ /* 0x000ee2000c1e1900 */
[----:B------:R-:W0:Y:S08]  /*0c40*/  I2F.S16 R19, R19 ;  /* 0x0000001300137306 */ /* 0x000e300000101400 */
[----:B----4-:R-:W1:Y:S08]  /*0c50*/  I2F.S16 R13, R13 ;  /* 0x0000000d000d7306 */ /* 0x010e700000101400 */
[----:B-----5:R-:W4:Y:S01]  /*0c60*/  I2F.S16 R22, R22 ;  /* 0x0000001600167306 */ /* 0x020f220000101400 */
[----:B0-----:R-:W-:-:S07]  /*0c70*/  FMUL R10, R19, c[0x0][0x190] ;  /* 0x00006400130a7a20 */ /* 0x001fce0000400000 */
[----:B------:R-:W0:Y:S01]  /*0c80*/  I2F.S16 R25, R25 ;  /* 0x0000001900197306 */ /* 0x000e220000101400 */
[----:B------:R-:W-:Y:S02]  /*0c90*/  FFMA R23, R10, R24, R23 ;  /* 0x000000180a177223 */ /* 0x000fe40000000017 */
[----:B-1----:R-:W-:-:S05]  /*0ca0*/  FMUL R10, R13, c[0x0][0x190] ;  /* 0x000064000d0a7a20 */ /* 0x002fca0000400000 */
[----:B------:R-:W1:Y:S01]  /*0cb0*/  I2F.S16 R28, R28 ;  /* 0x0000001c001c7306 */ /* 0x000e620000101400 */
[----:B------:R-:W-:Y:S02]  /*0cc0*/  FFMA R10, R10, R26, R23 ;  /* 0x0000001a0a0a7223 */ /* 0x000fe40000000017 */
[----:B----4-:R-:W-:-:S05]  /*0cd0*/  FMUL R11, R22, c[0x0][0x190] ;  /* 0x00006400160b7a20 */ /* 0x010fca0000400000 */
[----:B------:R-:W4:Y:S01]  /*0ce0*/  I2F.S16 R16, R16 ;  /* 0x0000001000107306 */ /* 0x000f220000101400 */
[----:B------:R-:W-:Y:S02]  /*0cf0*/  FFMA R11, R11, R27, R10 ;  /* 0x0000001b0b0b7223 */ /* 0x000fe4000000000a */
[----:B0-----:R-:W-:-:S05]  /*0d00*/  FMUL R10, R25, c[0x0][0x190] ;  /* 0x00006400190a7a20 */ /* 0x001fca0000400000 */
[----:B------:R-:W0:Y:S01]  /*0d10*/  I2F.S16 R17, R17 ;  /* 0x0000001100117306 */ /* 0x000e220000101400 */
[----:B------:R-:W-:Y:S02]  /*0d20*/  FFMA R10, R10, R14, R11 ;  /* 0x0000000e0a0a7223 */ /* 0x000fe4000000000b */
[----:B-1----:R-:W-:Y:S01]  /*0d30*/  FMUL R11, R28, c[0x0][0x190] ;  /* 0x000064001c0b7a20 */ /* 0x002fe20000400000 */
[----:B------:R-:W-:Y:S02]  /*0d40*/  PLOP3.LUT P0, PT, PT, PT, PT, 0x8, 0x0 ;  /* 0x000000000000781c */ /* 0x000fe40003f0e170 */
[----:B------:R-:W-:Y:S02]  /*0d50*/  IADD3 R8, R8, -0x8, RZ ;  /* 0xfffffff808087810 */ /* 0x000fe40007ffe0ff */
[----:B------:R-:W-:Y:S01]  /*0d60*/  IADD3 R6, R6, 0x8, RZ ;  /* 0x0000000806067810 */ /* 0x000fe20007ffe0ff */
[----:B--2---:R-:W-:Y:S02]  /*0d70*/  FFMA R11, R11, R29, R10 ;  /* 0x0000001d0b0b7223 */ /* 0x004fe4000000000a */
[----:B----4-:R-:W-:-:S04]  /*0d80*/  FMUL R10, R16, c[0x0][0x190] ;  /* 0x00006400100a7a20 */ /* 0x010fc80000400000 */
[----:B---3--:R-:W-:Y:S02]  /*0d90*/  FFMA R12, R10, R12, R11 ;  /* 0x0000000c0a0c7223 */ /* 0x008fe4000000000b */
[----:B0-----:R-:W-:-:S04]  /*0da0*/  FMUL R10, R17, c[0x0][0x190] ;  /* 0x00006400110a7a20 */ /* 0x001fc80000400000 */
[----:B------:R-:W-:-:S02]  /*0db0*/  FFMA R12, R10, R15, R12 ;  /* 0x0000000f0a0c7223 */ /* 0x000fc4000000000c */
.L_x_424:
[----:B------:R-:W-:-:S13]  /*0dc0*/  ISETP.NE.OR P0, PT, R8, RZ, P0 ;  /* 0x000000ff0800720c */ /* 0x000fda0000705670 */
[----:B------:R-:W-:Y:S05]  /*0dd0*/  @!P0 BRA `(.L_x_420) ;  /* 0x000001e000008947 */ /* 0x000fea0003800000 */
.L_x_421:
[----:B------:R-:W-:-:S04]  /*0de0*/  IADD3 R14, P0, P2, R6, c[0x0][0x168], R9 ;  /* 0x00005a00060e7a10 */ /* 0x000fc80007a1e009 */
[----:B------:R-:W-:-:S05]  /*0df0*/  IADD3.X R15, RZ, c[0x0][0x16c], RZ, P0, P2 ;  /* 0x00005b00ff0f7a10 */ /* 0x000fca00007e44ff */
[----:B------:R-:W2:Y:S01]  /*0e00*/  LDG.E.S8 R17, [R14.64] ;  /* 0x000000060e117981 */ /* 0x000ea2000c1e1300 */
[----:B------:R-:W-:-:S03]  /*0e10*/  IADD3 R11, P0, R7, R6, RZ ;  /* 0x00000006070b7210 */ /* 0x000fc60007f1e0ff */
[----:B------:R-:W3:Y:S01]  /*0e20*/  LDG.E.S8 R21, [R14.64+0x1] ;  /* 0x000001060e157981 */ /* 0x000ee2000c1e1300 */
[----:B------:R-:W-:Y:S02]  /*0e30*/  IADD3.X R16, RZ, RZ, RZ, P0, !PT ;  /* 0x000000ffff107210 */ /* 0x000fe400007fe4ff */
[C---:B------:R-:W-:Y:S01]  /*0e40*/  LEA R10, P0, R11.reuse, c[0x0][0x160], 0x2 ;  /* 0x000058000b0a7a11 */ /* 0x040fe200078010ff */
[----:B------:R-:W4:Y:S03]  /*0e50*/  LDG.E.S8 R23, [R14.64+0x2] ;  /* 0x000002060e177981 */ /* 0x000f26000c1e1300 */
[----:B------:R-:W-:Y:S01]  /*0e60*/  LEA.HI.X R11, R11, c[0x0][0x164], R16, 0x2, P0 ;  /* 0x000059000b0b7a11 */ /* 0x000fe200000f1410 */
[----:B------:R-:W5:Y:S04]  /*0e70*/  LDG.E.S8 R24, [R14.64+0x3] ;  /* 0x000003060e187981 */ /* 0x000f68000c1e1300 */
[----:B------:R-:W4:Y:S04]  /*0e80*/  LDG.E R20, [R10.64] ;  /* 0x000000060a147981 */ /* 0x000f28000c1e1900 */
[----:B------:R-:W5:Y:S04]  /*0e90*/  LDG.E R22, [R10.64+0x4] ;  /* 0x000004060a167981 */ /* 0x000f68000c1e1900 */
[----:B------:R-:W5:Y:S04]  /*0ea0*/  LDG.E R13, [R10.64+0x8] ;  /* 0x000008060a0d7981 */ /* 0x000f68000c1e1900 */
[----:B------:R-:W5:Y:S01]  /*0eb0*/  LDG.E R16, [R10.64+0xc] ;  /* 0x00000c060a107981 */ /* 0x000f62000c1e1900 */
[----:B------:R-:W-:-:S02]  /*0ec0*/  IADD3 R8, R8, -0x4, RZ ;  /* 0xfffffffc08087810 */ /* 0x000fc40007ffe0ff */
[----:B------:R-:W-:Y:S02]  /*0ed0*/  IADD3 R6, R6, 0x4, RZ ;  /* 0x0000000406067810 */ /* 0x000fe40007ffe0ff */
[----:B------:R-:W-:Y:S01]  /*0ee0*/  ISETP.NE.AND P0, PT, R8, RZ, PT ;  /* 0x000000ff0800720c */ /* 0x000fe20003f05270 */
[----:B--2---:R-:W0:Y:S08]  /*0ef0*/  I2F.S16 R17, R17 ;  /* 0x0000001100117306 */ /* 0x004e300000101400 */
[----:B---3--:R-:W1:Y:S08]  /*0f00*/  I2F.S16 R21, R21 ;  /* 0x0000001500157306 */ /* 0x008e700000101400 */
[----:B----4-:R-:W2:Y:S01]  /*0f10*/  I2F.S16 R23, R23 ;  /* 0x0000001700177306 */ /* 0x010ea20000101400 */
[----:B0-----:R-:W-:-:S04]  /*0f20*/  FMUL R19, R17, c[0x0][0x190] ;  /* 0x0000640011137a20 */ /* 0x001fc80000400000 */
[----:B------:R-:W-:-:S03]  /*0f30*/  FFMA R19, R19, R20, R12 ;  /* 0x0000001413137223 */ /* 0x000fc6000000000c */
[----:B-----5:R-:W0:Y:S01]  /*0f40*/  I2F.S16 R24, R24 ;  /* 0x0000001800187306 */ /* 0x020e220000101400 */
[----:B-1----:R-:W-:-:S04]  /*0f50*/  FMUL R12, R21, c[0x0][0x190] ;  /* 0x00006400150c7a20 */ /* 0x002fc80000400000 */
[----:B------:R-:W-:Y:S02]  /*0f60*/  FFMA R12, R12, R22, R19 ;  /* 0x000000160c0c7223 */ /* 0x000fe40000000013 */
[----:B--2---:R-:W-:-:S04]  /*0f70*/  FMUL R14, R23, c[0x0][0x190] ;  /* 0x00006400170e7a20 */ /* 0x004fc80000400000 */
[----:B------:R-:W-:Y:S02]  /*0f80*/  FFMA R13, R14, R13, R12 ;  /* 0x0000000d0e0d7223 */ /* 0x000fe4000000000c */
[----:B0-----:R-:W-:-:S04]  /*0f90*/  FMUL R12, R24, c[0x0][0x190] ;  /* 0x00006400180c7a20 */ /* 0x001fc80000400000 */
[----:B------:R-:W-:Y:S01]  /*0fa0*/  FFMA R12, R12, R16, R13 ;  /* 0x000000100c0c7223 */ /* 0x000fe2000000000d */
[----:B------:R-:W-:Y:S05]  /*0fb0*/  @P0 BRA `(.L_x_421) ;  /* 0xfffffe2000000947 */ /* 0x000fea000383ffff */
.L_x_420:
[----:B------:R-:W-:-:S13]  /*0fc0*/  ISETP.NE.AND P0, PT, R18, RZ, PT ;  /* 0x000000ff1200720c */ /* 0x000fda0003f05270 */
[----:B------:R-:W-:Y:S05]  /*0fd0*/  @!P0 BRA `(.L_x_425) ;  /* 0x0000018000008947 */ /* 0x000fea0003800000 */
[----:B------:R-:W-:-:S04]  /*0fe0*/  IADD3 R8, P0, P2, R6, c[0x0][0x168], R9 ;  /* 0x00005a0006087a10 */ /* 0x000fc80007a1e009 */
[----:B------:R-:W-:-:S05]  /*0ff0*/  IADD3.X R9, RZ, c[0x0][0x16c], RZ, P0, P2 ;  /* 0x00005b00ff097a10 */ /* 0x000fca00007e44ff */
[----:B------:R-:W2:Y:S01]  /*1000*/  LDG.E.S8 R10, [R8.64] ;  /* 0x00000006080a7981 */ /* 0x000ea2000c1e1300 */
[----:B------:R-:W-:-:S05]  /*1010*/  IADD3 R7, P0, R7, R6, RZ ;  /* 0x0000000607077210 */ /* 0x000fca0007f1e0ff */
[----:B------:R-:W-:Y:S01]  /*1020*/  IMAD.X R14, RZ, RZ, RZ, P0 ;  /* 0x000000ffff0e7224 */ /* 0x000fe200000e06ff */
[----:B------:R-:W-:-:S04]  /*1030*/  LEA R6, P0, R7, c[0x0][0x160], 0x2 ;  /* 0x0000580007067a11 */ /* 0x000fc800078010ff */
[----:B------:R-:W-:-:S05]  /*1040*/  LEA.HI.X R7, R7, c[0x0][0x164], R14, 0x2, P0 ;  /* 0x0000590007077a11 */ /* 0x000fca00000f140e */
[----:B------:R-:W3:Y:S01]  /*1050*/  LDG.E R13, [R6.64] ;  /* 0x00000006060d7981 */ /* 0x000ee2000c1e1900 */
[----:B------:R-:W-:Y:S01]  /*1060*/  ISETP.NE.AND P0, PT, R18, 0x1, PT ;  /* 0x000000011200780c */ /* 0x000fe20003f05270 */
[----:B--2---:R-:W0:Y:S02]  /*1070*/  I2F.S16 R10, R10 ;  /* 0x0000000a000a7306 */ /* 0x004e240000101400 */
[----:B0-----:R-:W-:-:S04]  /*1080*/  FMUL R11, R10, c[0x0][0x190] ;  /* 0x000064000a0b7a20 */ /* 0x001fc80000400000 */
[----:B---3--:R-:W-:-:S06]  /*1090*/  FFMA R12, R11, R13, R12 ;  /* 0x0000000d0b0c7223 */ /* 0x008fcc000000000c */
[----:B------:R-:W-:Y:S05]  /*10a0*/  @!P0 BRA `(.L_x_425) ;  /* 0x000000b000008947 */ /* 0x000fea0003800000 */
[----:B------:R-:W-:Y:S01]  /*10b0*/  ISETP.NE.AND P0, PT, R18, 0x2, PT ;  /* 0x000000021200780c */ /* 0x000fe20003f05270 */
[----:B------:R-:W2:Y:S04]  /*10c0*/  LDG.E.S8 R10, [R8.64+0x1] ;  /* 0x00000106080a7981 */ /* 0x000ea8000c1e1300 */
[----:B------:R-:W3:Y:S08]  /*10d0*/  LDG.E R13, [R6.64+0x4] ;  /* 0x00000406060d7981 */ /* 0x000ef0000c1e1900 */
[----:B------:R-:W4:Y:S04]  /*10e0*/  @P0 LDG.E.S8 R14, [R8.64+0x2] ;  /* 0x00000206080e0981 */ /* 0x000f28000c1e1300 */
[----:B------:R-:W5:Y:S01]  /*10f0*/  @P0 LDG.E R15, [R6.64+0x8] ;  /* 0x00000806060f0981 */ /* 0x000f62000c1e1900 */
[----:B--2---:R-:W0:Y:S08]  /*1100*/  I2F.S16 R10, R10 ;  /* 0x0000000a000a7306 */ /* 0x004e300000101400 */
[----:B----4-:R-:W1:Y:S01]  /*1110*/  @P0 I2F.S16 R14, R14 ;  /* 0x0000000e000e0306 */ /* 0x010e620000101400 */
[----:B0-----:R-:W-:-:S04]  /*1120*/  FMUL R11, R10, c[0x0][0x190] ;  /* 0x000064000a0b7a20 */ /* 0x001fc80000400000 */
[----:B---3--:R-:W-:Y:S02]  /*1130*/  FFMA R12, R11, R13, R12 ;  /* 0x0000000d0b0c7223 */ /* 0x008fe4000000000c */
[----:B-1----:R-:W-:-:S04]  /*1140*/  @P0 FMUL R11, R14, c[0x0][0x190] ;  /* 0x000064000e0b0a20 */ /* 0x002fc80000400000 */
[----:B-----5:R-:W-:-:S02]  /*1150*/  @P0 FFMA R12, R11, R15, R12 ;  /* 0x0000000f0b0c0223 */ /* 0x020fc4000000000c */
.L_x_425:
[----:B------:R-:W-:Y:S01]  /*1160*/  HFMA2.MMA R7, -RZ, RZ, 0, 2.384185791015625e-07 ;  /* 0x00000004ff077435 */ /* 0x000fe200000001ff */
[----:B------:R-:W-:-:S09]  /*1170*/  IMAD R4, R4, c[0x0][0x18c], R5 ;  /* 0x0000630004047a24 */ /* 0x000fd200078e0205 */
[----:B------:R-:W-:-:S05]  /*1180*/  IMAD.WIDE.U32 R4, R4, R7, c[0x0][0x170] ;  /* 0x00005c0004047625 */ /* 0x000fca00078e0007 */
[----:B------:R0:W-:Y:S01]  /*1190*/  STG.E [R4.64], R12 ;  /* 0x0000000c04007986 */ /* 0x0001e2000c101906 */
[----:B------:R-:W-:Y:S01]  /*11a0*/  @P1 CALL.REL.NOINC `(.L_x_426) ;  /* 0x0000001000001944 */ /* 0x000fe20003c00000 */
[----:B------:R-:W-:Y:S05]  /*11b0*/  BRA `(.L_x_427) ;  /* 0xffffef3000007947 */ /* 0x000fea000383ffff */
.L_x_426:
[----:B------:R-:W-:Y:S05]  /*11c0*/  EXIT ;  /* 0x000000000000794d */ /* 0x000fea0003800000 */
.L_x_419:
[----:B------:R-:W0:Y:S01]  /*11d0*/  I2F.U32.RP R4, c[0x0][0x17c] ;  /* 0x00005f0000047b06 */ /* 0x000e220000209000 */
[----:B------:R-:W-:Y:S01]  /*11e0*/  ISETP.NE.U32.AND P0, PT, RZ, c[0x0][0x17c], PT ;  /* 0x00005f00ff007a0c */ /* 0x000fe20003f05070 */
[----:B------:R-:W-:Y:S01]  /*11f0*/  IMAD.MOV.U32 R9, RZ, RZ, 0x4 ;  /* 0x00000004ff097424 */ /* 0x000fe200078e00ff */
[----:B------:R-:W-:Y:S02]  /*1200*/  LOP3.LUT R6, RZ, c[0x0][0x17c], RZ, 0x33, !PT ;  /* 0x00005f00ff067a12 */ /* 0x000fe400078e33ff */
[----:B------:R-:W-:-:S03]  /*1210*/  MOV R11, c[0x0][0x0] ;  /* 0x00000000000b7a02 */ /* 0x000fc60000000f00 */
[----:B0-----:R-:W0:Y:S02]  /*1220*/  MUFU.RCP R4, R4 ;  /* 0x0000000400047308 */ /* 0x001e240000001000 */
[----:B0-----:R-:W-:-:S06]  /*1230*/  IADD3 R2, R4, 0xffffffe, RZ ;  /* 0x0ffffffe04027810 */ /* 0x001fcc0007ffe0ff */
[----:B------:R0:W1:Y:S02]  /*1240*/  F2I.FTZ.U32.TRUNC.NTZ R3, R2 ;  /* 0x0000000200037305 */ /* 0x000064000021f000 */
[----:B0-----:R-:W-:Y:S01]  /*1250*/  MOV R2, RZ ;  /* 0x000000ff00027202 */ /* 0x001fe20000000f00 */
[----:B-1----:R-:W-:-:S04]  /*1260*/  IMAD.MOV R5, RZ, RZ, -R3 ;  /* 0x000000ffff057224 */ /* 0x002fc800078e0a03 */
[----:B------:R-:W-:-:S04]  /*1270*/  IMAD R5, R5, c[0x0][0x17c], RZ ;  /* 0x00005f0005057a24 */ /* 0x000fc800078e02ff */
[----:B------:R-:W-:-:S06]  /*1280*/  IMAD.HI.U32 R5, R3, R5, R2 ;  /* 0x0000000503057227 */ /* 0x000fcc00078e0002 */
.L_x_428:
[----:B0-----:R-:W-:-:S04]  /*1290*/  IMAD.HI.U32 R3, R5, R0, RZ ;  /* 0x0000000005037227 */ /* 0x001fc800078e00ff */
[----:B------:R-:W-:-:S04]  /*12a0*/  IMAD.MOV R7, RZ, RZ, -R3 ;  /* 0x000000ffff077224 */ /* 0x000fc800078e0a03 */
[----:B------:R-:W-:-:S05]  /*12b0*/  IMAD R7, R7, c[0x0][0x17c], R0 ;  /* 0x00005f0007077a24 */ /* 0x000fca00078e0200 */
[----:B------:R-:W-:-:S13]  /*12c0*/  ISETP.GE.U32.AND P1, PT, R7, c[0x0][0x17c], PT ;  /* 0x00005f0007007a0c */ /* 0x000fda0003f26070 */
[----:B------:R-:W-:Y:S02]  /*12d0*/  @P1 IADD3 R7, R7, -c[0x0][0x17c], RZ ;  /* 0x80005f0007071a10 */ /* 0x000fe40007ffe0ff */
[----:B------:R-:W-:Y:S02]  /*12e0*/  @P1 IADD3 R3, R3, 0x1, RZ ;  /* 0x0000000103031810 */ /* 0x000fe40007ffe0ff */
[----:B------:R-:W-:-:S13]  /*12f0*/  ISETP.GE.U32.AND P2, PT, R7, c[0x0][0x17c], PT ;  /* 0x00005f0007007a0c */ /* 0x000fda0003f46070 */
[----:B------:R-:W-:-:S04]  /*1300*/  @P2 IADD3 R3, R3, 0x1, RZ ;  /* 0x0000000103032810 */ /* 0x000fc80007ffe0ff */
[----:B------:R-:W-:-:S04]  /*1310*/  SEL R7, R6, R3, !P0 ;  /* 0x0000000306077207 */ /* 0x000fc80004000000 */
[----:B------:R-:W-:-:S05]  /*1320*/  IADD3 R3, -R7, RZ, RZ ;  /* 0x000000ff07037210 */ /* 0x000fca0007ffe1ff */
[--C-:B------:R-:W-:Y:S02]  /*1330*/  IMAD R2, R3, c[0x0][0x17c], R0.reuse ;  /* 0x00005f0003027a24 */ /* 0x100fe400078e0200 */
[----:B------:R-:W-:Y:S02]  /*1340*/  IMAD R0, R11, c[0x0][0xc], R0 ;  /* 0x000003000b007a24 */ /* 0x000fe400078e0200 */
[----:B------:R-:W-:-:S03]  /*1350*/  IMAD R2, R7, c[0x0][0x18c], R2 ;  /* 0x0000630007027a24 */ /* 0x000fc600078e0202 */
[----:B------:R-:W-:Y:S01]  /*1360*/  ISETP.GE.U32.AND P1, PT, R0, UR4, PT ;  /* 0x0000000400007c0c */ /* 0x000fe2000bf26070 */
[----:B------:R-:W-:-:S05]  /*1370*/  IMAD.WIDE.U32 R2, R2, R9, c[0x0][0x170] ;  /* 0x00005c0002027625 */ /* 0x000fca00078e0009 */
[----:B------:R0:W-:Y:S07]  /*1380*/  STG.E [R2.64], RZ ;  /* 0x000000ff02007986 */ /* 0x0001ee000c101906 */
[----:B------:R-:W-:Y:S05]  /*1390*/  @!P1 BRA `(.L_x_428) ;  /* 0xfffffef000009947 */ /* 0x000fea000383ffff */
[----:B------:R-:W-:Y:S05]  /*13a0*/  EXIT ;  /* 0x000000000000794d */ /* 0x000fea0003800000 */
.L_x_429:
        /* <DEDUP_REMOVED lines=13> */
.L_x_482:


//--------------------- .text._Z12quantized_mmILi4EEvPKfPKhPf15QuantizedConfig --------------------------
	.section	.text._Z12quantized_mmILi4EEvPKfPKhPf15QuantizedConfig,"ax",@progbits
	.sectioninfo	@"SHI_REGISTERS=27"
	.align	128
        .global         _Z12quantized_mmILi4EEvPKfPKhPf15QuantizedConfig
        .type           _Z12quantized_mmILi4EEvPKfPKhPf15QuantizedConfig,@function
        .size           _Z12quantized_mmILi4EEvPKfPKhPf15QuantizedConfig,(.L_x_483 - _Z12quantized_mmILi4EEvPKfPKhPf15QuantizedConfig)
        .other          _Z12quantized_mmILi4EEvPKfPKhPf15QuantizedConfig,@"STO_CUDA_ENTRY STV_DEFAULT"
_Z12quantized_mmILi4EEvPKfPKhPf15QuantizedConfig:
.text._Z12quantized_mmILi4EEvPKfPKhPf15QuantizedConfig:
        /* <DEDUP_REMOVED lines=15> */
.L_x_434:
[----:B0-----:R-:W0:Y:S01]  /*00f0*/  I2F.U32.RP R4, c[0x0][0x17c] ;  /* 0x00005f0000047b06 */ /* 0x001e220000209000 */
[----:B------:R-:W-:Y:S01]  /*0100*/  ISETP.NE.U32.AND P2, PT, RZ, c[0x0][0x17c], PT ;  /* 0x00005f00ff007a0c */ /* 0x000fe20003f45070 */
[----:B------:R-:W-:Y:S02]  /*0110*/  IMAD.MOV.U32 R12, RZ, RZ, RZ ;  /* 0x000000ffff0c7224 */ /* 0x000fe400078e00ff */
[----:B------:R-:W-:-:S04]  /*0120*/  IMAD.MOV.U32 R15, RZ, RZ, RZ ;  /* 0x000000ffff0f7224 */ /* 0x000fc800078e00ff */
[----:B0-----:R-:W0:Y:S02]  /*0130*/  MUFU.RCP R4, R4 ;  /* 0x0000000400047308 */ /* 0x001e240000001000 */
[----:B0-----:R-:W-:-:S06]  /*0140*/  IADD3 R2, R4, 0xffffffe, RZ ;  /* 0x0ffffffe04027810 */ /* 0x001fcc0007ffe0ff */
[----:B------:R0:W1:Y:S02]  /*0150*/  F2I.FTZ.U32.TRUNC.NTZ R3, R2 ;  /* 0x0000000200037305 */ /* 0x000064000021f000 */
[----:B0-----:R-:W-:Y:S02]  /*0160*/  IMAD.MOV.U32 R2, RZ, RZ, RZ ;  /* 0x000000ffff027224 */ /* 0x001fe400078e00ff */
[----:B-1----:R-:W-:-:S04]  /*0170*/  IMAD.MOV R5, RZ, RZ, -R3 ;  /* 0x000000ffff057224 */ /* 0x002fc800078e0a03 */
[----:B------:R-:W-:-:S04]  /*0180*/  IMAD R5, R5, c[0x0][0x17c], RZ ;  /* 0x00005f0005057a24 */ /* 0x000fc800078e02ff */
[----:B------:R-:W-:-:S04]  /*0190*/  IMAD.HI.U32 R3, R3, R5, R2 ;  /* 0x0000000503037227 */ /* 0x000fc800078e0002 */
[----:B------:R-:W-:Y:S02]  /*01a0*/  IMAD.MOV.U32 R5, RZ, RZ, c[0x0][0x0] ;  /* 0x00000000ff057624 */ /* 0x000fe400078e00ff */
        /* <DEDUP_REMOVED lines=8> */
[----:B------:R-:W-:Y:S02]  /*0230*/  @!P2 LOP3.LUT R13, RZ, c[0x0][0x17c], RZ, 0x33, !PT ;  /* 0x00005f00ff0daa12 */ /* 0x000fe400078e33ff */
[----:B------:R-:W-:Y:S02]  /*0240*/  ISETP.GE.U32.AND P2, PT, R10, 0x3, PT ;  /* 0x000000030a00780c */ /* 0x000fe40003f46070 */
[----:B------:R-:W-:Y:S01]  /*0250*/  ISETP.NE.AND P1, PT, R22, RZ, PT ;  /* 0x000000ff1600720c */ /* 0x000fe20003f25270 */
[----:B------:R-:W-:Y:S02]  /*0260*/  IMAD.MOV R3, RZ, RZ, -R13 ;  /* 0x000000ffff037224 */ /* 0x000fe400078e0a0d */
[----:B------:R-:W-:Y:S02]  /*0270*/  IMAD R18, R13, c[0x0][0x184], RZ ;  /* 0x000061000d127a24 */ /* 0x000fe400078e02ff */
[----:B------:R-:W-:-:S02]  /*0280*/  IMAD R14, R3, c[0x0][0x17c], R0 ;  /* 0x00005f00030e7a24 */ /* 0x000fc400078e0200 */
[----:B------:R-:W-:Y:S02]  /*0290*/  IMAD R0, R5, c[0x0][0xc], R0 ;  /* 0x0000030005007a24 */ /* 0x000fe400078e0200 */
[----:B------:R-:W-:-:S03]  /*02a0*/  IMAD R16, R14, c[0x0][0x188], RZ ;  /* 0x000062000e107a24 */ /* 0x000fc600078e02ff */
[----:B------:R-:W-:Y:S01]  /*02b0*/  ISETP.GE.U32.AND P0, PT, R0, UR4, PT ;  /* 0x0000000400007c0c */ /* 0x000fe2000bf06070 */
[----:B------:R-:W-:-:S07]  /*02c0*/  @!P2 BRA `(.L_x_431) ;  /* 0x000003a00000a947 */ /* 0x000fce0003800000 */
[----:B------:R-:W-:-:S05]  /*02d0*/  IMAD.MOV.U32 R17, RZ, RZ, R11 ;  /* 0x000000ffff117224 */ /* 0x000fca00078e000b */
.L_x_432:
[----:B------:R-:W-:Y:S02]  /*02e0*/  SHF.R.U32.HI R3, RZ, 0x1, R15 ;  /* 0x00000001ff037819 */ /* 0x000fe4000001160f */
[----:B------:R-:W-:Y:S02]  /*02f0*/  IADD3 R4, R15, 0x1, RZ ;  /* 0x000000010f047810 */ /* 0x000fe40007ffe0ff */
[----:B------:R-:W-:Y:S02]  /*0300*/  IADD3 R2, P2, P3, R3, c[0x0][0x168], R16 ;  /* 0x00005a0003027a10 */ /* 0x000fe40007b5e010 */
[----:B------:R-:W-:Y:S02]  /*0310*/  SHF.R.U32.HI R5, RZ, 0x1, R4 ;  /* 0x00000001ff057819 */ /* 0x000fe40000011604 */
[----:B------:R-:W-:Y:S02]  /*0320*/  IADD3 R6, R15, 0x2, RZ ;  /* 0x000000020f067810 */ /* 0x000fe40007ffe0ff */
[----:B------:R-:W-:-:S02]  /*0330*/  IADD3.X R3, RZ, c[0x0][0x16c], RZ, P2, P3 ;  /* 0x00005b00ff037a10 */ /* 0x000fc400017e64ff */
[----:B------:R-:W-:Y:S02]  /*0340*/  IADD3 R4, P2, P3, R5, c[0x0][0x168], R16 ;  /* 0x00005a0005047a10 */ /* 0x000fe40007b5e010 */
[----:B------:R-:W-:Y:S01]  /*0350*/  IADD3 R8, R15, 0x3, RZ ;  /* 0x000000030f087810 */ /* 0x000fe20007ffe0ff */
[----:B------:R0:W2:Y:S01]  /*0360*/  LDG.E.U8 R20, [R2.64] ;  /* 0x0000000602147981 */ /* 0x0000a2000c1e1100 */
[----:B------:R-:W-:Y:S02]  /*0370*/  SHF.R.U32.HI R7, RZ, 0x1, R6 ;  /* 0x00000001ff077819 */ /* 0x000fe40000011606 */
[----:B------:R-:W-:Y:S02]  /*0380*/  IADD3.X R5, RZ, c[0x0][0x16c], RZ, P2, P3 ;  /* 0x00005b00ff057a10 */ /* 0x000fe400017e64ff */
[----:B------:R-:W-:Y:S02]  /*0390*/  SHF.R.U32.HI R9, RZ, 0x1, R8 ;  /* 0x00000001ff097819 */ /* 0x000fe40000011608 */
[--C-:B------:R-:W-:Y:S01]  /*03a0*/  IADD3 R6, P2, P3, R7, c[0x0][0x168], R16.reuse ;  /* 0x00005a0007067a10 */ /* 0x100fe20007b5e010 */
[----:B------:R1:W3:Y:S01]  /*03b0*/  LDG.E.S8 R23, [R4.64] ;  /* 0x0000000604177981 */ /* 0x0002e2000c1e1300 */
[----:B------:R-:W-:-:S02]  /*03c0*/  IADD3 R8, P4, P5, R9, c[0x0][0x168], R16 ;  /* 0x00005a0009087a10 */ /* 0x000fc40007d9e010 */
[----:B------:R-:W-:Y:S02]  /*03d0*/  IADD3.X R7, RZ, c[0x0][0x16c], RZ, P2, P3 ;  /* 0x00005b00ff077a10 */ /* 0x000fe400017e64ff */
[----:B------:R-:W-:-:S03]  /*03e0*/  IADD3.X R9, RZ, c[0x0][0x16c], RZ, P4, P5 ;  /* 0x00005b00ff097a10 */ /* 0x000fc600027ea4ff */
[----:B------:R4:W5:Y:S04]  /*03f0*/  LDG.E.U8 R6, [R6.64] ;  /* 0x0000000606067981 */ /* 0x000968000c1e1100 */
[----:B------:R-:W5:Y:S01]  /*0400*/  LDG.E.S8 R8, [R8.64] ;  /* 0x0000000608087981 */ /* 0x000f62000c1e1300 */
[----:B0-----:R-:W-:-:S05]  /*0410*/  IADD3 R3, P2, R18, R15, RZ ;  /* 0x0000000f12037210 */ /* 0x001fca0007f5e0ff */
[----:B------:R-:W-:Y:S01]  /*0420*/  IMAD.X R24, RZ, RZ, RZ, P2 ;  /* 0x000000ffff187224 */ /* 0x000fe200010e06ff */
[----:B------:R-:W-:-:S04]  /*0430*/  LEA R2, P2, R3, c[0x0][0x160], 0x2 ;  /* 0x0000580003027a11 */ /* 0x000fc800078410ff */
[----:B------:R-:W-:-:S05]  /*0440*/  LEA.HI.X R3, R3, c[0x0][0x164], R24, 0x2, P2 ;  /* 0x0000590003037a11 */ /* 0x000fca00010f1418 */
[----:B------:R0:W5:Y:S04]  /*0450*/  LDG.E R21, [R2.64] ;  /* 0x0000000602157981 */ /* 0x000168000c1e1900 */
[----:B-1----:R0:W5:Y:S04]  /*0460*/  LDG.E R5, [R2.64+0x4] ;  /* 0x0000040602057981 */ /* 0x002168000c1e1900 */
[----:B------:R0:W5:Y:S04]  /*0470*/  LDG.E R4, [R2.64+0x8] ;  /* 0x0000080602047981 */ /* 0x000168000c1e1900 */
[----:B------:R0:W5:Y:S01]  /*0480*/  LDG.E R19, [R2.64+0xc] ;  /* 0x00000c0602137981 */ /* 0x000162000c1e1900 */
[----:B------:R-:W-:-:S02]  /*0490*/  IADD3 R17, R17, -0x4, RZ ;  /* 0xfffffffc11117810 */ /* 0x000fc40007ffe0ff */
[----:B------:R-:W-:Y:S02]  /*04a0*/  IADD3 R15, R15, 0x4, RZ ;  /* 0x000000040f0f7810 */ /* 0x000fe40007ffe0ff */
[C---:B--2---:R-:W-:Y:S02]  /*04b0*/  LOP3.LUT P3, RZ, R20.reuse, 0x8, RZ, 0xc0, !PT ;  /* 0x0000000814ff7812 */ /* 0x044fe4000786c0ff */
[----:B----4-:R-:W-:Y:S02]  /*04c0*/  LOP3.LUT R7, R20, 0xf, RZ, 0xc0, !PT ;  /* 0x0000000f14077812 */ /* 0x010fe400078ec0ff */
[C---:B---3--:R-:W-:Y:S02]  /*04d0*/  ISETP.GT.AND P2, PT, R23.reuse, -0x1, PT ;  /* 0xffffffff1700780c */ /* 0x048fe40003f44270 */
[----:B------:R-:W-:-:S07]  /*04e0*/  LOP3.LUT R23, R23, 0xf0, RZ, 0xc0, !PT ;  /* 0x000000f017177812 */ /* 0x000fce00078ec0ff */
[----:B------:R-:W-:Y:S02]  /*04f0*/  @P3 LOP3.LUT R7, R20, 0xfff0, RZ, 0xfc, !PT ;  /* 0x0000fff014073812 */ /* 0x000fe400078efcff */
[----:B------:R-:W-:Y:S02]  /*0500*/  SHF.R.U32.HI R23, RZ, 0x4, R23 ;  /* 0x00000004ff177819 */ /* 0x000fe40000011617 */
[----:B-----5:R-:W-:Y:S02]  /*0510*/  LOP3.LUT P4, RZ, R6, 0x8, RZ, 0xc0, !PT ;  /* 0x0000000806ff7812 */ /* 0x020fe4000788c0ff */
[----:B------:R-:W1:Y:S01]  /*0520*/  I2F.S16 R7, R7 ;  /* 0x0000000700077306 */ /* 0x000e620000101400 */
[C---:B------:R-:W-:Y:S02]  /*0530*/  ISETP.GT.AND P3, PT, R8.reuse, -0x1, PT ;  /* 0xffffffff0800780c */ /* 0x040fe40003f64270 */
[----:B------:R-:W-:Y:S02]  /*0540*/  @!P2 IADD3 R23, R23, 0xfff0, RZ ;  /* 0x0000fff01717a810 */ /* 0x000fe40007ffe0ff */
[----:B------:R-:W-:-:S02]  /*0550*/  LOP3.LUT R8, R8, 0xf0, RZ, 0xc0, !PT ;  /* 0x000000f008087812 */ /* 0x000fc400078ec0ff */
[C---:B0-----:R-:W-:Y:S02]  /*0560*/  LOP3.LUT R3, R6.reuse, 0xf, RZ, 0xc0, !PT ;  /* 0x0000000f06037812 */ /* 0x041fe400078ec0ff */
[----:B------:R-:W-:Y:S01]  /*0570*/  SHF.R.U32.HI R8, RZ, 0x4, R8 ;  /* 0x00000004ff087819 */ /* 0x000fe20000011608 */
[----:B------:R-:W0:Y:S01]  /*0580*/  I2F.S16 R23, R23 ;  /* 0x0000001700177306 */ /* 0x000e220000101400 */
[----:B------:R-:W-:Y:S02]  /*0590*/  @P4 LOP3.LUT R3, R6, 0xfff0, RZ, 0xfc, !PT ;  /* 0x0000fff006034812 */ /* 0x000fe400078efcff */
[----:B------:R-:W-:Y:S02]  /*05a0*/  ISETP.NE.AND P2, PT, R17, RZ, PT ;  /* 0x000000ff1100720c */ /* 0x000fe40003f45270 */
[----:B------:R-:W-:Y:S01]  /*05b0*/  @!P3 IADD3 R8, R8, 0xfff0, RZ ;  /* 0x0000fff00808b810 */ /* 0x000fe20007ffe0ff */
[----:B-1----:R-:W-:Y:S02]  /*05c0*/  FMUL R7, R7, c[0x0][0x190] ;  /* 0x0000640007077a20 */ /* 0x002fe40000400000 */
[----:B------:R-:W1:Y:S02]  /*05d0*/  I2F.S16 R3, R3 ;  /* 0x0000000300037306 */ /* 0x000e640000101400 */
[----:B------:R-:W-:-:S06]  /*05e0*/  FFMA R12, R7, R21, R12 ;  /* 0x00000015070c7223 */ /* 0x000fcc000000000c */
[----:B------:R-:W2:Y:S01]  /*05f0*/  I2F.S16 R8, R8 ;  /* 0x0000000800087306 */ /* 0x000ea20000101400 */
[----:B0-----:R-:W-:-:S04]  /*0600*/  FMUL R2, R23, c[0x0][0x190] ;  /* 0x0000640017027a20 */ /* 0x001fc80000400000 */
[----:B------:R-:W-:Y:S02]  /*0610*/  FFMA R5, R2, R5, R12 ;  /* 0x0000000502057223 */ /* 0x000fe4000000000c */
[----:B-1----:R-:W-:-:S04]  /*0620*/  FMUL R2, R3, c[0x0][0x190] ;  /* 0x0000640003027a20 */ /* 0x002fc80000400000 */
[----:B------:R-:W-:Y:S02]  /*0630*/  FFMA R2, R2, R4, R5 ;  /* 0x0000000402027223 */ /* 0x000fe40000000005 */
[----:B--2---:R-:W-:-:S04]  /*0640*/  FMUL R12, R8, c[0x0][0x190] ;  /* 0x00006400080c7a20 */ /* 0x004fc80000400000 */
[----:B------:R-:W-:Y:S01]  /*0650*/  FFMA R12, R12, R19, R2 ;  /* 0x000000130c0c7223 */ /* 0x000fe20000000002 */
[----:B------:R-:W-:Y:S05]  /*0660*/  @P2 BRA `(.L_x_432) ;  /* 0xfffffc7000002947 */ /* 0x000fea000383ffff */
.L_x_431:
[----:B------:R-:W-:Y:S05]  /*0670*/  @!P1 BRA `(.L_x_433) ;  /* 0x0000035000009947 */ /* 0x000fea0003800000 */
[----:B------:R-:W-:-:S04]  /*0680*/  SHF.R.U32.HI R5, RZ, 0x1, R15 ;  /* 0x00000001ff057819 */ /* 0x000fc8000001160f */
[----:B------:R-:W-:-:S04]  /*0690*/  IADD3 R4, P1, P2, R5, c[0x0][0x168], R16 ;  /* 0x00005a0005047a10 */ /* 0x000fc80007a3e010 */
[----:B------:R-:W-:-:S05]  /*06a0*/  IADD3.X R5, RZ, c[0x0][0x16c], RZ, P1, P2 ;  /* 0x00005b00ff057a10 */ /* 0x000fca0000fe44ff */
[----:B------:R-:W2:Y:S01]  /*06b0*/  LDG.E.U8 R4, [R4.64] ;  /* 0x0000000604047981 */ /* 0x000ea2000c1e1100 */
[----:B------:R-:W-:-:S05]  /*06c0*/  IADD3 R18, P1, R18, R15, RZ ;  /* 0x0000000f12127210 */ /* 0x000fca0007f3e0ff */
[----:B------:R-:W-:Y:S01]  /*06d0*/  IMAD.X R3, RZ, RZ, RZ, P1 ;  /* 0x000000ffff037224 */ /* 0x000fe200008e06ff */
[----:B------:R-:W-:-:S04]  /*06e0*/  LEA R2, P1, R18, c[0x0][0x160], 0x2 ;  /* 0x0000580012027a11 */ /* 0x000fc800078210ff */
[----:B------:R-:W-:-:S05]  /*06f0*/  LEA.HI.X R3, R18, c[0x0][0x164], R3, 0x2, P1 ;  /* 0x0000590012037a11 */ /* 0x000fca00008f1403 */
[----:B------:R-:W3:Y:S01]  /*0700*/  LDG.E R7, [R2.64] ;  /* 0x0000000602077981 */ /* 0x000ee2000c1e1900 */
[----:B------:R-:W-:-:S04]  /*0710*/  LOP3.LUT R6, R15, 0x1, RZ, 0xc0, !PT ;  /* 0x000000010f067812 */ /* 0x000fc800078ec0ff */
[----:B------:R-:W-:Y:S02]  /*0720*/  ISETP.NE.U32.AND P1, PT, R6, 0x1, PT ;  /* 0x000000010600780c */ /* 0x000fe40003f25070 */
[----:B--2---:R-:W-:-:S11]  /*0730*/  SHF.R.U32.HI R6, RZ, 0x4, R4 ;  /* 0x00000004ff067819 */ /* 0x004fd60000011604 */
[----:B------:R-:W-:-:S04]  /*0740*/  @P1 LOP3.LUT R6, R4, 0xf, RZ, 0xc0, !PT ;  /* 0x0000000f04061812 */ /* 0x000fc800078ec0ff */
[----:B------:R-:W-:-:S13]  /*0750*/  LOP3.LUT P1, RZ, R6, 0x8, RZ, 0xc0, !PT ;  /* 0x0000000806ff7812 */ /* 0x000fda000782c0ff */
[----:B------:R-:W-:Y:S02]  /*0760*/  @P1 LOP3.LUT R6, R6, 0xfff0, RZ, 0xfc, !PT ;  /* 0x0000fff006061812 */ /* 0x000fe400078efcff */
[----:B------:R-:W-:-:S04]  /*0770*/  ISETP.NE.AND P1, PT, R22, 0x1, PT ;  /* 0x000000011600780c */ /* 0x000fc80003f25270 */
[----:B------:R-:W0:Y:S02]  /*0780*/  I2F.S16 R6, R6 ;  /* 0x0000000600067306 */ /* 0x000e240000101400 */
[----:B0-----:R-:W-:-:S04]  /*0790*/  FMUL R5, R6, c[0x0][0x190] ;  /* 0x0000640006057a20 */ /* 0x001fc80000400000 */
[----:B---3--:R-:W-:-:S03]  /*07a0*/  FFMA R12, R5, R7, R12 ;  /* 0x00000007050c7223 */ /* 0x008fc6000000000c */
[----:B------:R-:W-:Y:S05]  /*07b0*/  @!P1 BRA `(.L_x_433) ;  /* 0x0000021000009947 */ /* 0x000fea0003800000 */
[----:B------:R-:W-:Y:S01]  /*07c0*/  ISETP.NE.AND P1, PT, R22, 0x2, PT ;  /* 0x000000021600780c */ /* 0x000fe20003f25270 */
[----:B------:R0:W2:Y:S01]  /*07d0*/  LDG.E R7, [R2.64+0x4] ;  /* 0x0000040602077981 */ /* 0x0000a2000c1e1900 */
[----:B------:R-:W-:-:S04]  /*07e0*/  IADD3 R6, R15, 0x1, RZ ;  /* 0x000000010f067810 */ /* 0x000fc80007ffe0ff */
[----:B------:R-:W-:-:S04]  /*07f0*/  SHF.R.U32.HI R5, RZ, 0x1, R6 ;  /* 0x00000001ff057819 */ /* 0x000fc80000011606 */
[----:B------:R-:W-:-:S03]  /*0800*/  IADD3 R4, P2, P3, R5, c[0x0][0x168], R16 ;  /* 0x00005a0005047a10 */ /* 0x000fc60007b5e010 */
[----:B------:R-:W-:Y:S01]  /*0810*/  @P1 IADD3 R15, R15, 0x2, RZ ;  /* 0x000000020f0f1810 */ /* 0x000fe20007ffe0ff */
[----:B------:R0:W3:Y:S01]  /*0820*/  @P1 LDG.E R9, [R2.64+0x8] ;  /* 0x0000080602091981 */ /* 0x0000e2000c1e1900 */
[----:B------:R-:W-:Y:S02]  /*0830*/  IADD3.X R5, RZ, c[0x0][0x16c], RZ, P2, P3 ;  /* 0x00005b00ff057a10 */ /* 0x000fe400017e64ff */
[----:B------:R-:W-:-:S03]  /*0840*/  @P1 SHF.R.U32.HI R17, RZ, 0x1, R15 ;  /* 0x00000001ff111819 */ /* 0x000fc6000001160f */
[----:B------:R-:W4:Y:S01]  /*0850*/  LDG.E.U8 R4, [R4.64] ;  /* 0x0000000604047981 */ /* 0x000f22000c1e1100 */
[----:B------:R-:W-:-:S04]  /*0860*/  @P1 IADD3 R16, P4, P5, R17, c[0x0][0x168], R16 ;  /* 0x00005a0011101a10 */ /* 0x000fc80007d9e010 */
[----:B------:R-:W-:-:S05]  /*0870*/  @P1 IADD3.X R17, RZ, c[0x0][0x16c], RZ, P4, P5 ;  /* 0x00005b00ff111a10 */ /* 0x000fca00027ea4ff */
[----:B------:R-:W5:Y:S01]  /*0880*/  @P1 LDG.E.U8 R16, [R16.64] ;  /* 0x0000000610101981 */ /* 0x000f62000c1e1100 */
[----:B------:R-:W-:Y:S02]  /*0890*/  LOP3.LUT R6, R6, 0x1, RZ, 0xc0, !PT ;  /* 0x0000000106067812 */ /* 0x000fe400078ec0ff */
[----:B------:R-:W-:Y:S02]  /*08a0*/  @P1 LOP3.LUT R15, R15, 0x1, RZ, 0xc0, !PT ;  /* 0x000000010f0f1812 */ /* 0x000fe400078ec0ff */
[----:B------:R-:W-:Y:S02]  /*08b0*/  ISETP.NE.U32.AND P2, PT, R6, 0x1, PT ;  /* 0x000000010600780c */ /* 0x000fe40003f45070 */
[----:B------:R-:W-:Y:S02]  /*08c0*/  ISETP.NE.U32.AND P3, PT, R15, 0x1, P1 ;  /* 0x000000010f00780c */ /* 0x000fe40000f65070 */
[----:B------:R-:W-:Y:S02]  /*08d0*/  PLOP3.LUT P4, PT, PT, PT, PT, 0x8, 0x0 ;  /* 0x000000000000781c */ /* 0x000fe40003f8e170 */
[----:B----4-:R-:W-:-:S07]  /*08e0*/  SHF.R.U32.HI R6, RZ, 0x4, R4 ;  /* 0x00000004ff067819 */ /* 0x010fce0000011604 */
[----:B------:R-:W-:-:S04]  /*08f0*/  @P2 LOP3.LUT R6, R4, 0xf, RZ, 0xc0, !PT ;  /* 0x0000000f04062812 */ /* 0x000fc800078ec0ff */
[----:B------:R-:W-:Y:S02]  /*0900*/  LOP3.LUT P2, RZ, R6, 0x8, RZ, 0xc0, !PT ;  /* 0x0000000806ff7812 */ /* 0x000fe4000784c0ff */
[----:B-----5:R-:W-:Y:S02]  /*0910*/  @P1 SHF.R.U32.HI R8, RZ, 0x4, R16 ;  /* 0x00000004ff081819 */ /* 0x020fe40000011610 */
[----:B------:R-:W-:-:S04]  /*0920*/  @P3 LOP3.LUT R8, R16, 0xf, RZ, 0xc0, !PT ;  /* 0x0000000f10083812 */ /* 0x000fc800078ec0ff */
[----:B------:R-:W-:-:S04]  /*0930*/  @P1 LOP3.LUT P3, RZ, R8, 0x8, RZ, 0xc0, !PT ;  /* 0x0000000808ff1812 */ /* 0x000fc8000786c0ff */
[----:B------:R-:W-:Y:S02]  /*0940*/  @P1 PLOP3.LUT P4, PT, P3, PT, PT, 0x80, 0x0 ;  /* 0x000000000000181c */ /* 0x000fe40001f8f070 */
[----:B------:R-:W-:-:S06]  /*0950*/  @P2 LOP3.LUT R6, R6, 0xfff0, RZ, 0xfc, !PT ;  /* 0x0000fff006062812 */ /* 0x000fcc00078efcff */
[----:B------:R-:W0:Y:S05]  /*0960*/  I2F.S16 R6, R6 ;  /* 0x0000000600067306 */ /* 0x000e2a0000101400 */
[----:B------:R-:W-:-:S06]  /*0970*/  @P4 LOP3.LUT R8, R8, 0xfff0, RZ, 0xfc, !PT ;  /* 0x0000fff008084812 */ /* 0x000fcc00078efcff */
[----:B------:R-:W1:Y:S01]  /*0980*/  @P1 I2F.S16 R8, R8 ;  /* 0x0000000800081306 */ /* 0x000e620000101400 */
[----:B0-----:R-:W-:-:S04]  /*0990*/  FMUL R3, R6, c[0x0][0x190] ;  /* 0x0000640006037a20 */ /* 0x001fc80000400000 */
[----:B--2---:R-:W-:Y:S02]  /*09a0*/  FFMA R12, R3, R7, R12 ;  /* 0x00000007030c7223 */ /* 0x004fe4000000000c */
[----:B-1----:R-:W-:-:S04]  /*09b0*/  @P1 FMUL R3, R8, c[0x0][0x190] ;  /* 0x0000640008031a20 */ /* 0x002fc80000400000 */
[----:B---3--:R-:W-:-:S02]  /*09c0*/  @P1 FFMA R12, R3, R9, R12 ;  /* 0x00000009030c1223 */ /* 0x008fc4000000000c */
.L_x_433:
[----:B------:R-:W-:Y:S02]  /*09d0*/  IMAD.MOV.U32 R3, RZ, RZ, 0x4 ;  /* 0x00000004ff037424 */ /* 0x000fe400078e00ff */
[----:B------:R-:W-:-:S04]  /*09e0*/  IMAD R2, R13, c[0x0][0x18c], R14 ;  /* 0x000063000d027a24 */ /* 0x000fc800078e020e */
[----:B------:R-:W-:-:S05]  /*09f0*/  IMAD.WIDE.U32 R2, R2, R3, c[0x0][0x170] ;  /* 0x00005c0002027625 */ /* 0x000fca00078e0003 */
[----:B------:R0:W-:Y:S01]  /*0a00*/  STG.E [R2.64], R12 ;  /* 0x0000000c02007986 */ /* 0x0001e2000c101906 */
[----:B------:R-:W-:Y:S05]  /*0a10*/  @!P0 BRA `(.L_x_434) ;  /* 0xfffff6d000008947 */ /* 0x000fea000383ffff */
[----:B------:R-:W-:Y:S05]  /*0a20*/  EXIT ;  /* 0x000000000000794d */ /* 0x000fea0003800000 */
.L_x_430:
[----:B------:R-:W0:Y:S01]  /*0a30*/  I2F.U32.RP R4, c[0x0][0x17c] ;  /* 0x00005f0000047b06 */ /* 0x000e220000209000 */
[----:B------:R-:W-:Y:S01]  /*0a40*/  ISETP.NE.U32.AND P0, PT, RZ, c[0x0][0x17c], PT ;  /* 0x00005f00ff007a0c */ /* 0x000fe20003f05070 */
[----:B------:R-:W-:Y:S01]  /*0a50*/  IMAD.MOV.U32 R9, RZ, RZ, 0x4 ;  /* 0x00000004ff097424 */ /* 0x000fe200078e00ff */
[----:B------:R-:W-:Y:S01]  /*0a60*/  LOP3.LUT R6, RZ, c[0x0][0x17c], RZ, 0x33, !PT ;  /* 0x00005f00ff067a12 */ /* 0x000fe200078e33ff */
[----:B------:R-:W-:-:S04]  /*0a70*/  IMAD.MOV.U32 R11, RZ, RZ, c[0x0][0x0] ;  /* 0x00000000ff0b7624 */ /* 0x000fc800078e00ff */
[----:B0-----:R-:W0:Y:S02]  /*0a80*/  MUFU.RCP R4, R4 ;  /* 0x0000000400047308 */ /* 0x001e240000001000 */
[----:B0-----:R-:W-:-:S06]  /*0a90*/  IADD3 R2, R4, 0xffffffe, RZ ;  /* 0x0ffffffe04027810 */ /* 0x001fcc0007ffe0ff */
[----:B------:R0:W1:Y:S02]  /*0aa0*/  F2I.FTZ.U32.TRUNC.NTZ R3, R2 ;  /* 0x0000000200037305 */ /* 0x000064000021f000 */
[----:B0-----:R-:W-:Y:S02]  /*0ab0*/  IMAD.MOV.U32 R2, RZ, RZ, RZ ;  /* 0x000000ffff027224 */ /* 0x001fe400078e00ff */
[----:B-1----:R-:W-:-:S04]  /*0ac0*/  IMAD.MOV R5, RZ, RZ, -R3 ;  /* 0x000000ffff057224 */ /* 0x002fc800078e0a03 */
[----:B------:R-:W-:-:S04]  /*0ad0*/  IMAD R5, R5, c[0x0][0x17c], RZ ;  /* 0x00005f0005057a24 */ /* 0x000fc800078e02ff */
[----:B------:R-:W-:-:S06]  /*0ae0*/  IMAD.HI.U32 R5, R3, R5, R2 ;  /* 0x0000000503057227 */ /* 0x000fcc00078e0002 */
.L_x_435:
        /* <DEDUP_REMOVED lines=8> */
[----:B------:R-:W-:-:S05]  /*0b70*/  SEL R7, R6, R3, !P0 ;  /* 0x0000000306077207 */ /* 0x000fca0004000000 */
[----:B------:R-:W-:-:S04]  /*0b80*/  IMAD.MOV R3, RZ, RZ, -R7 ;  /* 0x000000ffff037224 */ /* 0x000fc800078e0a07 */
        /* <DEDUP_REMOVED lines=8> */
.L_x_436:
        /* <DEDUP_REMOVED lines=15> */
.L_x_483:


//--------------------- .text._Z12quantized_mmILi2EEvPKfPKhPf15QuantizedConfig --------------------------
	.section	.text._Z12quantized_mmILi2EEvPKfPKhPf15QuantizedConfig,"ax",@progbits
	.sectioninfo	@"SHI_REGISTERS=26"
	.align	128
        .global         _Z12quantized_mmILi2EEvPKfPKhPf15QuantizedConfig
        .type           _Z12quantized_mmILi2EEvPKfPKhPf15QuantizedConfig,@function
        .size           _Z12quantized_mmILi2EEvPKfPKhPf15QuantizedConfig,(.L_x_484 - _Z12quantized_mmILi2EEvPKfPKhPf15QuantizedConfig)
        .other          _Z12quantized_mmILi2EEvPKfPKhPf15QuantizedConfig,@"STO_CUDA_ENTRY STV_DEFAULT"
_Z12quantized_mmILi2EEvPKfPKhPf15QuantizedConfig:
.text._Z12quantized_mmILi2EEvPKfPKhPf15QuantizedConfig:
        /* <DEDUP_REMOVED lines=15> */
.L_x_441:
        /* <DEDUP_REMOVED lines=31> */
.L_x_439:
[C---:B------:R-:W-:Y:S02]  /*02e0*/  IADD3 R2, R13.reuse, 0x1, RZ ;  /* 0x000000010d027810 */ /* 0x040fe40007ffe0ff */
[----:B------:R-:W-:Y:S02]  /*02f0*/  SHF.R.U32.HI R3, RZ, 0x2, R13 ;  /* 0x00000002ff037819 */ /* 0x000fe4000001160d */
[----:B------:R-:W-:Y:S02]  /*0300*/  SHF.R.U32.HI R5, RZ, 0x2, R2 ;  /* 0x00000002ff057819 */ /* 0x000fe40000011602 */
[----:B------:R-:W-:Y:S02]  /*0310*/  IADD3 R6, R13, 0x2, RZ ;  /* 0x000000020d067810 */ /* 0x000fe40007ffe0ff */
[--C-:B------:R-:W-:Y:S02]  /*0320*/  IADD3 R2, P2, P3, R3, c[0x0][0x168], R14.reuse ;  /* 0x00005a0003027a10 */ /* 0x100fe40007b5e00e */
[----:B------:R-:W-:-:S02]  /*0330*/  IADD3 R4, P4, P5, R5, c[0x0][0x168], R14 ;  /* 0x00005a0005047a10 */ /* 0x000fc40007d9e00e */
[----:B------:R-:W-:Y:S02]  /*0340*/  IADD3 R18, R13, 0x3, RZ ;  /* 0x000000030d127810 */ /* 0x000fe40007ffe0ff */
[----:B------:R-:W-:Y:S02]  /*0350*/  SHF.R.U32.HI R7, RZ, 0x2, R6 ;  /* 0x00000002ff077819 */ /* 0x000fe40000011606 */
[----:B------:R-:W-:Y:S02]  /*0360*/  IADD3.X R3, RZ, c[0x0][0x16c], RZ, P2, P3 ;  /* 0x00005b00ff037a10 */ /* 0x000fe400017e64ff */
[----:B------:R-:W-:Y:S02]  /*0370*/  IADD3.X R5, RZ, c[0x0][0x16c], RZ, P4, P5 ;  /* 0x00005b00ff057a10 */ /* 0x000fe400027ea4ff */
[----:B------:R-:W-:Y:S01]  /*0380*/  SHF.R.U32.HI R19, RZ, 0x2, R18 ;  /* 0x00000002ff137819 */ /* 0x000fe20000011612 */
[----:B------:R0:W2:Y:S01]  /*0390*/  LDG.E.U8 R17, [R2.64] ;  /* 0x0000000602117981 */ /* 0x0000a2000c1e1100 */
[----:B------:R-:W-:-:S02]  /*03a0*/  IADD3 R6, P2, P3, R7, c[0x0][0x168], R14 ;  /* 0x00005a0007067a10 */ /* 0x000fc40007b5e00e */
[----:B------:R-:W-:Y:S01]  /*03b0*/  IADD3 R18, P4, P5, R19, c[0x0][0x168], R14 ;  /* 0x00005a0013127a10 */ /* 0x000fe20007d9e00e */
[----:B------:R1:W3:Y:S01]  /*03c0*/  LDG.E.U8 R23, [R4.64] ;  /* 0x0000000604177981 */ /* 0x0002e2000c1e1100 */
[----:B------:R-:W-:Y:S02]  /*03d0*/  IADD3.X R7, RZ, c[0x0][0x16c], RZ, P2, P3 ;  /* 0x00005b00ff077a10 */ /* 0x000fe400017e64ff */
[----:B------:R-:W-:-:S03]  /*03e0*/  IADD3.X R19, RZ, c[0x0][0x16c], RZ, P4, P5 ;  /* 0x00005b00ff137a10 */ /* 0x000fc600027ea4ff */
[----:B------:R-:W4:Y:S04]  /*03f0*/  LDG.E.U8 R6, [R6.64] ;  /* 0x0000000606067981 */ /* 0x000f28000c1e1100 */
[----:B------:R-:W5:Y:S01]  /*0400*/  LDG.E.U8 R18, [R18.64] ;  /* 0x0000000612127981 */ /* 0x000f62000c1e1100 */
[----:B------:R-:W-:-:S05]  /*0410*/  IADD3 R20, P2, R16, R13, RZ ;  /* 0x0000000d10147210 */ /* 0x000fca0007f5e0ff */
[----:B------:R-:W-:Y:S01]  /*0420*/  IMAD.X R21, RZ, RZ, RZ, P2 ;  /* 0x000000ffff157224 */ /* 0x000fe200010e06ff */
[----:B0-----:R-:W-:-:S04]  /*0430*/  LEA R2, P2, R20, c[0x0][0x160], 0x2 ;  /* 0x0000580014027a11 */ /* 0x001fc800078410ff */
        /* <DEDUP_REMOVED lines=8> */
[----:B------:R-:W-:Y:S02]  /*04c0*/  LOP3.LUT R17, R17, 0x3, RZ, 0xc0, !PT ;  /* 0x0000000311117812 */ /* 0x000fe400078ec0ff */
[----:B---3--:R-:W-:-:S04]  /*04d0*/  SHF.R.U32.HI R23, RZ, 0x2, R23 ;  /* 0x00000002ff177819 */ /* 0x008fc80000011617 */
[----:B------:R-:W-:Y:S02]  /*04e0*/  LOP3.LUT R23, R23, 0xffff, RZ, 0xc0, !PT ;  /* 0x0000ffff17177812 */ /* 0x000fe400078ec0ff */
[----:B----4-:R-:W-:Y:S02]  /*04f0*/  SHF.R.U32.HI R6, RZ, 0x4, R6 ;  /* 0x00000004ff067819 */ /* 0x010fe40000011606 */
[----:B------:R-:W-:Y:S02]  /*0500*/  LOP3.LUT P3, RZ, R23, 0x2, RZ, 0xc0, !PT ;  /* 0x0000000217ff7812 */ /* 0x000fe4000786c0ff */
[----:B------:R-:W-:Y:S02]  /*0510*/  LOP3.LUT R6, R6, 0xffff, RZ, 0xc0, !PT ;  /* 0x0000ffff06067812 */ /* 0x000fe400078ec0ff */
[----:B-----5:R-:W-:Y:S02]  /*0520*/  SHF.R.U32.HI R18, RZ, 0x6, R18 ;  /* 0x00000006ff127819 */ /* 0x020fe40000011612 */
[----:B------:R-:W-:-:S02]  /*0530*/  @P2 LOP3.LUT R17, R17, 0xfc, RZ, 0xfc, !PT ;  /* 0x000000fc11112812 */ /* 0x000fc400078efcff */
[----:B------:R-:W-:Y:S02]  /*0540*/  LOP3.LUT P2, RZ, R6, 0x2, RZ, 0xc0, !PT ;  /* 0x0000000206ff7812 */ /* 0x000fe4000784c0ff */
[----:B------:R-:W-:Y:S02]  /*0550*/  LOP3.LUT R18, R18, 0xffff, RZ, 0xc0, !PT ;  /* 0x0000ffff12127812 */ /* 0x000fe400078ec0ff */
[----:B------:R-:W-:Y:S01]  /*0560*/  LOP3.LUT R23, R23, 0x3, RZ, 0xc0, !PT ;  /* 0x0000000317177812 */ /* 0x000fe200078ec0ff */
[----:B------:R-:W0:Y:S01]  /*0570*/  I2F.S8 R17, R17 ;  /* 0x0000001100117306 */ /* 0x000e220000001400 */
[----:B------:R-:W-:Y:S02]  /*0580*/  LOP3.LUT P4, RZ, R18, 0x2, RZ, 0xc0, !PT ;  /* 0x0000000212ff7812 */ /* 0x000fe4000788c0ff */
[----:B------:R-:W-:Y:S02]  /*0590*/  @P3 LOP3.LUT R23, R23, 0xfc, RZ, 0xfc, !PT ;  /* 0x000000fc17173812 */ /* 0x000fe400078efcff */
[----:B------:R-:W-:-:S04]  /*05a0*/  LOP3.LUT R6, R6, 0x3, RZ, 0xc0, !PT ;  /* 0x0000000306067812 */ /* 0x000fc800078ec0ff */
[----:B------:R-:W-:Y:S01]  /*05b0*/  @P2 LOP3.LUT R6, R6, 0xfc, RZ, 0xfc, !PT ;  /* 0x000000fc06062812 */ /* 0x000fe200078efcff */
[----:B------:R-:W1:Y:S01]  /*05c0*/  I2F.S8 R23, R23 ;  /* 0x0000001700177306 */ /* 0x000e620000001400 */
[----:B------:R-:W-:-:S03]  /*05d0*/  ISETP.NE.AND P2, PT, R15, RZ, PT ;  /* 0x000000ff0f00720c */ /* 0x000fc60003f45270 */
[----:B------:R-:W-:Y:S01]  /*05e0*/  @P4 LOP3.LUT R18, R18, 0xfc, RZ, 0xfc, !PT ;  /* 0x000000fc12124812 */ /* 0x000fe200078efcff */
[----:B0-----:R-:W-:-:S03]  /*05f0*/  FMUL R2, R17, c[0x0][0x190] ;  /* 0x0000640011027a20 */ /* 0x001fc60000400000 */
[----:B------:R-:W0:Y:S01]  /*0600*/  I2F.S8 R6, R6 ;  /* 0x0000000600067306 */ /* 0x000e220000001400 */
[----:B------:R-:W-:-:S07]  /*0610*/  FFMA R2, R2, R21, R10 ;  /* 0x0000001502027223 */ /* 0x000fce000000000a */
[----:B------:R-:W2:Y:S01]  /*0620*/  I2F.S8 R18, R18 ;  /* 0x0000001200127306 */ /* 0x000ea20000001400 */
[----:B-1----:R-:W-:-:S04]  /*0630*/  FMUL R3, R23, c[0x0][0x190] ;  /* 0x0000640017037a20 */ /* 0x002fc80000400000 */
[----:B------:R-:W-:Y:S02]  /*0640*/  FFMA R3, R3, R5, R2 ;  /* 0x0000000503037223 */ /* 0x000fe40000000002 */
[----:B0-----:R-:W-:-:S04]  /*0650*/  FMUL R2, R6, c[0x0][0x190] ;  /* 0x0000640006027a20 */ /* 0x001fc80000400000 */
[----:B------:R-:W-:Y:S02]  /*0660*/  FFMA R3, R2, R4, R3 ;  /* 0x0000000402037223 */ /* 0x000fe40000000003 */
[----:B--2---:R-:W-:-:S04]  /*0670*/  FMUL R10, R18, c[0x0][0x190] ;  /* 0x00006400120a7a20 */ /* 0x004fc80000400000 */
[----:B------:R-:W-:Y:S01]  /*0680*/  FFMA R10, R10, R20, R3 ;  /* 0x000000140a0a7223 */ /* 0x000fe20000000003 */
[----:B------:R-:W-:Y:S05]  /*0690*/  @P2 BRA `(.L_x_439) ;  /* 0xfffffc4000002947 */ /* 0x000fea000383ffff */
.L_x_438:
        /* <DEDUP_REMOVED lines=10> */
[----:B------:R-:W-:-:S05]  /*0740*/  IMAD.SHL.U32 R6, R13, 0x2, RZ ;  /* 0x000000020d067824 */ /* 0x000fca00078e00ff */
[----:B------:R-:W-:-:S04]  /*0750*/  LOP3.LUT R7, R6, 0x6, RZ, 0xc0, !PT ;  /* 0x0000000606077812 */ /* 0x000fc800078ec0ff */
[----:B--2---:R-:W-:-:S04]  /*0760*/  SHF.R.U32.HI R7, RZ, R7, R4 ;  /* 0x00000007ff077219 */ /* 0x004fc80000011604 */
[C---:B------:R-:W-:Y:S02]  /*0770*/  LOP3.LUT P1, RZ, R7.reuse, 0x2, RZ, 0xc0, !PT ;  /* 0x0000000207ff7812 */ /* 0x040fe4000782c0ff */
[----:B------:R-:W-:-:S11]  /*0780*/  LOP3.LUT R7, R7, 0x3, RZ, 0xc0, !PT ;  /* 0x0000000307077812 */ /* 0x000fd600078ec0ff */
[----:B------:R-:W-:Y:S02]  /*0790*/  @P1 LOP3.LUT R7, R7, 0xfc, RZ, 0xfc, !PT ;  /* 0x000000fc07071812 */ /* 0x000fe400078efcff */
[----:B------:R-:W-:-:S04]  /*07a0*/  ISETP.NE.AND P1, PT, R22, 0x1, PT ;  /* 0x000000011600780c */ /* 0x000fc80003f25270 */
[----:B------:R-:W0:Y:S02]  /*07b0*/  I2F.S8 R7, R7 ;  /* 0x0000000700077306 */ /* 0x000e240000001400 */
[----:B0-----:R-:W-:-:S04]  /*07c0*/  FMUL R5, R7, c[0x0][0x190] ;  /* 0x0000640007057a20 */ /* 0x001fc80000400000 */
[----:B---3--:R-:W-:-:S03]  /*07d0*/  FFMA R10, R5, R15, R10 ;  /* 0x0000000f050a7223 */ /* 0x008fc6000000000a */
[----:B------:R-:W-:Y:S05]  /*07e0*/  @!P1 BRA `(.L_x_440) ;  /* 0x0000021000009947 */ /* 0x000fea0003800000 */
[----:B------:R-:W-:Y:S02]  /*07f0*/  ISETP.NE.AND P1, PT, R22, 0x2, PT ;  /* 0x000000021600780c */ /* 0x000fe40003f25270 */
[----:B------:R-:W-:-:S04]  /*0800*/  IADD3 R6, R13, 0x1, RZ ;  /* 0x000000010d067810 */ /* 0x000fc80007ffe0ff */
[----:B------:R-:W-:-:S04]  /*0810*/  SHF.R.U32.HI R5, RZ, 0x2, R6 ;  /* 0x00000002ff057819 */ /* 0x000fc80000011606 */
[----:B------:R-:W-:-:S03]  /*0820*/  IADD3 R4, P2, P3, R5, c[0x0][0x168], R14 ;  /* 0x00005a0005047a10 */ /* 0x000fc60007b5e00e */
[----:B------:R-:W-:Y:S01]  /*0830*/  @P1 IADD3 R7, R13, 0x2, RZ ;  /* 0x000000020d071810 */ /* 0x000fe20007ffe0ff */
[----:B------:R0:W2:Y:S01]  /*0840*/  @P1 LDG.E R18, [R2.64+0x8] ;  /* 0x0000080602121981 */ /* 0x0000a2000c1e1900 */
[----:B------:R-:W-:Y:S02]  /*0850*/  IADD3.X R5, RZ, c[0x0][0x16c], RZ, P2, P3 ;  /* 0x00005b00ff057a10 */ /* 0x000fe400017e64ff */
[----:B------:R-:W-:Y:S01]  /*0860*/  @P1 SHF.R.U32.HI R15, RZ, 0x2, R7 ;  /* 0x00000002ff0f1819 */ /* 0x000fe20000011607 */
[----:B------:R0:W3:Y:S03]  /*0870*/  LDG.E R13, [R2.64+0x4] ;  /* 0x00000406020d7981 */ /* 0x0000e6000c1e1900 */
[----:B------:R-:W-:Y:S01]  /*0880*/  @P1 IADD3 R14, P4, P5, R15, c[0x0][0x168], R14 ;  /* 0x00005a000f0e1a10 */ /* 0x000fe20007d9e00e */
[----:B------:R-:W4:Y:S03]  /*0890*/  LDG.E.U8 R4, [R4.64] ;  /* 0x0000000604047981 */ /* 0x000f26000c1e1100 */
[----:B------:R-:W-:-:S05]  /*08a0*/  @P1 IADD3.X R15, RZ, c[0x0][0x16c], RZ, P4, P5 ;  /* 0x00005b00ff0f1a10 */ /* 0x000fca00027ea4ff */
[----:B------:R-:W5:Y:S01]  /*08b0*/  @P1 LDG.E.U8 R14, [R14.64] ;  /* 0x000000060e0e1981 */ /* 0x000f62000c1e1100 */
[----:B------:R-:W-:Y:S02]  /*08c0*/  IMAD.SHL.U32 R6, R6, 0x2, RZ ;  /* 0x0000000206067824 */ /* 0x000fe400078e00ff */
[----:B------:R-:W-:-:S03]  /*08d0*/  @P1 IMAD.SHL.U32 R16, R7, 0x2, RZ ;  /* 0x0000000207101824 */ /* 0x000fc600078e00ff */
[----:B------:R-:W-:Y:S02]  /*08e0*/  LOP3.LUT R7, R6, 0x6, RZ, 0xc0, !PT ;  /* 0x0000000606077812 */ /* 0x000fe400078ec0ff */
[----:B------:R-:W-:Y:S02]  /*08f0*/  @P1 LOP3.LUT R17, R16, 0x6, RZ, 0xc0, !PT ;  /* 0x0000000610111812 */ /* 0x000fe400078ec0ff */
[----:B------:R-:W-:Y:S02]  /*0900*/  PLOP3.LUT P4, PT, PT, PT, PT, 0x8, 0x0 ;  /* 0x000000000000781c */ /* 0x000fe40003f8e170 */
[----:B----4-:R-:W-:-:S04]  /*0910*/  SHF.R.U32.HI R7, RZ, R7, R4 ;  /* 0x00000007ff077219 */ /* 0x010fc80000011604 */
[----:B------:R-:W-:Y:S02]  /*0920*/  LOP3.LUT P2, RZ, R7, 0x2, RZ, 0xc0, !PT ;  /* 0x0000000207ff7812 */ /* 0x000fe4000784c0ff */
[----:B-----5:R-:W-:-:S04]  /*0930*/  @P1 SHF.R.U32.HI R17, RZ, R17, R14 ;  /* 0x00000011ff111219 */ /* 0x020fc8000001160e */
[----:B------:R-:W-:-:S04]  /*0940*/  @P1 LOP3.LUT P3, RZ, R17, 0x2, RZ, 0xc0, !PT ;  /* 0x0000000211ff1812 */ /* 0x000fc8000786c0ff */
[----:B------:R-:W-:Y:S02]  /*0950*/  @P1 PLOP3.LUT P4, PT, P3, PT, PT, 0x80, 0x0 ;  /* 0x000000000000181c */ /* 0x000fe40001f8f070 */
[----:B------:R-:W-:Y:S02]  /*0960*/  LOP3.LUT R7, R7, 0x3, RZ, 0xc0, !PT ;  /* 0x0000000307077812 */ /* 0x000fe400078ec0ff */
[----:B------:R-:W-:Y:S02]  /*0970*/  @P1 LOP3.LUT R17, R17, 0x3, RZ, 0xc0, !PT ;  /* 0x0000000311111812 */ /* 0x000fe400078ec0ff */
[----:B------:R-:W-:-:S06]  /*0980*/  @P2 LOP3.LUT R7, R7, 0xfc, RZ, 0xfc, !PT ;  /* 0x000000fc07072812 */ /* 0x000fcc00078efcff */
[----:B------:R-:W0:Y:S01]  /*0990*/  I2F.S8 R7, R7 ;  /* 0x0000000700077306 */ /* 0x000e220000001400 */
[----:B------:R-:W-:-:S07]  /*09a0*/  @P4 LOP3.LUT R17, R17, 0xfc, RZ, 0xfc, !PT ;  /* 0x000000fc11114812 */ /* 0x000fce00078efcff */
[----:B------:R-:W1:Y:S01]  /*09b0*/  @P1 I2F.S8 R17, R17 ;  /* 0x0000001100111306 */ /* 0x000e620000001400 */
[----:B0-----:R-:W-:-:S04]  /*09c0*/  FMUL R3, R7, c[0x0][0x190] ;  /* 0x0000640007037a20 */ /* 0x001fc80000400000 */
[----:B---3--:R-:W-:Y:S02]  /*09d0*/  FFMA R10, R3, R13, R10 ;  /* 0x0000000d030a7223 */ /* 0x008fe4000000000a */
[----:B-1----:R-:W-:-:S04]  /*09e0*/  @P1 FMUL R3, R17, c[0x0][0x190] ;  /* 0x0000640011031a20 */ /* 0x002fc80000400000 */
[----:B--2---:R-:W-:-:S02]  /*09f0*/  @P1 FFMA R10, R3, R18, R10 ;  /* 0x00000012030a1223 */ /* 0x004fc4000000000a */
.L_x_440:
[----:B------:R-:W-:Y:S02]  /*0a00*/  IMAD.MOV.U32 R3, RZ, RZ, 0x4 ;  /* 0x00000004ff037424 */ /* 0x000fe400078e00ff */
[----:B------:R-:W-:-:S04]  /*0a10*/  IMAD R2, R11, c[0x0][0x18c], R12 ;  /* 0x000063000b027a24 */ /* 0x000fc800078e020c */
[----:B------:R-:W-:-:S05]  /*0a20*/  IMAD.WIDE.U32 R2, R2, R3, c[0x0][0x170] ;  /* 0x00005c0002027625 */ /* 0x000fca00078e0003 */
[----:B------:R0:W-:Y:S01]  /*0a30*/  STG.E [R2.64], R10 ;  /* 0x0000000a02007986 */ /* 0x0001e2000c101906 */
[----:B------:R-:W-:Y:S05]  /*0a40*/  @!P0 BRA `(.L_x_441) ;  /* 0xfffff6a000008947 */ /* 0x000fea000383ffff */
[----:B------:R-:W-:Y:S05]  /*0a50*/  EXIT ;  /* 0x000000000000794d */ /* 0x000fea0003800000 */
.L_x_437:
        /* <DEDUP_REMOVED lines=12> */
.L_x_442:
        /* <DEDUP_REMOVED lines=18> */
.L_x_443:
        /* <DEDUP_REMOVED lines=12> */
.L_x_484:


//--------------------- .text._Z12quantized_mmILi1EEvPKfPKhPf15QuantizedConfig --------------------------
	.section	.text._Z12quantized_mmILi1EEvPKfPKhPf15QuantizedConfig,"ax",@progbits
	.sectioninfo	@"SHI_REGISTERS=32"
	.align	128
        .global         _Z12quantized_mmILi1EEvPKfPKhPf15QuantizedConfig
        .type           _Z12quantized_mmILi1EEvPKfPKhPf15QuantizedConfig,@function
        .size           _Z12quantized_mmILi1EEvPKfPKhPf15QuantizedConfig,(.L_x_485 - _Z12quantized_mmILi1EEvPKfPKhPf15QuantizedConfig)
        .other          _Z12quantized_mmILi1EEvPKfPKhPf15QuantizedConfig,@"STO_CUDA_ENTRY STV_DEFAULT"
_Z12quantized_mmILi1EEvPKfPKhPf15QuantizedConfig:
.text._Z12quantized_mmILi1EEvPKfPKhPf15QuantizedConfig:
        /* <DEDUP_REMOVED lines=15> */
.L_x_448:
        /* <DEDUP_REMOVED lines=18> */
[----:B------:R-:W-:-:S12]  /*0210*/  IMAD.MOV.U32 R3, RZ, RZ, c[0x0][0x0] ;  /* 0x00000000ff037624 */ /* 0x000fd800078e00ff */
        /* <DEDUP_REMOVED lines=12> */
.L_x_446:
[----:B------:R-:W-:Y:S02]  /*02e0*/  SHF.R.U32.HI R11, RZ, 0x3, R20 ;  /* 0x00000003ff0b7819 */ /* 0x000fe40000011614 */
[C---:B------:R-:W-:Y:S02]  /*02f0*/  IADD3 R21, R20.reuse, 0x1, RZ ;  /* 0x0000000114157810 */ /* 0x040fe40007ffe0ff */
[----:B------:R-:W-:Y:S02]  /*0300*/  IADD3 R10, P2, P3, R11, c[0x0][0x168], R18 ;  /* 0x00005a000b0a7a10 */ /* 0x000fe40007b5e012 */
[----:B------:R-:W-:Y:S02]  /*0310*/  SHF.R.U32.HI R9, RZ, 0x3, R21 ;  /* 0x00000003ff097819 */ /* 0x000fe40000011615 */
[----:B------:R-:W-:Y:S02]  /*0320*/  IADD3 R16, R20, 0x2, RZ ;  /* 0x0000000214107810 */ /* 0x000fe40007ffe0ff */
[----:B------:R-:W-:-:S02]  /*0330*/  IADD3.X R11, RZ, c[0x0][0x16c], RZ, P2, P3 ;  /* 0x00005b00ff0b7a10 */ /* 0x000fc400017e64ff */
[----:B------:R-:W-:Y:S02]  /*0340*/  IADD3 R8, P2, P3, R9, c[0x0][0x168], R18 ;  /* 0x00005a0009087a10 */ /* 0x000fe40007b5e012 */
[----:B------:R-:W-:Y:S01]  /*0350*/  SHF.R.U32.HI R3, RZ, 0x3, R16 ;  /* 0x00000003ff037819 */ /* 0x000fe20000011610 */
[----:B------:R0:W2:Y:S01]  /*0360*/  LDG.E.U8 R10, [R10.64] ;  /* 0x000000060a0a7981 */ /* 0x0000a2000c1e1100 */
[----:B------:R-:W-:Y:S02]  /*0370*/  IADD3.X R9, RZ, c[0x0][0x16c], RZ, P2, P3 ;  /* 0x00005b00ff097a10 */ /* 0x000fe400017e64ff */
[----:B------:R-:W-:Y:S02]  /*0380*/  IADD3 R23, R20, 0x3, RZ ;  /* 0x0000000314177810 */ /* 0x000fe40007ffe0ff */
[----:B------:R-:W-:Y:S01]  /*0390*/  IADD3 R2, P3, P2, R3, c[0x0][0x168], R18 ;  /* 0x00005a0003027a10 */ /* 0x000fe20007a7e012 */
[----:B------:R1:W3:Y:S01]  /*03a0*/  LDG.E.U8 R8, [R8.64] ;  /* 0x0000000608087981 */ /* 0x0002e2000c1e1100 */
[----:B------:R-:W-:-:S02]  /*03b0*/  IADD3 R5, P4, R17, R20, RZ ;  /* 0x0000001411057210 */ /* 0x000fc40007f9e0ff */
[----:B------:R-:W-:Y:S02]  /*03c0*/  SHF.R.U32.HI R7, RZ, 0x3, R23 ;  /* 0x00000003ff077819 */ /* 0x000fe40000011617 */
[----:B------:R-:W-:Y:S01]  /*03d0*/  IADD3.X R3, RZ, c[0x0][0x16c], RZ, P3, P2 ;  /* 0x00005b00ff037a10 */ /* 0x000fe20001fe44ff */
[----:B------:R-:W-:Y:S01]  /*03e0*/  IMAD.X R26, RZ, RZ, RZ, P4 ;  /* 0x000000ffff1a7224 */ /* 0x000fe200020e06ff */
[----:B------:R-:W-:Y:S02]  /*03f0*/  IADD3 R6, P5, P6, R7, c[0x0][0x168], R18 ;  /* 0x00005a0007067a10 */ /* 0x000fe40007ebe012 */
[C---:B------:R-:W-:Y:S01]  /*0400*/  LEA R4, P4, R5.reuse, c[0x0][0x160], 0x2 ;  /* 0x0000580005047a11 */ /* 0x040fe200078810ff */
[----:B------:R4:W5:Y:S01]  /*0410*/  LDG.E.U8 R2, [R2.64] ;  /* 0x0000000602027981 */ /* 0x000962000c1e1100 */
[----:B------:R-:W-:Y:S02]  /*0420*/  IADD3.X R7, RZ, c[0x0][0x16c], RZ, P5, P6 ;  /* 0x00005b00ff077a10 */ /* 0x000fe40002fec4ff */
[----:B------:R-:W-:-:S03]  /*0430*/  LEA.HI.X R5, R5, c[0x0][0x164], R26, 0x2, P4 ;  /* 0x0000590005057a11 */ /* 0x000fc600020f141a */
[----:B------:R1:W5:Y:S04]  /*0440*/  LDG.E.U8 R6, [R6.64] ;  /* 0x0000000606067981 */ /* 0x000368000c1e1100 */
[----:B0-----:R0:W5:Y:S04]  /*0450*/  LDG.E R11, [R4.64] ;  /* 0x00000006040b7981 */ /* 0x001168000c1e1900 */
[----:B------:R0:W5:Y:S04]  /*0460*/  LDG.E R25, [R4.64+0x4] ;  /* 0x0000040604197981 */ /* 0x000168000c1e1900 */
[----:B-1----:R0:W5:Y:S04]  /*0470*/  LDG.E R9, [R4.64+0x8] ;  /* 0x0000080604097981 */ /* 0x002168000c1e1900 */
[----:B------:R0:W5:Y:S01]  /*0480*/  LDG.E R26, [R4.64+0xc] ;  /* 0x00000c06041a7981 */ /* 0x000162000c1e1900 */
[----:B------:R-:W-:Y:S01]  /*0490*/  IMAD.MOV.U32 R27, RZ, RZ, 0x1 ;  /* 0x00000001ff1b7424 */ /* 0x000fe200078e00ff */
[----:B------:R-:W-:Y:S01]  /*04a0*/  LOP3.LUT R28, R20, 0x4, RZ, 0xc0, !PT ;  /* 0x00000004141c7812 */ /* 0x000fe200078ec0ff */
[----:B----4-:R-:W-:-:S03]  /*04b0*/  IMAD.MOV.U32 R3, RZ, RZ, 0x3f800000 ;  /* 0x3f800000ff037424 */ /* 0x010fc600078e00ff */
[----:B------:R-:W-:Y:S02]  /*04c0*/  SHF.L.U32 R29, R27, R28, RZ ;  /* 0x0000001c1b1d7219 */ /* 0x000fe400000006ff */
[----:B------:R-:W-:Y:S02]  /*04d0*/  LOP3.LUT R28, R21, 0x5, RZ, 0xc0, !PT ;  /* 0x00000005151c7812 */ /* 0x000fe400078ec0ff */
[----:B------:R-:W-:Y:S02]  /*04e0*/  LOP3.LUT R16, R16, 0x6, RZ, 0xc0, !PT ;  /* 0x0000000610107812 */ /* 0x000fe400078ec0ff */
[C---:B------:R-:W-:Y:S02]  /*04f0*/  SHF.L.U32 R21, R27.reuse, R28, RZ ;  /* 0x0000001c1b157219 */ /* 0x040fe400000006ff */
[----:B0-----:R-:W-:Y:S02]  /*0500*/  SHF.L.U32 R5, R27, R16, RZ ;  /* 0x000000101b057219 */ /* 0x001fe400000006ff */
[----:B------:R-:W-:-:S02]  /*0510*/  IADD3 R19, R19, -0x4, RZ ;  /* 0xfffffffc13137810 */ /* 0x000fc40007ffe0ff */
[----:B------:R-:W-:Y:S02]  /*0520*/  IADD3 R20, R20, 0x4, RZ ;  /* 0x0000000414147810 */ /* 0x000fe40007ffe0ff */
[----:B--2---:R-:W-:-:S04]  /*0530*/  LOP3.LUT P2, RZ, R29, R10, RZ, 0xc0, !PT ;  /* 0x0000000a1dff7212 */ /* 0x004fc8000784c0ff */
[----:B------:R-:W-:Y:S02]  /*0540*/  FSEL R7, -R3, 1, !P2 ;  /* 0x3f80000003077808 */ /* 0x000fe40005000100 */
[----:B---3--:R-:W-:Y:S02]  /*0550*/  LOP3.LUT P2, RZ, R21, R8, RZ, 0xc0, !PT ;  /* 0x0000000815ff7212 */ /* 0x008fe4000784c0ff */
[----:B------:R-:W-:Y:S02]  /*0560*/  LOP3.LUT R8, R23, 0x7, RZ, 0xc0, !PT ;  /* 0x0000000717087812 */ /* 0x000fe400078ec0ff */
[----:B------:R-:W-:Y:S01]  /*0570*/  FSEL R4, -R3, 1, !P2 ;  /* 0x3f80000003047808 */ /* 0x000fe20005000100 */
[----:B------:R-:W-:Y:S01]  /*0580*/  FMUL R7, R7, c[0x0][0x190] ;  /* 0x0000640007077a20 */ /* 0x000fe20000400000 */
[----:B------:R-:W-:Y:S02]  /*0590*/  SHF.L.U32 R27, R27, R8, RZ ;  /* 0x000000081b1b7219 */ /* 0x000fe400000006ff */
[----:B-----5:R-:W-:-:S04]  /*05a0*/  LOP3.LUT P2, RZ, R5, R2, RZ, 0xc0, !PT ;  /* 0x0000000205ff7212 */ /* 0x020fc8000784c0ff */
[----:B------:R-:W-:Y:S02]  /*05b0*/  FSEL R2, -R3, 1, !P2 ;  /* 0x3f80000003027808 */ /* 0x000fe40005000100 */
[----:B------:R-:W-:Y:S01]  /*05c0*/  ISETP.NE.AND P2, PT, R19, RZ, PT ;  /* 0x000000ff1300720c */ /* 0x000fe20003f45270 */
[----:B------:R-:W-:Y:S01]  /*05d0*/  FMUL R4, R4, c[0x0][0x190] ;  /* 0x0000640004047a20 */ /* 0x000fe20000400000 */
[----:B------:R-:W-:Y:S01]  /*05e0*/  LOP3.LUT P3, RZ, R27, R6, RZ, 0xc0, !PT ;  /* 0x000000061bff7212 */ /* 0x000fe2000786c0ff */
[----:B------:R-:W-:-:S03]  /*05f0*/  FFMA R22, R7, R11, R22 ;  /* 0x0000000b07167223 */ /* 0x000fc60000000016 */
[----:B------:R-:W-:Y:S01]  /*0600*/  FSEL R3, -R3, 1, !P3 ;  /* 0x3f80000003037808 */ /* 0x000fe20005800100 */
[----:B------:R-:W-:Y:S02]  /*0610*/  FMUL R2, R2, c[0x0][0x190] ;  /* 0x0000640002027a20 */ /* 0x000fe40000400000 */
[----:B------:R-:W-:Y:S02]  /*0620*/  FFMA R4, R4, R25, R22 ;  /* 0x0000001904047223 */ /* 0x000fe40000000016 */
[----:B------:R-:W-:Y:S02]  /*0630*/  FMUL R3, R3, c[0x0][0x190] ;  /* 0x0000640003037a20 */ /* 0x000fe40000400000 */
[----:B------:R-:W-:-:S04]  /*0640*/  FFMA R9, R2, R9, R4 ;  /* 0x0000000902097223 */ /* 0x000fc80000000004 */
[----:B------:R-:W-:Y:S01]  /*0650*/  FFMA R22, R3, R26, R9 ;  /* 0x0000001a03167223 */ /* 0x000fe20000000009 */
[----:B------:R-:W-:Y:S05]  /*0660*/  @P2 BRA `(.L_x_446) ;  /* 0xfffffc7000002947 */ /* 0x000fea000383ffff */
.L_x_445:
[----:B------:R-:W-:Y:S05]  /*0670*/  @!P1 BRA `(.L_x_447) ;  /* 0x000002c000009947 */ /* 0x000fea0003800000 */
[----:B------:R-:W-:-:S04]  /*0680*/  SHF.R.U32.HI R7, RZ, 0x3, R20 ;  /* 0x00000003ff077819 */ /* 0x000fc80000011614 */
[----:B------:R-:W-:-:S04]  /*0690*/  IADD3 R6, P1, P2, R7, c[0x0][0x168], R18 ;  /* 0x00005a0007067a10 */ /* 0x000fc80007a3e012 */
[----:B------:R-:W-:Y:S02]  /*06a0*/  IADD3.X R7, RZ, c[0x0][0x16c], RZ, P1, P2 ;  /* 0x00005b00ff077a10 */ /* 0x000fe40000fe44ff */
[----:B------:R-:W-:-:S03]  /*06b0*/  IADD3 R17, P1, R17, R20, RZ ;  /* 0x0000001411117210 */ /* 0x000fc60007f3e0ff */
[----:B------:R-:W2:Y:S02]  /*06c0*/  LDG.E.U8 R6, [R6.64] ;  /* 0x0000000606067981 */ /* 0x000ea4000c1e1100 */
[----:B------:R-:W-:Y:S01]  /*06d0*/  IMAD.X R4, RZ, RZ, RZ, P1 ;  /* 0x000000ffff047224 */ /* 0x000fe200008e06ff */
[----:B------:R-:W-:-:S04]  /*06e0*/  LEA R2, P1, R17, c[0x0][0x160], 0x2 ;  /* 0x0000580011027a11 */ /* 0x000fc800078210ff */
[----:B------:R-:W-:-:S05]  /*06f0*/  LEA.HI.X R3, R17, c[0x0][0x164], R4, 0x2, P1 ;  /* 0x0000590011037a11 */ /* 0x000fca00008f1404 */
[----:B------:R-:W3:Y:S01]  /*0700*/  LDG.E R10, [R2.64] ;  /* 0x00000006020a7981 */ /* 0x000ee2000c1e1900 */
[----:B------:R-:W-:Y:S01]  /*0710*/  IMAD.MOV.U32 R5, RZ, RZ, 0x1 ;  /* 0x00000001ff057424 */ /* 0x000fe200078e00ff */
[----:B------:R-:W-:-:S04]  /*0720*/  LOP3.LUT R4, R20, 0x7, RZ, 0xc0, !PT ;  /* 0x0000000714047812 */ /* 0x000fc800078ec0ff */
[----:B------:R-:W-:Y:S01]  /*0730*/  SHF.L.U32 R9, R5, R4, RZ ;  /* 0x0000000405097219 */ /* 0x000fe200000006ff */
[----:B------:R-:W-:-:S03]  /*0740*/  IMAD.MOV.U32 R4, RZ, RZ, 0x3f800000 ;  /* 0x3f800000ff047424 */ /* 0x000fc600078e00ff */
[----:B--2---:R-:W-:-:S04]  /*0750*/  LOP3.LUT P1, RZ, R9, R6, RZ, 0xc0, !PT ;  /* 0x0000000609ff7212 */ /* 0x004fc8000782c0ff */
[----:B------:R-:W-:Y:S02]  /*0760*/  FSEL R8, -R4, 1, !P1 ;  /* 0x3f80000004087808 */ /* 0x000fe40004800100 */
[----:B------:R-:W-:-:S03]  /*0770*/  ISETP.NE.AND P1, PT, R24, 0x1, PT ;  /* 0x000000011800780c */ /* 0x000fc60003f25270 */
[----:B------:R-:W-:-:S04]  /*0780*/  FMUL R7, R8, c[0x0][0x190] ;  /* 0x0000640008077a20 */ /* 0x000fc80000400000 */
[----:B---3--:R-:W-:-:S06]  /*0790*/  FFMA R22, R7, R10, R22 ;  /* 0x0000000a07167223 */ /* 0x008fcc0000000016 */
[----:B------:R-:W-:Y:S05]  /*07a0*/  @!P1 BRA `(.L_x_447) ;  /* 0x0000019000009947 */ /* 0x000fea0003800000 */
[----:B------:R-:W-:Y:S01]  /*07b0*/  ISETP.NE.AND P1, PT, R24, 0x2, PT ;  /* 0x000000021800780c */ /* 0x000fe20003f25270 */
[----:B------:R-:W2:Y:S01]  /*07c0*/  LDG.E R10, [R2.64+0x4] ;  /* 0x00000406020a7981 */ /* 0x000ea2000c1e1900 */
        /* <DEDUP_REMOVED lines=13> */
[----:B------:R-:W-:-:S04]  /*08a0*/  SHF.L.U32 R9, R5, R8, RZ ;  /* 0x0000000805097219 */ /* 0x000fc800000006ff */
[----:B----4-:R-:W-:Y:S02]  /*08b0*/  LOP3.LUT P2, RZ, R9, R6, RZ, 0xc0, !PT ;  /* 0x0000000609ff7212 */ /* 0x010fe4000784c0ff */
[----:B------:R-:W-:Y:S02]  /*08c0*/  @P1 SHF.L.U32 R9, R5, R20, RZ ;  /* 0x0000001405091219 */ /* 0x000fe400000006ff */
[----:B------:R-:W-:Y:S02]  /*08d0*/  FSEL R5, -R4, 1, !P2 ;  /* 0x3f80000004057808 */ /* 0x000fe40005000100 */
[----:B-----5:R-:W-:-:S03]  /*08e0*/  @P1 LOP3.LUT P2, RZ, R9, R18, RZ, 0xc0, !PT ;  /* 0x0000001209ff1212 */ /* 0x020fc6000784c0ff */
[----:B------:R-:W-:Y:S01]  /*08f0*/  FMUL R5, R5, c[0x0][0x190] ;  /* 0x0000640005057a20 */ /* 0x000fe20000400000 */
[----:B------:R-:W-:-:S03]  /*0900*/  @P1 FSEL R4, -R4, 1, !P2 ;  /* 0x3f80000004041808 */ /* 0x000fc60005000100 */
[----:B--2---:R-:W-:Y:S02]  /*0910*/  FFMA R22, R5, R10, R22 ;  /* 0x0000000a05167223 */ /* 0x004fe40000000016 */
[----:B0-----:R-:W-:-:S04]  /*0920*/  @P1 FMUL R3, R4, c[0x0][0x190] ;  /* 0x0000640004031a20 */ /* 0x001fc80000400000 */
[----:B---3--:R-:W-:-:S02]  /*0930*/  @P1 FFMA R22, R3, R11, R22 ;  /* 0x0000000b03161223 */ /* 0x008fc40000000016 */
.L_x_447:
[----:B------:R-:W-:Y:S02]  /*0940*/  IMAD.MOV.U32 R3, RZ, RZ, 0x4 ;  /* 0x00000004ff037424 */ /* 0x000fe400078e00ff */
[----:B------:R-:W-:-:S04]  /*0950*/  IMAD R2, R14, c[0x0][0x18c], R15 ;  /* 0x000063000e027a24 */ /* 0x000fc800078e020f */
[----:B------:R-:W-:-:S05]  /*0960*/  IMAD.WIDE.U32 R2, R2, R3, c[0x0][0x170] ;  /* 0x00005c0002027625 */ /* 0x000fca00078e0003 */
[----:B------:R0:W-:Y:S01]  /*0970*/  STG.E [R2.64], R22 ;  /* 0x0000001602007986 */ /* 0x0001e2000c101906 */
[----:B------:R-:W-:Y:S05]  /*0980*/  @!P0 BRA `(.L_x_448) ;  /* 0xfffff76000008947 */ /* 0x000fea000383ffff */
[----:B------:R-:W-:Y:S05]  /*0990*/  EXIT ;  /* 0x000000000000794d */ /* 0x000fea0003800000 */
.L_x_444:
        /* <DEDUP_REMOVED lines=12> */
.L_x_449:
        /* <DEDUP_REMOVED lines=18> */
.L_x_450:
        /* <DEDUP_REMOVED lines=16> */
.L_x_485:


//--------------------- .text.linear              --------------------------
	.section	.text.linear,"ax",@progbits
	.sectioninfo	@"SHI_REGISTERS=32"
	.align	128
        .global         linear
        .type           linear,@function
        .size           linear,(.L_x_486 - linear)
        .other          linear,@"STO_CUDA_ENTRY STV_DEFAULT"
linear:
.text.linear:
        /* <DEDUP_REMOVED lines=9> */
[----:B------:R-:W-:Y:S01]  /*0090*/  ULDC.64 UR6, c[0x0][0x118] ;  /* 0x0000460000067ab9 */ /* 0x000fe20000000a00 */
[----:B------:R-:W-:Y:S02]  /*00a0*/  ISETP.NE.AND P1, PT, RZ, c[0x0][0x198], PT ;  /* 0x00006600ff007a0c */ /* 0x000fe40003f25270 */
[----:B------:R-:W-:-:S04]  /*00b0*/  ISETP.NE.U32.AND P0, PT, RZ, c[0x0][0x178], PT ;  /* 0x00005e00ff007a0c */ /* 0x000fc80003f05070 */
[----:B------:R-:W-:-:S05]  /*00c0*/  ISETP.NE.AND.EX P1, PT, RZ, c[0x0][0x17c], P1, P0 ;  /* 0x00005f00ff007a0c */ /* 0x000fca0000f25300 */
[----:B------:R-:W-:Y:S08]  /*00d0*/  @!P2 BRA `(.L_x_451) ;  /* 0x00000e600000a947 */ /* 0x000ff00003800000 */
[----:B------:R-:W-:-:S05]  /*00e0*/  IMAD.MOV.U32 R2, RZ, RZ, c[0x0][0x188] ;  /* 0x00006200ff027624 */ /* 0x000fca00078e00ff */
[C---:B------:R-:W-:Y:S02]  /*00f0*/  LOP3.LUT R9, R2.reuse, 0x3, RZ, 0xc0, !PT ;  /* 0x0000000302097812 */ /* 0x040fe400078ec0ff */
[----:B------:R-:W-:Y:S02]  /*0100*/  IADD3 R2, R2, -0x1, RZ ;  /* 0xffffffff02027810 */ /* 0x000fe40007ffe0ff */
[----:B------:R-:W-:-:S02]  /*0110*/  IADD3 R3, -R9, c[0x0][0x188], RZ ;  /* 0x0000620009037a10 */ /* 0x000fc40007ffe1ff */
.L_x_458:
[----:B0-----:R-:W0:Y:S01]  /*0120*/  I2F.U32.RP R6, c[0x0][0x184] ;  /* 0x0000610000067b06 */ /* 0x001e220000209000 */
[----:B------:R-:W-:Y:S01]  /*0130*/  IMAD.MOV.U32 R4, RZ, RZ, RZ ;  /* 0x000000ffff047224 */ /* 0x000fe200078e00ff */
[----:B------:R-:W-:Y:S01]  /*0140*/  ISETP.NE.U32.AND P3, PT, RZ, c[0x0][0x184], PT ;  /* 0x00006100ff007a0c */ /* 0x000fe20003f65070 */
[----:B------:R-:W-:-:S05]  /*0150*/  IMAD.MOV.U32 R11, RZ, RZ, RZ ;  /* 0x000000ffff0b7224 */ /* 0x000fca00078e00ff */
        /* <DEDUP_REMOVED lines=13> */
[----:B------:R-:W-:Y:S01]  /*0230*/  IMAD.MOV.U32 R7, RZ, RZ, RZ ;  /* 0x000000ffff077224 */ /* 0x000fe200078e00ff */
[----:B------:R-:W-:-:S11]  /*0240*/  ISETP.GE.U32.AND P0, PT, R2, 0x3, PT ;  /* 0x000000030200780c */ /* 0x000fd60003f06070 */
[----:B------:R-:W-:Y:S02]  /*0250*/  @P2 IADD3 R4, R4, 0x1, RZ ;  /* 0x0000000104042810 */ /* 0x000fe40007ffe0ff */
[----:B------:R-:W-:-:S05]  /*0260*/  @!P3 LOP3.LUT R4, RZ, c[0x0][0x184], RZ, 0x33, !PT ;  /* 0x00006100ff04ba12 */ /* 0x000fca00078e33ff */
[----:B------:R-:W-:Y:S02]  /*0270*/  IMAD.MOV R5, RZ, RZ, -R4 ;  /* 0x000000ffff057224 */ /* 0x000fe400078e0a04 */
[----:B------:R-:W-:Y:S02]  /*0280*/  IMAD R8, R4, c[0x0][0x18c], RZ ;  /* 0x0000630004087a24 */ /* 0x000fe400078e02ff */
[----:B------:R-:W-:-:S04]  /*0290*/  IMAD R5, R5, c[0x0][0x184], R0 ;  /* 0x0000610005057a24 */ /* 0x000fc800078e0200 */
[----:B------:R-:W-:Y:S01]  /*02a0*/  IMAD R10, R5, c[0x0][0x190], RZ ;  /* 0x00006400050a7a24 */ /* 0x000fe200078e02ff */
        /* <DEDUP_REMOVED lines=8> */
.L_x_455:
[-C--:B------:R-:W-:Y:S02]  /*0330*/  IADD3 R13, P3, R8, R7.reuse, RZ ;  /* 0x00000007080d7210 */ /* 0x080fe40007f7e0ff */
[----:B------:R-:W-:-:S03]  /*0340*/  IADD3 R15, P2, R10, R7, RZ ;  /* 0x000000070a0f7210 */ /* 0x000fc60007f5e0ff */
[----:B------:R-:W-:Y:S01]  /*0350*/  IMAD.X R18, RZ, RZ, RZ, P3 ;  /* 0x000000ffff127224 */ /* 0x000fe200018e06ff */
[----:B------:R-:W-:Y:S01]  /*0360*/  LEA R12, P3, R13, c[0x0][0x160], 0x2 ;  /* 0x000058000d0c7a11 */ /* 0x000fe200078610ff */
[----:B------:R-:W-:Y:S01]  /*0370*/  IMAD.X R16, RZ, RZ, RZ, P2 ;  /* 0x000000ffff107224 */ /* 0x000fe200010e06ff */
[----:B------:R-:W-:Y:S02]  /*0380*/  LEA R14, P2, R15, c[0x0][0x168], 0x2 ;  /* 0x00005a000f0e7a11 */ /* 0x000fe400078410ff */
[----:B------:R-:W-:Y:S02]  /*0390*/  LEA.HI.X R13, R13, c[0x0][0x164], R18, 0x2, P3 ;  /* 0x000059000d0d7a11 */ /* 0x000fe400018f1412 */
[----:B------:R-:W-:-:S03]  /*03a0*/  LEA.HI.X R15, R15, c[0x0][0x16c], R16, 0x2, P2 ;  /* 0x00005b000f0f7a11 */ /* 0x000fc600010f1410 */
[----:B------:R-:W2:Y:S04]  /*03b0*/  LDG.E R18, [R12.64] ;  /* 0x000000060c127981 */ /* 0x000ea8000c1e1900 */
[----:B------:R0:W2:Y:S04]  /*03c0*/  LDG.E R16, [R14.64] ;  /* 0x000000060e107981 */ /* 0x0000a8000c1e1900 */
[----:B------:R-:W3:Y:S04]  /*03d0*/  LDG.E R24, [R12.64+0x4] ;  /* 0x000004060c187981 */ /* 0x000ee8000c1e1900 */
[----:B------:R0:W3:Y:S04]  /*03e0*/  LDG.E R17, [R14.64+0x4] ;  /* 0x000004060e117981 */ /* 0x0000e8000c1e1900 */
[----:B------:R0:W4:Y:S04]  /*03f0*/  LDG.E R21, [R14.64+0x8] ;  /* 0x000008060e157981 */ /* 0x000128000c1e1900 */
[----:B------:R-:W4:Y:S04]  /*0400*/  LDG.E R22, [R12.64+0x8] ;  /* 0x000008060c167981 */ /* 0x000f28000c1e1900 */
[----:B------:R0:W5:Y:S04]  /*0410*/  LDG.E R20, [R14.64+0xc] ;  /* 0x00000c060e147981 */ /* 0x000168000c1e1900 */
[----:B------:R1:W5:Y:S01]  /*0420*/  LDG.E R27, [R12.64+0xc] ;  /* 0x00000c060c1b7981 */ /* 0x000362000c1e1900 */
[----:B------:R-:W-:-:S04]  /*0430*/  IADD3 R23, R7, 0x4, RZ ;  /* 0x0000000407177810 */ /* 0x000fc80007ffe0ff */
[-C--:B------:R-:W-:Y:S02]  /*0440*/  IADD3 R19, P3, R8, R23.reuse, RZ ;  /* 0x0000001708137210 */ /* 0x080fe40007f7e0ff */
[----:B------:R-:W-:Y:S02]  /*0450*/  IADD3 R23, P2, R10, R23, RZ ;  /* 0x000000170a177210 */ /* 0x000fe40007f5e0ff */
[----:B0-----:R-:W-:Y:S01]  /*0460*/  IADD3 R15, R7, 0x8, RZ ;  /* 0x00000008070f7810 */ /* 0x001fe20007ffe0ff */
[----:B------:R-:W-:Y:S02]  /*0470*/  IMAD.X R28, RZ, RZ, RZ, P3 ;  /* 0x000000ffff1c7224 */ /* 0x000fe400018e06ff */
[----:B------:R-:W-:Y:S02]  /*0480*/  IMAD.X R26, RZ, RZ, RZ, P2 ;  /* 0x000000ffff1a7224 */ /* 0x000fe400010e06ff */
[----:B--2---:R-:W-:Y:S01]  /*0490*/  FFMA R11, R16, R18, R11 ;  /* 0x00000012100b7223 */ /* 0x004fe2000000000b */
[----:B------:R-:W-:-:S02]  /*04a0*/  LEA R16, P3, R19, c[0x0][0x160], 0x2 ;  /* 0x0000580013107a11 */ /* 0x000fc400078610ff */
[----:B------:R-:W-:Y:S01]  /*04b0*/  LEA R18, P2, R23, c[0x0][0x168], 0x2 ;  /* 0x00005a0017127a11 */ /* 0x000fe200078410ff */
[----:B---3--:R-:W-:Y:S01]  /*04c0*/  FFMA R11, R17, R24, R11 ;  /* 0x00000018110b7223 */ /* 0x008fe2000000000b */
[----:B------:R-:W-:Y:S02]  /*04d0*/  LEA.HI.X R17, R19, c[0x0][0x164], R28, 0x2, P3 ;  /* 0x0000590013117a11 */ /* 0x000fe400018f141c */
[----:B------:R-:W-:-:S03]  /*04e0*/  LEA.HI.X R19, R23, c[0x0][0x16c], R26, 0x2, P2 ;  /* 0x00005b0017137a11 */ /* 0x000fc600010f141a */
[----:B------:R0:W2:Y:S01]  /*04f0*/  LDG.E R25, [R16.64+0x4] ;  /* 0x0000040610197981 */ /* 0x0000a2000c1e1900 */
[----:B----4-:R-:W-:-:S03]  /*0500*/  FFMA R11, R21, R22, R11 ;  /* 0x00000016150b7223 */ /* 0x010fc6000000000b */
[----:B------:R0:W3:Y:S04]  /*0510*/  LDG.E R22, [R16.64] ;  /* 0x0000000610167981 */ /* 0x0000e8000c1e1900 */
[----:B------:R4:W3:Y:S01]  /*0520*/  LDG.E R21, [R18.64] ;  /* 0x0000000612157981 */ /* 0x0008e2000c1e1900 */
[----:B-1----:R-:W-:-:S03]  /*0530*/  IADD3 R13, P2, R8, R15, RZ ;  /* 0x0000000f080d7210 */ /* 0x002fc60007f5e0ff */
[----:B------:R4:W2:Y:S04]  /*0540*/  LDG.E R24, [R18.64+0x4] ;  /* 0x0000040612187981 */ /* 0x0008a8000c1e1900 */
[----:B------:R4:W2:Y:S04]  /*0550*/  LDG.E R23, [R18.64+0x8] ;  /* 0x0000080612177981 */ /* 0x0008a8000c1e1900 */
[----:B------:R0:W2:Y:S01]  /*0560*/  LDG.E R28, [R16.64+0x8] ;  /* 0x00000806101c7981 */ /* 0x0000a2000c1e1900 */
[----:B------:R-:W-:Y:S01]  /*0570*/  IMAD.X R14, RZ, RZ, RZ, P2 ;  /* 0x000000ffff0e7224 */ /* 0x000fe200010e06ff */
[----:B------:R-:W-:-:S02]  /*0580*/  IADD3 R15, P3, R10, R15, RZ ;  /* 0x0000000f0a0f7210 */ /* 0x000fc40007f7e0ff */
[----:B------:R4:W2:Y:S01]  /*0590*/  LDG.E R26, [R18.64+0xc] ;  /* 0x00000c06121a7981 */ /* 0x0008a2000c1e1900 */
[----:B------:R-:W-:-:S03]  /*05a0*/  LEA R12, P2, R13, c[0x0][0x160], 0x2 ;  /* 0x000058000d0c7a11 */ /* 0x000fc600078410ff */
[----:B------:R0:W2:Y:S01]  /*05b0*/  LDG.E R29, [R16.64+0xc] ;  /* 0x00000c06101d7981 */ /* 0x0000a2000c1e1900 */
[----:B------:R-:W-:Y:S02]  /*05c0*/  LEA.HI.X R13, R13, c[0x0][0x164], R14, 0x2, P2 ;  /* 0x000059000d0d7a11 */ /* 0x000fe400010f140e */
[----:B------:R-:W-:Y:S01]  /*05d0*/  LEA R14, P2, R15, c[0x0][0x168], 0x2 ;  /* 0x00005a000f0e7a11 */ /* 0x000fe200078410ff */
[----:B0-----:R-:W-:-:S05]  /*05e0*/  IMAD.X R16, RZ, RZ, RZ, P3 ;  /* 0x000000ffff107224 */ /* 0x001fca00018e06ff */
[----:B------:R-:W-:Y:S01]  /*05f0*/  LEA.HI.X R15, R15, c[0x0][0x16c], R16, 0x2, P2 ;  /* 0x00005b000f0f7a11 */ /* 0x000fe200010f1410 */
[----:B-----5:R-:W-:Y:S02]  /*0600*/  FFMA R27, R20, R27, R11 ;  /* 0x0000001b141b7223 */ /* 0x020fe4000000000b */
[----:B------:R-:W5:Y:S04]  /*0610*/  LDG.E R20, [R12.64] ;  /* 0x000000060c147981 */ /* 0x000f68000c1e1900 */
[----:B------:R-:W5:Y:S01]  /*0620*/  LDG.E R11, [R14.64] ;  /* 0x000000060e0b7981 */ /* 0x000f62000c1e1900 */
[----:B----4-:R-:W-:-:S04]  /*0630*/  IADD3 R19, R7, 0xc, RZ ;  /* 0x0000000c07137810 */ /* 0x010fc80007ffe0ff */
[-C--:B------:R-:W-:Y:S02]  /*0640*/  IADD3 R17, P3, R8, R19.reuse, RZ ;  /* 0x0000001308117210 */ /* 0x080fe40007f7e0ff */
[----:B------:R-:W-:Y:S01]  /*0650*/  IADD3 R19, P2, R10, R19, RZ ;  /* 0x000000130a137210 */ /* 0x000fe20007f5e0ff */
[----:B---3--:R-:W-:-:S04]  /*0660*/  FFMA R21, R21, R22, R27 ;  /* 0x0000001615157223 */ /* 0x008fc8000000001b */
[----:B--2---:R-:W-:Y:S02]  /*0670*/  FFMA R21, R24, R25, R21 ;  /* 0x0000001918157223 */ /* 0x004fe40000000015 */
[----:B------:R-:W-:Y:S01]  /*0680*/  IMAD.X R22, RZ, RZ, RZ, P2 ;  /* 0x000000ffff167224 */ /* 0x000fe200010e06ff */
[----:B------:R-:W-:Y:S01]  /*0690*/  LEA R18, P2, R19, c[0x0][0x168], 0x2 ;  /* 0x00005a0013127a11 */ /* 0x000fe200078410ff */
[----:B------:R0:W2:Y:S01]  /*06a0*/  LDG.E R24, [R12.64+0x4] ;  /* 0x000004060c187981 */ /* 0x0000a2000c1e1900 */
[----:B------:R-:W-:Y:S02]  /*06b0*/  FFMA R21, R23, R28, R21 ;  /* 0x0000001c17157223 */ /* 0x000fe40000000015 */
[----:B------:R-:W-:Y:S01]  /*06c0*/  LEA.HI.X R19, R19, c[0x0][0x16c], R22, 0x2, P2 ;  /* 0x00005b0013137a11 */ /* 0x000fe200010f1416 */
[----:B------:R5:W3:Y:S04]  /*06d0*/  LDG.E R23, [R14.64+0x8] ;  /* 0x000008060e177981 */ /* 0x000ae8000c1e1900 */
[----:B------:R0:W3:Y:S01]  /*06e0*/  LDG.E R22, [R12.64+0x8] ;  /* 0x000008060c167981 */ /* 0x0000e2000c1e1900 */
[----:B------:R-:W-:-:S03]  /*06f0*/  FFMA R29, R26, R29, R21 ;  /* 0x0000001d1a1d7223 */ /* 0x000fc60000000015 */
[----:B------:R5:W2:Y:S01]  /*0700*/  LDG.E R21, [R14.64+0x4] ;  /* 0x000004060e157981 */ /* 0x000aa2000c1e1900 */
[----:B------:R-:W-:Y:S01]  /*0710*/  IMAD.X R26, RZ, RZ, RZ, P3 ;  /* 0x000000ffff1a7224 */ /* 0x000fe200018e06ff */
[C---:B------:R-:W-:Y:S02]  /*0720*/  LEA R16, P3, R17.reuse, c[0x0][0x160], 0x2 ;  /* 0x0000580011107a11 */ /* 0x040fe400078610ff */
[----:B------:R5:W4:Y:S02]  /*0730*/  LDG.E R25, [R14.64+0xc] ;  /* 0x00000c060e197981 */ /* 0x000b24000c1e1900 */
[----:B------:R-:W-:Y:S02]  /*0740*/  LEA.HI.X R17, R17, c[0x0][0x164], R26, 0x2, P3 ;  /* 0x0000590011117a11 */ /* 0x000fe400018f141a */
[----:B------:R0:W4:Y:S04]  /*0750*/  LDG.E R26, [R12.64+0xc] ;  /* 0x00000c060c1a7981 */ /* 0x000128000c1e1900 */
[----:B------:R-:W4:Y:S04]  /*0760*/  LDG.E R28, [R16.64] ;  /* 0x00000006101c7981 */ /* 0x000f28000c1e1900 */
[----:B------:R-:W4:Y:S01]  /*0770*/  LDG.E R27, [R18.64] ;  /* 0x00000006121b7981 */ /* 0x000f22000c1e1900 */
[----:B-----5:R-:W-:-:S03]  /*0780*/  FFMA R15, R11, R20, R29 ;  /* 0x000000140b0f7223 */ /* 0x020fc6000000001d */
[----:B0-----:R-:W5:Y:S04]  /*0790*/  LDG.E R13, [R16.64+0x4] ;  /* 0x00000406100d7981 */ /* 0x001f68000c1e1900 */
[----:B------:R-:W5:Y:S04]  /*07a0*/  LDG.E R20, [R18.64+0x4] ;  /* 0x0000040612147981 */ /* 0x000f68000c1e1900 */
[----:B------:R-:W5:Y:S04]  /*07b0*/  LDG.E R11, [R18.64+0x8] ;  /* 0x00000806120b7981 */ /* 0x000f68000c1e1900 */
[----:B------:R-:W5:Y:S04]  /*07c0*/  LDG.E R14, [R16.64+0x8] ;  /* 0x00000806100e7981 */ /* 0x000f68000c1e1900 */
[----:B------:R-:W5:Y:S04]  /*07d0*/  LDG.E R29, [R18.64+0xc] ;  /* 0x00000c06121d7981 */ /* 0x000f68000c1e1900 */
[----:B------:R-:W5:Y:S01]  /*07e0*/  LDG.E R12, [R16.64+0xc] ;  /* 0x00000c06100c7981 */ /* 0x000f62000c1e1900 */
[----:B------:R-:W-:-:S04]  /*07f0*/  IADD3 R6, R6, -0x10, RZ ;  /* 0xfffffff006067810 */ /* 0x000fc80007ffe0ff */
[----:B------:R-:W-:Y:S02]  /*0800*/  ISETP.GT.AND P2, PT, R6, 0xc, PT ;  /* 0x0000000c0600780c */ /* 0x000fe40003f44270 */
[----:B------:R-:W-:Y:S01]  /*0810*/  IADD3 R7, R7, 0x10, RZ ;  /* 0x0000001007077810 */ /* 0x000fe20007ffe0ff */
[----:B--2---:R-:W-:-:S04]  /*0820*/  FFMA R15, R21, R24, R15 ;  /* 0x00000018150f7223 */ /* 0x004fc8000000000f */
[----:B---3--:R-:W-:-:S04]  /*0830*/  FFMA R15, R23, R22, R15 ;  /* 0x00000016170f7223 */ /* 0x008fc8000000000f */
[----:B----4-:R-:W-:-:S04]  /*0840*/  FFMA R15, R25, R26, R15 ;  /* 0x0000001a190f7223 */ /* 0x010fc8000000000f */
[----:B------:R-:W-:-:S04]  /*0850*/  FFMA R15, R27, R28, R15 ;  /* 0x0000001c1b0f7223 */ /* 0x000fc8000000000f */
[----:B-----5:R-:W-:-:S04]  /*0860*/  FFMA R13, R20, R13, R15 ;  /* 0x0000000d140d7223 */ /* 0x020fc8000000000f */
[----:B------:R-:W-:-:S04]  /*0870*/  FFMA R11, R11, R14, R13 ;  /* 0x0000000e0b0b7223 */ /* 0x000fc8000000000d */
[----:B------:R-:W-:Y:S01]  /*0880*/  FFMA R11, R29, R12, R11 ;  /* 0x0000000c1d0b7223 */ /* 0x000fe2000000000b */
[----:B------:R-:W-:Y:S05]  /*0890*/  @P2 BRA `(.L_x_455) ;  /* 0xfffffa9000002947 */ /* 0x000fea000383ffff */
.L_x_454:
[----:B------:R-:W-:-:S13]  /*08a0*/  ISETP.GT.AND P2, PT, R6, 0x4, PT ;  /* 0x000000040600780c */ /* 0x000fda0003f44270 */
[----:B------:R-:W-:Y:S05]  /*08b0*/  @!P2 BRA `(.L_x_456) ;  /* 0x000002c00000a947 */ /* 0x000fea0003800000 */
        /* <DEDUP_REMOVED lines=8> */
[----:B------:R0:W2:Y:S04]  /*0940*/  LDG.E R26, [R12.64] ;  /* 0x000000060c1a7981 */ /* 0x0000a8000c1e1900 */
[----:B------:R1:W2:Y:S01]  /*0950*/  LDG.E R27, [R14.64] ;  /* 0x000000060e1b7981 */ /* 0x0002a2000c1e1900 */
[----:B------:R-:W-:-:S03]  /*0960*/  IADD3 R17, R7, 0x4, RZ ;  /* 0x0000000407117810 */ /* 0x000fc60007ffe0ff */
[----:B------:R0:W3:Y:S01]  /*0970*/  LDG.E R20, [R12.64+0x4] ;  /* 0x000004060c147981 */ /* 0x0000e2000c1e1900 */
[-C--:B------:R-:W-:Y:S02]  /*0980*/  IADD3 R21, P0, R8, R17.reuse, RZ ;  /* 0x0000001108157210 */ /* 0x080fe40007f1e0ff */
[----:B------:R-:W-:Y:S01]  /*0990*/  IADD3 R19, P2, R10, R17, RZ ;  /* 0x000000110a137210 */ /* 0x000fe20007f5e0ff */
[----:B------:R1:W3:Y:S02]  /*09a0*/  LDG.E R23, [R14.64+0x4] ;  /* 0x000004060e177981 */ /* 0x0002e4000c1e1900 */
[----:B------:R-:W-:Y:S01]  /*09b0*/  IMAD.X R24, RZ, RZ, RZ, P0 ;  /* 0x000000ffff187224 */ /* 0x000fe200000e06ff */
[----:B------:R-:W-:Y:S01]  /*09c0*/  LEA R16, P0, R21, c[0x0][0x160], 0x2 ;  /* 0x0000580015107a11 */ /* 0x000fe200078010ff */
[----:B------:R-:W-:Y:S01]  /*09d0*/  IMAD.X R22, RZ, RZ, RZ, P2 ;  /* 0x000000ffff167224 */ /* 0x000fe200010e06ff */
[----:B------:R-:W-:Y:S01]  /*09e0*/  LEA R18, P2, R19, c[0x0][0x168], 0x2 ;  /* 0x00005a0013127a11 */ /* 0x000fe200078410ff */
[----:B------:R0:W4:Y:S01]  /*09f0*/  LDG.E R25, [R12.64+0xc] ;  /* 0x00000c060c197981 */ /* 0x000122000c1e1900 */
[----:B------:R-:W-:-:S02]  /*0a00*/  LEA.HI.X R17, R21, c[0x0][0x164], R24, 0x2, P0 ;  /* 0x0000590015117a11 */ /* 0x000fc400000f1418 */
[----:B------:R-:W-:Y:S01]  /*0a10*/  LEA.HI.X R19, R19, c[0x0][0x16c], R22, 0x2, P2 ;  /* 0x00005b0013137a11 */ /* 0x000fe200010f1416 */
[----:B------:R1:W5:Y:S04]  /*0a20*/  LDG.E R21, [R14.64+0x8] ;  /* 0x000008060e157981 */ /* 0x000368000c1e1900 */
[----:B------:R0:W5:Y:S04]  /*0a30*/  LDG.E R22, [R12.64+0x8] ;  /* 0x000008060c167981 */ /* 0x000168000c1e1900 */
[----:B------:R1:W4:Y:S04]  /*0a40*/  LDG.E R24, [R14.64+0xc] ;  /* 0x00000c060e187981 */ /* 0x000328000c1e1900 */
[----:B------:R-:W4:Y:S04]  /*0a50*/  LDG.E R28, [R16.64] ;  /* 0x00000006101c7981 */ /* 0x000f28000c1e1900 */
[----:B0-----:R-:W4:Y:S04]  /*0a60*/  LDG.E R13, [R16.64+0x4] ;  /* 0x00000406100d7981 */ /* 0x001f28000c1e1900 */
[----:B-1----:R-:W4:Y:S04]  /*0a70*/  LDG.E R14, [R16.64+0x8] ;  /* 0x00000806100e7981 */ /* 0x002f28000c1e1900 */
[----:B------:R-:W4:Y:S04]  /*0a80*/  LDG.E R29, [R18.64+0xc] ;  /* 0x00000c06121d7981 */ /* 0x000f28000c1e1900 */
[----:B------:R-:W4:Y:S01]  /*0a90*/  LDG.E R12, [R16.64+0xc] ;  /* 0x00000c06100c7981 */ /* 0x000f22000c1e1900 */
[----:B--2---:R-:W-:-:S03]  /*0aa0*/  FFMA R15, R27, R26, R11 ;  /* 0x0000001a1b0f7223 */ /* 0x004fc6000000000b */
[----:B------:R-:W2:Y:S04]  /*0ab0*/  LDG.E R27, [R18.64] ;  /* 0x00000006121b7981 */ /* 0x000ea8000c1e1900 */
[----:B------:R-:W2:Y:S04]  /*0ac0*/  LDG.E R26, [R18.64+0x4] ;  /* 0x00000406121a7981 */ /* 0x000ea8000c1e1900 */
[----:B------:R-:W2:Y:S01]  /*0ad0*/  LDG.E R11, [R18.64+0x8] ;  /* 0x00000806120b7981 */ /* 0x000ea2000c1e1900 */
[----:B---3--:R-:W-:-:S04]  /*0ae0*/  FFMA R15, R23, R20, R15 ;  /* 0x00000014170f7223 */ /* 0x008fc8000000000f */
[----:B-----5:R-:W-:-:S04]  /*0af0*/  FFMA R15, R21, R22, R15 ;  /* 0x00000016150f7223 */ /* 0x020fc8000000000f */
[----:B----4-:R-:W-:Y:S01]  /*0b00*/  FFMA R15, R24, R25, R15 ;  /* 0x00000019180f7223 */ /* 0x010fe2000000000f */
[----:B------:R-:W-:Y:S02]  /*0b10*/  PLOP3.LUT P0, PT, PT, PT, PT, 0x8, 0x0 ;  /* 0x000000000000781c */ /* 0x000fe40003f0e170 */
[----:B------:R-:W-:Y:S02]  /*0b20*/  IADD3 R6, R6, -0x8, RZ ;  /* 0xfffffff806067810 */ /* 0x000fe40007ffe0ff */
[----:B------:R-:W-:Y:S01]  /*0b30*/  IADD3 R7, R7, 0x8, RZ ;  /* 0x0000000807077810 */ /* 0x000fe20007ffe0ff */
[----:B--2---:R-:W-:-:S04]  /*0b40*/  FFMA R15, R27, R28, R15 ;  /* 0x0000001c1b0f7223 */ /* 0x004fc8000000000f */
[----:B------:R-:W-:-:S04]  /*0b50*/  FFMA R13, R26, R13, R15 ;  /* 0x0000000d1a0d7223 */ /* 0x000fc8000000000f */
[----:B------:R-:W-:-:S04]  /*0b60*/  FFMA R11, R11, R14, R13 ;  /* 0x0000000e0b0b7223 */ /* 0x000fc8000000000d */
[----:B------:R-:W-:-:S02]  /*0b70*/  FFMA R11, R29, R12, R11 ;  /* 0x0000000c1d0b7223 */ /* 0x000fc4000000000b */
.L_x_456:
[----:B------:R-:W-:-:S13]  /*0b80*/  ISETP.NE.OR P0, PT, R6, RZ, P0 ;  /* 0x000000ff0600720c */ /* 0x000fda0000705670 */
[----:B------:R-:W-:Y:S05]  /*0b90*/  @!P0 BRA `(.L_x_452) ;  /* 0x0000018000008947 */ /* 0x000fea0003800000 */
.L_x_453:
        /* <DEDUP_REMOVED lines=16> */
[----:B------:R-:W-:-:S02]  /*0ca0*/  IADD3 R6, R6, -0x4, RZ ;  /* 0xfffffffc06067810 */ /* 0x000fc40007ffe0ff */
[----:B------:R-:W-:Y:S02]  /*0cb0*/  IADD3 R7, R7, 0x4, RZ ;  /* 0x0000000407077810 */ /* 0x000fe40007ffe0ff */
[----:B------:R-:W-:Y:S01]  /*0cc0*/  ISETP.NE.AND P0, PT, R6, RZ, PT ;  /* 0x000000ff0600720c */ /* 0x000fe20003f05270 */
[----:B--2---:R-:W-:-:S04]  /*0cd0*/  FFMA R16, R16, R17, R11 ;  /* 0x0000001110107223 */ /* 0x004fc8000000000b */
[----:B---3--:R-:W-:-:S04]  /*0ce0*/  FFMA R16, R19, R18, R16 ;  /* 0x0000001213107223 */ /* 0x008fc80000000010 */
[----:B----4-:R-:W-:-:S04]  /*0cf0*/  FFMA R16, R21, R20, R16 ;  /* 0x0000001415107223 */ /* 0x010fc80000000010 */
[----:B-----5:R-:W-:Y:S01]  /*0d00*/  FFMA R11, R23, R22, R16 ;  /* 0x00000016170b7223 */ /* 0x020fe20000000010 */
[----:B------:R-:W-:Y:S05]  /*0d10*/  @P0 BRA `(.L_x_453) ;  /* 0xfffffe8000000947 */ /* 0x000fea000383ffff */
.L_x_452:
[----:B------:R-:W-:-:S13]  /*0d20*/  ISETP.NE.AND P0, PT, R9, RZ, PT ;  /* 0x000000ff0900720c */ /* 0x000fda0003f05270 */
        /* <DEDUP_REMOVED lines=21> */
.L_x_457:
[----:B------:R-:W-:-:S04]  /*0e80*/  IMAD.MOV.U32 R8, RZ, RZ, 0x4 ;  /* 0x00000004ff087424 */ /* 0x000fc800078e00ff */
[----:B------:R-:W-:-:S06]  /*0e90*/  @P1 IMAD.WIDE.U32 R6, R5, R8, c[0x0][0x178] ;  /* 0x00005e0005061625 */ /* 0x000fcc00078e0008 */
[----:B------:R-:W2:Y:S01]  /*0ea0*/  @P1 LDG.E R6, [R6.64] ;  /* 0x0000000606061981 */ /* 0x000ea2000c1e1900 */
[----:B------:R-:W-:Y:S02]  /*0eb0*/  IMAD R4, R4, c[0x0][0x194], R5 ;  /* 0x0000650004047a24 */ /* 0x000fe400078e0205 */
[----:B------:R-:W-:Y:S02]  /*0ec0*/  IMAD.MOV.U32 R13, RZ, RZ, c[0x0][0x0] ;  /* 0x00000000ff0d7624 */ /* 0x000fe400078e00ff */
[----:B------:R-:W-:-:S04]  /*0ed0*/  IMAD.WIDE.U32 R4, R4, R8, c[0x0][0x170] ;  /* 0x00005c0004047625 */ /* 0x000fc800078e0008 */
[----:B------:R-:W-:-:S05]  /*0ee0*/  IMAD R0, R13, c[0x0][0xc], R0 ;  /* 0x000003000d007a24 */ /* 0x000fca00078e0200 */
[----:B------:R-:W-:Y:S01]  /*0ef0*/  ISETP.GE.U32.AND P0, PT, R0, UR4, PT ;  /* 0x0000000400007c0c */ /* 0x000fe2000bf06070 */
[----:B--2---:R-:W-:-:S05]  /*0f00*/  @P1 FADD R11, R11, R6 ;  /* 0x000000060b0b1221 */ /* 0x004fca0000000000 */
[----:B------:R0:W-:Y:S07]  /*0f10*/  STG.E [R4.64], R11 ;  /* 0x0000000b04007986 */ /* 0x0001ee000c101906 */
[----:B------:R-:W-:Y:S05]  /*0f20*/  @!P0 BRA `(.L_x_458) ;  /* 0xfffff1f000008947 */ /* 0x000fea000383ffff */
[----:B------:R-:W-:Y:S05]  /*0f30*/  EXIT ;  /* 0x000000000000794d */ /* 0x000fea0003800000 */
.L_x_451:
[----:B------:R-:W-:Y:S05]  /*0f40*/  @P1 BRA `(.L_x_459) ;  /* 0x000001e000001947 */ /* 0x000fea0003800000 */
        /* <DEDUP_REMOVED lines=12> */
.L_x_460:
        /* <DEDUP_REMOVED lines=18> */
.L_x_459:
[----:B------:R-:W0:Y:S01]  /*1130*/  I2F.U32.RP R4, c[0x0][0x184] ;  /* 0x0000610000047b06 */ /* 0x000e220000209000 */
[----:B------:R-:W-:Y:S02]  /*1140*/  ISETP.NE.U32.AND P0, PT, RZ, c[0x0][0x184], PT ;  /* 0x00006100ff007a0c */ /* 0x000fe40003f05070 */
[----:B------:R-:W-:-:S05]  /*1150*/  LOP3.LUT R6, RZ, c[0x0][0x184], RZ, 0x33, !PT ;  /* 0x00006100ff067a12 */ /* 0x000fca00078e33ff */
[----:B0-----:R-:W0:Y:S02]  /*1160*/  MUFU.RCP R4, R4 ;  /* 0x0000000400047308 */ /* 0x001e240000001000 */
[----:B0-----:R-:W-:-:S06]  /*1170*/  IADD3 R2, R4, 0xffffffe, RZ ;  /* 0x0ffffffe04027810 */ /* 0x001fcc0007ffe0ff */
[----:B------:R0:W1:Y:S02]  /*1180*/  F2I.FTZ.U32.TRUNC.NTZ R3, R2 ;  /* 0x0000000200037305 */ /* 0x000064000021f000 */
[----:B0-----:R-:W-:Y:S02]  /*1190*/  IMAD.MOV.U32 R2, RZ, RZ, RZ ;  /* 0x000000ffff027224 */ /* 0x001fe400078e00ff */
[----:B-1----:R-:W-:-:S04]  /*11a0*/  IMAD.MOV R5, RZ, RZ, -R3 ;  /* 0x000000ffff057224 */ /* 0x002fc800078e0a03 */
[----:B------:R-:W-:-:S04]  /*11b0*/  IMAD R5, R5, c[0x0][0x184], RZ ;  /* 0x0000610005057a24 */ /* 0x000fc800078e02ff */
[----:B------:R-:W-:-:S06]  /*11c0*/  IMAD.HI.U32 R9, R3, R5, R2 ;  /* 0x0000000503097227 */ /* 0x000fcc00078e0002 */
.L_x_461:
[----:B------:R-:W-:-:S04]  /*11d0*/  IMAD.HI.U32 R3, R9, R0, RZ ;  /* 0x0000000009037227 */ /* 0x000fc800078e00ff */
[----:B0-----:R-:W-:Y:S02]  /*11e0*/  IMAD.MOV R5, RZ, RZ, -R3 ;  /* 0x000000ffff057224 */ /* 0x001fe400078e0a03 */
[----:B------:R-:W-:Y:S02]  /*11f0*/  IMAD.MOV.U32 R8, RZ, RZ, 0x4 ;  /* 0x00000004ff087424 */ /* 0x000fe400078e00ff */
        /* <DEDUP_REMOVED lines=8> */
[----:B------:R-:W-:-:S04]  /*1280*/  IMAD R5, R3, c[0x0][0x184], R0 ;  /* 0x0000610003057a24 */ /* 0x000fc800078e0200 */
[----:B------:R-:W-:-:S06]  /*1290*/  IMAD.WIDE.U32 R2, R5, R8, c[0x0][0x178] ;  /* 0x00005e0005027625 */ /* 0x000fcc00078e0008 */
[----:B------:R-:W2:Y:S01]  /*12a0*/  LDG.E R2, [R2.64] ;  /* 0x0000000602027981 */ /* 0x000ea2000c1e1900 */
[----:B------:R-:W-:Y:S02]  /*12b0*/  IMAD R5, R4, c[0x0][0x194], R5 ;  /* 0x0000650004057a24 */ /* 0x000fe400078e0205 */
[----:B------:R-:W-:Y:S02]  /*12c0*/  IMAD.MOV.U32 R11, RZ, RZ, c[0x0][0x0] ;  /* 0x00000000ff0b7624 */ /* 0x000fe400078e00ff */
[----:B------:R-:W-:-:S04]  /*12d0*/  IMAD.WIDE.U32 R4, R5, R8, c[0x0][0x170] ;  /* 0x00005c0005047625 */ /* 0x000fc800078e0008 */
[----:B------:R-:W-:-:S05]  /*12e0*/  IMAD R0, R11, c[0x0][0xc], R0 ;  /* 0x000003000b007a24 */ /* 0x000fca00078e0200 */
[----:B------:R-:W-:Y:S01]  /*12f0*/  ISETP.GE.U32.AND P1, PT, R0, UR4, PT ;  /* 0x0000000400007c0c */ /* 0x000fe2000bf26070 */
[----:B--2---:R-:W-:-:S05]  /*1300*/  FADD R7, RZ, R2 ;  /* 0x00000002ff077221 */ /* 0x004fca0000000000 */
[----:B------:R0:W-:Y:S07]  /*1310*/  STG.E [R4.64], R7 ;  /* 0x0000000704007986 */ /* 0x0001ee000c101906 */
[----:B------:R-:W-:Y:S05]  /*1320*/  @!P1 BRA `(.L_x_461) ;  /* 0xfffffea000009947 */ /* 0x000fea000383ffff */
[----:B------:R-:W-:Y:S05]  /*1330*/  EXIT ;  /* 0x000000000000794d */ /* 0x000fea0003800000 */
.L_x_462:
        /* <DEDUP_REMOVED lines=12> */
.L_x_486:


//--------------------- .text.embedding_lookup    --------------------------
	.section	.text.embedding_lookup,"ax",@progbits
	.sectioninfo	@"SHI_REGISTERS=18"
	.align	128
        .global         embedding_lookup
        .type           embedding_lookup,@function
        .size           embedding_lookup,(.L_x_487 - embedding_lookup)
        .other          embedding_lookup,@"STO_CUDA_ENTRY STV_DEFAULT"
embedding_lookup:
.text.embedding_lookup:
[----:B------:R-:W-:-:S02]  /*0000*/  IMAD.MOV.U32 R1, RZ, RZ, c[0x0][0x28] ;  /* 0x00000a00ff017624 */ /* 0x000fc400078e00ff */
        /* <DEDUP_REMOVED lines=8> */
[----:B------:R-:W0:Y:S01]  /*0090*/  I2F.U32.RP R4, c[0x0][0x17c] ;  /* 0x00005f0000047b06 */ /* 0x000e220000209000 */
[----:B------:R-:W-:Y:S01]  /*00a0*/  ISETP.NE.U32.AND P0, PT, RZ, c[0x0][0x17c], PT ;  /* 0x00005f00ff007a0c */ /* 0x000fe20003f05070 */
[----:B------:R-:W-:Y:S01]  /*00b0*/  ULDC.64 UR6, c[0x0][0x118] ;  /* 0x0000460000067ab9 */ /* 0x000fe20000000a00 */
[----:B------:R-:W-:-:S05]  /*00c0*/  LOP3.LUT R11, RZ, c[0x0][0x17c], RZ, 0x33, !PT ;  /* 0x00005f00ff0b7a12 */ /* 0x000fca00078e33ff */
[----:B0-----:R-:W0:Y:S02]  /*00d0*/  MUFU.RCP R4, R4 ;  /* 0x0000000400047308 */ /* 0x001e240000001000 */
[----:B0-----:R-:W-:-:S06]  /*00e0*/  IADD3 R2, R4, 0xffffffe, RZ ;  /* 0x0ffffffe04027810 */ /* 0x001fcc0007ffe0ff */
[----:B------:R0:W1:Y:S02]  /*00f0*/  F2I.FTZ.U32.TRUNC.NTZ R3, R2 ;  /* 0x0000000200037305 */ /* 0x000064000021f000 */
[----:B0-----:R-:W-:Y:S01]  /*0100*/  HFMA2.MMA R2, -RZ, RZ, 0, 0 ;  /* 0x00000000ff027435 */ /* 0x001fe200000001ff */
[----:B-1----:R-:W-:-:S04]  /*0110*/  IMAD.MOV R9, RZ, RZ, -R3 ;  /* 0x000000ffff097224 */ /* 0x002fc800078e0a03 */
[----:B------:R-:W-:-:S05]  /*0120*/  IMAD R9, R9, c[0x0][0x17c], RZ ;  /* 0x00005f0009097a24 */ /* 0x000fca00078e02ff */
[----:B------:R-:W-:-:S06]  /*0130*/  IMAD.HI.U32 R9, R3, R9, R2 ;  /* 0x0000000903097227 */ /* 0x000fcc00078e0002 */
.L_x_463:
[----:B------:R-:W-:Y:S01]  /*0140*/  IMAD.HI.U32 R2, R9, R0, RZ ;  /* 0x0000000009027227 */ /* 0x000fe200078e00ff */
[----:B0-----:R-:W-:-:S03]  /*0150*/  MOV R7, 0x4 ;  /* 0x0000000400077802 */ /* 0x001fc60000000f00 */
        /* <DEDUP_REMOVED lines=8> */
[----:B------:R-:W-:-:S06]  /*01e0*/  IMAD.WIDE.U32 R2, R6, R7, c[0x0][0x160] ;  /* 0x0000580006027625 */ /* 0x000fcc00078e0007 */
[----:B------:R-:W2:Y:S01]  /*01f0*/  LDG.E R2, [R2.64] ;  /* 0x0000000602027981 */ /* 0x000ea2000c1e1900 */
[----:B------:R-:W-:Y:S01]  /*0200*/  IMAD.MOV R5, RZ, RZ, -R6 ;  /* 0x000000ffff057224 */ /* 0x000fe200078e0a06 */
[----:B------:R-:W-:-:S03]  /*0210*/  MOV R13, RZ ;  /* 0x000000ff000d7202 */ /* 0x000fc60000000f00 */
[----:B------:R-:W-:Y:S01]  /*0220*/  IMAD R15, R5, c[0x0][0x17c], R0 ;  /* 0x00005f00050f7a24 */ /* 0x000fe200078e0200 */
[----:B--2---:R-:W-:-:S13]  /*0230*/  ISETP.GE.U32.AND P1, PT, R2, c[0x0][0x178], PT ;  /* 0x00005e0002007a0c */ /* 0x004fda0003f26070 */
[----:B------:R-:W-:-:S04]  /*0240*/  @!P1 IMAD R4, R2, c[0x0][0x184], R15 ;  /* 0x0000610002049a24 */ /* 0x000fc800078e020f */
[----:B------:R-:W-:-:S05]  /*0250*/  @!P1 IMAD.WIDE.U32 R4, R4, R7, c[0x0][0x168] ;  /* 0x00005a0004049625 */ /* 0x000fca00078e0007 */
[----:B------:R-:W2:Y:S01]  /*0260*/  @!P1 LDG.E R13, [R4.64] ;  /* 0x00000006040d9981 */ /* 0x000ea2000c1e1900 */
[----:B------:R-:W-:Y:S01]  /*0270*/  IMAD R6, R6, c[0x0][0x184], R15 ;  /* 0x0000610006067a24 */ /* 0x000fe200078e020f */
[----:B------:R-:W-:-:S03]  /*0280*/  MOV R3, c[0x0][0x0] ;  /* 0x0000000000037a02 */ /* 0x000fc60000000f00 */
[----:B------:R-:W-:-:S04]  /*0290*/  IMAD.WIDE.U32 R6, R6, R7, c[0x0][0x170] ;  /* 0x00005c0006067625 */ /* 0x000fc800078e0007 */
[----:B------:R-:W-:-:S05]  /*02a0*/  IMAD R0, R3, c[0x0][0xc], R0 ;  /* 0x0000030003007a24 */ /* 0x000fca00078e0200 */
[----:B------:R-:W-:Y:S01]  /*02b0*/  ISETP.GE.U32.AND P1, PT, R0, UR4, PT ;  /* 0x0000000400007c0c */ /* 0x000fe2000bf26070 */
[----:B--2---:R0:W-:-:S12]  /*02c0*/  STG.E [R6.64], R13 ;  /* 0x0000000d06007986 */ /* 0x0041d8000c101906 */
[----:B------:R-:W-:Y:S05]  /*02d0*/  @!P1 BRA `(.L_x_463) ;  /* 0xfffffe6000009947 */ /* 0x000fea000383ffff */
[----:B------:R-:W-:Y:S05]  /*02e0*/  EXIT ;  /* 0x000000000000794d */ /* 0x000fea0003800000 */
.L_x_464:
        /* <DEDUP_REMOVED lines=9> */
.L_x_487:


//--------------------- .nv.global.init           --------------------------
	.section	.nv.global.init,"aw",@progbits
	.align	4
.nv.global.init:
	.type		__cudart_i2opi_f,@object
	.size		__cudart_i2opi_f,(.L_0 - __cudart_i2opi_f)
__cudart_i2opi_f:
        /*0000*/ 	.byte	0x41, 0x90, 0x43, 0x3c, 0x99, 0x95, 0x62, 0xdb, 0xc0, 0xdd, 0x34, 0xf5, 0xd1, 0x57, 0x27, 0xfc
        /*0010*/ 	.byte	0x29, 0x15, 0x44, 0x4e, 0x6e, 0x83, 0xf9, 0xa2
.L_0:
